// auto-generated by cutlass_sweep.conv — config: {"arch": "sm_100", "cluster_m": 1, "cluster_n": 1, "conv_kind": "wgrad", "dtype": "fp16", "ndim": 3, "tile_k": 32, "tile_m": 128, "tile_n": 128}
#include "cutlass/cutlass.h"
#include "cute/tensor.hpp"
#include "cutlass/kernel_hardware_info.hpp"
#include "cutlass/conv/convolution.h"
#include "cutlass/conv/dispatch_policy.hpp"
#include "cutlass/conv/collective/collective_builder.hpp"
#include "cutlass/conv/kernel/conv_universal.hpp"
#include "cutlass/conv/device/conv_universal_adapter.hpp"
#include "cutlass/epilogue/collective/collective_builder.hpp"

using namespace cute;
using Elem = cutlass::half_t;
using Acc  = float;
using LayoutAB = cutlass::layout::TensorNDHWC;
using LayoutC  = cutlass::layout::TensorKCSRT;
constexpr auto ConvOp = cutlass::conv::Operator::kWgrad;
using TileShape    = Shape<_128, Shape<_128>, Shape<_32>>;
using ClusterShape = Shape<_1, _1, _1>;

using CollectiveEpilogue = typename cutlass::epilogue::collective::CollectiveBuilder<
    cutlass::arch::Sm100, cutlass::arch::OpClassTensorOp,
    TileShape, ClusterShape,
    cutlass::epilogue::collective::EpilogueTileAuto,
    Acc, Acc,
    Elem, LayoutC, 128 / cutlass::sizeof_bits<Elem>::value,
    Elem, LayoutC, 128 / cutlass::sizeof_bits<Elem>::value,
    cutlass::epilogue::collective::EpilogueScheduleAuto
  >::CollectiveOp;

using CollectiveMainloop = typename cutlass::conv::collective::CollectiveBuilder<
    cutlass::arch::Sm100, cutlass::arch::OpClassTensorOp, ConvOp,
    Elem, LayoutAB, 128 / cutlass::sizeof_bits<Elem>::value,
    Elem, LayoutAB, 128 / cutlass::sizeof_bits<Elem>::value,
    Acc,
    TileShape, ClusterShape,
    cutlass::conv::collective::StageCountAutoCarveout<
        static_cast<int>(sizeof(typename CollectiveEpilogue::SharedStorage))>,
    cutlass::conv::collective::KernelScheduleAuto
  >::CollectiveOp;

using ProblemShape = cutlass::conv::ConvProblemShape<
    ConvOp, CollectiveMainloop::DispatchPolicy::NumSpatialDimensions>;
using ConvKernel = cutlass::conv::kernel::ConvUniversal<
    ProblemShape, CollectiveMainloop, CollectiveEpilogue>;
using Conv = cutlass::conv::device::ConvUniversalAdapter<ConvKernel>;

auto* _anchor = &cutlass::device_kernel<ConvKernel>;


// ===== COMPILED SASS (sm_100a) =====

	.target	sm_100a

	.elftype	@"ET_EXEC"


//--------------------- .note.nv.tkinfo           --------------------------
	.section	.note.nv.tkinfo,"",@"SHT_NOTE"
	.sectionflags	@"SHF_NOTE_NV_TKINFO"
	.tkinfo
        /*0018*/ 	.word	0x00000002
        /*0030*/ 	.string	""
        /*0030*/ 	.string	"ptxas"
        /*0030*/ 	.string	"Cuda compilation tools, release 13.0, V13.0.88"
        /*0030*/ 	.string	"Build cuda_13.0.r13.0/compiler.36424714_0"
        /*0030*/ 	.string	"-arch sm_100a -m 64 "



//--------------------- .note.nv.cuinfo           --------------------------
	.section	.note.nv.cuinfo,"",@"SHT_NOTE"
	.sectionflags	@"SHF_NOTE_NV_CUINFO"
        /*0018*/ 	.short	0x0002
        /*001a*/ 	.short	0x0064
        /*001c*/ 	.short	0x0082
	.zero		2


//--------------------- .nv.info                  --------------------------
	.section	.nv.info,"",@"SHT_CUDA_INFO"
	.align	4


	//----- nvinfo : EIATTR_REGCOUNT
	.align		4
        /*0000*/ 	.byte	0x04, 0x2f
        /*0002*/ 	.short	(.L_19 - .L_18)
	.align		4
.L_18:
        /*0004*/ 	.word	index@(_ZN7cutlass13device_kernelINS_4conv6kernel13ConvUniversalINS1_16ConvProblemShapeILNS1_8OperatorE2ELi3EEENS1_10collective14CollectiveConvINS1_47MainloopSm100TmaUmmaWarpSpecializedImplicitGemmILS5_2ELi12ELi3ELi1ELi2EN4cute5tupleIJNSA_1CILi1EEESD_SD_EEEEENSB_IJNSC_ILi128EEENSB_IJSG_EEENSB_IJNSC_ILi32EEEEEEEEENS_6half_tESL_NSA_8TiledMMAINSA_8MMA_AtomIJNSA_20SM100_MMA_F16BF16_SSISL_SL_fLi128ELi128ELNSA_4UMMA5MajorE1ELSQ_1ELNSP_7ScaleInE0ELSR_0EEEEEENSA_6LayoutISE_NSB_IJNSC_ILi0EEESV_SV_EEEEENSB_IJNSA_10UnderscoreESY_SY_EEEEENS7_6detail27Sm100ImplicitGemmTileTraitsINSA_13SM90_TMA_LOADENSA_14ComposedLayoutINSA_7SwizzleILi3ELi4ELi3EEENSA_18smem_ptr_flag_bitsILi16EEENSU_INSB_IJNSC_ILi64EEENSC_ILi8EEEEEENSB_IJSD_S19_EEEEEEEvEENS12_INSA_20SM90_TMA_LOAD_IM2COLES1E_vEEEENS_8epilogue10collective18CollectiveEpilogueINS1J_23Sm100TmaWarpSpecializedILi4ELi2ELi32ELb1ELb0EEEJSK_NSB_IJNSU_ISG_SD_EENSU_ISI_SD_EEEEESL_NSB_IJlNSB_IJSD_lllEEESV_EEESL_S1S_NS1J_6fusion15FusionCallbacksIS1N_NS1T_17LinearCombinationISL_fSL_fLNS_15FloatRoundStyleE2EEESK_S1Q_JEEENSA_5SM1004TMEM4LOAD26SM100_TMEM_LOAD_32dp32b32xES13_NS14_INS15_ILi2ELi4ELi3EEES18_NSU_INSB_IJS1A_SI_EEENSB_IJSI_SD_EEEEEEENSA_39AutoVectorizingCopyWithAssumedAlignmentILi128EEENSA_14SM90_TMA_STOREES27_S29_S29_EEEvvEEEEvNT_6ParamsE)
        /*0008*/ 	.word	0x0000007a


	//----- nvinfo : EIATTR_FRAME_SIZE
	.align		4
.L_19:
        /*000c*/ 	.byte	0x04, 0x11
        /*000e*/ 	.short	(.L_21 - .L_20)
	.align		4
.L_20:
        /*0010*/ 	.word	index@($__internal_2_$__cuda_sm10x_tcgen05_guardrail_trap_unallocated_columns_being_dealloced)
        /*0014*/ 	.word	0x00000008


	//----- nvinfo : EIATTR_FRAME_SIZE
	.align		4
.L_21:
        /*0018*/ 	.byte	0x04, 0x11
        /*001a*/ 	.short	(.L_23 - .L_22)
	.align		4
.L_22:
        /*001c*/ 	.word	index@($__internal_1_$__cuda_sm10x_tcgen05_guardrail_trap_phase_invalid_during_alloc)
        /*0020*/ 	.word	0x00000008


	//----- nvinfo : EIATTR_FRAME_SIZE
	.align		4
.L_23:
        /*0024*/ 	.byte	0x04, 0x11
        /*0026*/ 	.short	(.L_25 - .L_24)
	.align		4
.L_24:
        /*0028*/ 	.word	index@($__internal_0_$__cuda_sm10x_tcgen05_guardrail_trap_col_being_dealloced_not_returned_by_alloc)
        /*002c*/ 	.word	0x00000008


	//----- nvinfo : EIATTR_FRAME_SIZE
	.align		4
.L_25:
        /*0030*/ 	.byte	0x04, 0x11
        /*0032*/ 	.short	(.L_27 - .L_26)
	.align		4
.L_26:
        /*0034*/ 	.word	index@(_ZN7cutlass13device_kernelINS_4conv6kernel13ConvUniversalINS1_16ConvProblemShapeILNS1_8OperatorE2ELi3EEENS1_10collective14CollectiveConvINS1_47MainloopSm100TmaUmmaWarpSpecializedImplicitGemmILS5_2ELi12ELi3ELi1ELi2EN4cute5tupleIJNSA_1CILi1EEESD_SD_EEEEENSB_IJNSC_ILi128EEENSB_IJSG_EEENSB_IJNSC_ILi32EEEEEEEEENS_6half_tESL_NSA_8TiledMMAINSA_8MMA_AtomIJNSA_20SM100_MMA_F16BF16_SSISL_SL_fLi128ELi128ELNSA_4UMMA5MajorE1ELSQ_1ELNSP_7ScaleInE0ELSR_0EEEEEENSA_6LayoutISE_NSB_IJNSC_ILi0EEESV_SV_EEEEENSB_IJNSA_10UnderscoreESY_SY_EEEEENS7_6detail27Sm100ImplicitGemmTileTraitsINSA_13SM90_TMA_LOADENSA_14ComposedLayoutINSA_7SwizzleILi3ELi4ELi3EEENSA_18smem_ptr_flag_bitsILi16EEENSU_INSB_IJNSC_ILi64EEENSC_ILi8EEEEEENSB_IJSD_S19_EEEEEEEvEENS12_INSA_20SM90_TMA_LOAD_IM2COLES1E_vEEEENS_8epilogue10collective18CollectiveEpilogueINS1J_23Sm100TmaWarpSpecializedILi4ELi2ELi32ELb1ELb0EEEJSK_NSB_IJNSU_ISG_SD_EENSU_ISI_SD_EEEEESL_NSB_IJlNSB_IJSD_lllEEESV_EEESL_S1S_NS1J_6fusion15FusionCallbacksIS1N_NS1T_17LinearCombinationISL_fSL_fLNS_15FloatRoundStyleE2EEESK_S1Q_JEEENSA_5SM1004TMEM4LOAD26SM100_TMEM_LOAD_32dp32b32xES13_NS14_INS15_ILi2ELi4ELi3EEES18_NSU_INSB_IJS1A_SI_EEENSB_IJSI_SD_EEEEEEENSA_39AutoVectorizingCopyWithAssumedAlignmentILi128EEENSA_14SM90_TMA_STOREES27_S29_S29_EEEvvEEEEvNT_6ParamsE)
        /*0038*/ 	.word	0x00000008


	//----- nvinfo : EIATTR_MIN_STACK_SIZE
	.align		4
.L_27:
        /*003c*/ 	.byte	0x04, 0x12
        /*003e*/ 	.short	(.L_29 - .L_28)
	.align		4
.L_28:
        /*0040*/ 	.word	index@(_ZN7cutlass13device_kernelINS_4conv6kernel13ConvUniversalINS1_16ConvProblemShapeILNS1_8OperatorE2ELi3EEENS1_10collective14CollectiveConvINS1_47MainloopSm100TmaUmmaWarpSpecializedImplicitGemmILS5_2ELi12ELi3ELi1ELi2EN4cute5tupleIJNSA_1CILi1EEESD_SD_EEEEENSB_IJNSC_ILi128EEENSB_IJSG_EEENSB_IJNSC_ILi32EEEEEEEEENS_6half_tESL_NSA_8TiledMMAINSA_8MMA_AtomIJNSA_20SM100_MMA_F16BF16_SSISL_SL_fLi128ELi128ELNSA_4UMMA5MajorE1ELSQ_1ELNSP_7ScaleInE0ELSR_0EEEEEENSA_6LayoutISE_NSB_IJNSC_ILi0EEESV_SV_EEEEENSB_IJNSA_10UnderscoreESY_SY_EEEEENS7_6detail27Sm100ImplicitGemmTileTraitsINSA_13SM90_TMA_LOADENSA_14ComposedLayoutINSA_7SwizzleILi3ELi4ELi3EEENSA_18smem_ptr_flag_bitsILi16EEENSU_INSB_IJNSC_ILi64EEENSC_ILi8EEEEEENSB_IJSD_S19_EEEEEEEvEENS12_INSA_20SM90_TMA_LOAD_IM2COLES1E_vEEEENS_8epilogue10collective18CollectiveEpilogueINS1J_23Sm100TmaWarpSpecializedILi4ELi2ELi32ELb1ELb0EEEJSK_NSB_IJNSU_ISG_SD_EENSU_ISI_SD_EEEEESL_NSB_IJlNSB_IJSD_lllEEESV_EEESL_S1S_NS1J_6fusion15FusionCallbacksIS1N_NS1T_17LinearCombinationISL_fSL_fLNS_15FloatRoundStyleE2EEESK_S1Q_JEEENSA_5SM1004TMEM4LOAD26SM100_TMEM_LOAD_32dp32b32xES13_NS14_INS15_ILi2ELi4ELi3EEES18_NSU_INSB_IJS1A_SI_EEENSB_IJSI_SD_EEEEEEENSA_39AutoVectorizingCopyWithAssumedAlignmentILi128EEENSA_14SM90_TMA_STOREES27_S29_S29_EEEvvEEEEvNT_6ParamsE)
        /*0044*/ 	.word	0x00000008
.L_29:


//--------------------- .nv.compat                --------------------------
	.section	.nv.compat,"",@"SHT_CUDA_COMPAT_INFO"
	.align	4
        /*0000*/ 	.byte	0x02, 0x09, 0x01, 0x00, 0x02, 0x02, 0x02, 0x00, 0x02, 0x05, 0x05, 0x00, 0x03, 0x07, 0x01, 0x01
        /*0010*/ 	.byte	0x02, 0x03, 0x01, 0x00, 0x02, 0x06, 0x01, 0x00, 0x04, 0x0b, 0x08, 0x00, 0x09, 0x00, 0x00, 0x00
        /*0020*/ 	.byte	0x00, 0x00, 0x00, 0x00


//--------------------- .nv.info._ZN7cutlass13device_kernelINS_4conv6kernel13ConvUniversalINS1_16ConvProblemShapeILNS1_8OperatorE2ELi3EEENS1_10collective14CollectiveConvINS1_47MainloopSm100TmaUmmaWarpSpecializedImplicitGemmILS5_2ELi12ELi3ELi1ELi2EN4cute5tupleIJNSA_1CILi1EEESD_SD_EEEEENSB_IJNSC_ILi128EEENSB_IJSG_EEENSB_IJNSC_ILi32EEEEEEEEENS_6half_tESL_NSA_8TiledMMAINSA_8MMA_AtomIJNSA_20SM100_MMA_F16BF16_SSISL_SL_fLi128ELi128ELNSA_4UMMA5MajorE1ELSQ_1ELNSP_7ScaleInE0ELSR_0EEEEEENSA_6LayoutISE_NSB_IJNSC_ILi0EEESV_SV_EEEEENSB_IJNSA_10UnderscoreESY_SY_EEEEENS7_6detail27Sm100ImplicitGemmTileTraitsINSA_13SM90_TMA_LOADENSA_14ComposedLayoutINSA_7SwizzleILi3ELi4ELi3EEENSA_18smem_ptr_flag_bitsILi16EEENSU_INSB_IJNSC_ILi64EEENSC_ILi8EEEEEENSB_IJSD_S19_EEEEEEEvEENS12_INSA_20SM90_TMA_LOAD_IM2COLES1E_vEEEENS_8epilogue10collective18CollectiveEpilogueINS1J_23Sm100TmaWarpSpecializedILi4ELi2ELi32ELb1ELb0EEEJSK_NSB_IJNSU_ISG_SD_EENSU_ISI_SD_EEEEESL_NSB_IJlNSB_IJSD_lllEEESV_EEESL_S1S_NS1J_6fusion15FusionCallbacksIS1N_NS1T_17LinearCombinationISL_fSL_fLNS_15FloatRoundStyleE2EEESK_S1Q_JEEENSA_5SM1004TMEM4LOAD26SM100_TMEM_LOAD_32dp32b32xES13_NS14_INS15_ILi2ELi4ELi3EEES18_NSU_INSB_IJS1A_SI_EEENSB_IJSI_SD_EEEEEEENSA_39AutoVectorizingCopyWithAssumedAlignmentILi128EEENSA_14SM90_TMA_STOREES27_S29_S29_EEEvvEEEEvNT_6ParamsE --------------------------
	.section	.nv.info._ZN7cutlass13device_kernelINS_4conv6kernel13ConvUniversalINS1_16ConvProblemShapeILNS1_8OperatorE2ELi3EEENS1_10collective14CollectiveConvINS1_47MainloopSm100TmaUmmaWarpSpecializedImplicitGemmILS5_2ELi12ELi3ELi1ELi2EN4cute5tupleIJNSA_1CILi1EEESD_SD_EEEEENSB_IJNSC_ILi128EEENSB_IJSG_EEENSB_IJNSC_ILi32EEEEEEEEENS_6half_tESL_NSA_8TiledMMAINSA_8MMA_AtomIJNSA_20SM100_MMA_F16BF16_SSISL_SL_fLi128ELi128ELNSA_4UMMA5MajorE1ELSQ_1ELNSP_7ScaleInE0ELSR_0EEEEEENSA_6LayoutISE_NSB_IJNSC_ILi0EEESV_SV_EEEEENSB_IJNSA_10UnderscoreESY_SY_EEEEENS7_6detail27Sm100ImplicitGemmTileTraitsINSA_13SM90_TMA_LOADENSA_14ComposedLayoutINSA_7SwizzleILi3ELi4ELi3EEENSA_18smem_ptr_flag_bitsILi16EEENSU_INSB_IJNSC_ILi64EEENSC_ILi8EEEEEENSB_IJSD_S19_EEEEEEEvEENS12_INSA_20SM90_TMA_LOAD_IM2COLES1E_vEEEENS_8epilogue10collective18CollectiveEpilogueINS1J_23Sm100TmaWarpSpecializedILi4ELi2ELi32ELb1ELb0EEEJSK_NSB_IJNSU_ISG_SD_EENSU_ISI_SD_EEEEESL_NSB_IJlNSB_IJSD_lllEEESV_EEESL_S1S_NS1J_6fusion15FusionCallbacksIS1N_NS1T_17LinearCombinationISL_fSL_fLNS_15FloatRoundStyleE2EEESK_S1Q_JEEENSA_5SM1004TMEM4LOAD26SM100_TMEM_LOAD_32dp32b32xES13_NS14_INS15_ILi2ELi4ELi3EEES18_NSU_INSB_IJS1A_SI_EEENSB_IJSI_SD_EEEEEEENSA_39AutoVectorizingCopyWithAssumedAlignmentILi128EEENSA_14SM90_TMA_STOREES27_S29_S29_EEEvvEEEEvNT_6ParamsE,"",@"SHT_CUDA_INFO"
	.sectionflags	@""
	.align	4


	//----- nvinfo : EIATTR_CUDA_API_VERSION
	.align		4
        /*0000*/ 	.byte	0x04, 0x37
        /*0002*/ 	.short	(.L_31 - .L_30)
.L_30:
        /*0004*/ 	.word	0x00000082


	//----- nvinfo : EIATTR_KPARAM_INFO
	.align		4
.L_31:
        /*0008*/ 	.byte	0x04, 0x17
        /*000a*/ 	.short	(.L_33 - .L_32)
.L_32:
        /*000c*/ 	.word	0x00000000
        /*0010*/ 	.short	0x0000
        /*0012*/ 	.short	0x0000
        /*0014*/ 	.byte	0x00, 0xf0, 0x01, 0x24


	//----- nvinfo : EIATTR_AT_ENTRY_FRAGMENTS
	.align		4
.L_33:
        /*0018*/ 	.byte	0x04, 0x4f
        /*001a*/ 	.short	(.L_35 - .L_34)


	//   ....[0]....
.L_34:
        /*001c*/ 	.word	0x00000006


	//----- nvinfo : EIATTR_RESERVED_SMEM_USED
	.align		4
.L_35:
        /*0020*/ 	.byte	0x01, 0x41
	.zero		2


	//----- nvinfo : EIATTR_SPARSE_MMA_MASK
	.align		4
        /*0024*/ 	.byte	0x03, 0x50
        /*0026*/ 	.short	0x0000


	//----- nvinfo : EIATTR_TCGEN05_1CTA_USED
	.align		4
        /*0028*/ 	.byte	0x01, 0x51
	.zero		2


	//----- nvinfo : EIATTR_MAXREG_COUNT
	.align		4
        /*002c*/ 	.byte	0x03, 0x1b
        /*002e*/ 	.short	0x00ff


	//----- nvinfo : EIATTR_NUM_BARRIERS
	.align		4
        /*0030*/ 	.byte	0x02, 0x4c
        /*0032*/ 	.byte	0x07
	.zero		1


	//----- nvinfo : EIATTR_EXTERNS
	.align		4
        /*0034*/ 	.byte	0x04, 0x0f
        /*0036*/ 	.short	(.L_37 - .L_36)


	//   ....[0]....
	.align		4
.L_36:
        /*0038*/ 	.word	index@(__assertfail)


	//----- nvinfo : EIATTR_MERCURY_ISA_VERSION
	.align		4
.L_37:
        /*003c*/ 	.byte	0x03, 0x5f
        /*003e*/ 	.short	0x0101


	//----- nvinfo : EIATTR_INT_WARP_WIDE_INSTR_OFFSETS
	.align		4
        /*0040*/ 	.byte	0x04, 0x31
        /*0042*/ 	.short	(.L_39 - .L_38)


	//   ....[0]....
.L_38:
        /*0044*/ 	.word	0x000046d0


	//   ....[1]....
        /*0048*/ 	.word	0x000046f0


	//   ....[2]....
        /*004c*/ 	.word	0x00004720


	//   ....[3]....
        /*0050*/ 	.word	0x000059a0


	//   ....[4]....
        /*0054*/ 	.word	0x00005a00


	//   ....[5]....
        /*0058*/ 	.word	0x00005b00


	//   ....[6]....
        /*005c*/ 	.word	0x00005b80


	//   ....[7]....
        /*0060*/ 	.word	0x00005c60


	//   ....[8]....
        /*0064*/ 	.word	0x00005cf0


	//   ....[9]....
        /*0068*/ 	.word	0x00005de0


	//   ....[10]....
        /*006c*/ 	.word	0x00005e90


	//----- nvinfo : EIATTR_COOP_GROUP_MASK_REGIDS
	.align		4
.L_39:
        /*0070*/ 	.byte	0x04, 0x29
        /*0072*/ 	.short	(.L_41 - .L_40)


	//   ....[0]....
.L_40:
        /*0074*/ 	.word	0xffffffff


	//   ....[1]....
        /*0078*/ 	.word	0xffffffff


	//   ....[2]....
        /*007c*/ 	.word	0xffffffff


	//   ....[3]....
        /*0080*/ 	.word	0xffffffff


	//   ....[4]....
        /*0084*/ 	.word	0xffffffff


	//   ....[5]....
        /*0088*/ 	.word	0xffffffff


	//   ....[6]....
        /*008c*/ 	.word	0xffffffff


	//   ....[7]....
        /*0090*/ 	.word	0xffffffff


	//   ....[8]....
        /*0094*/ 	.word	0xffffffff


	//   ....[9]....
        /*0098*/ 	.word	0xffffffff


	//   ....[10]....
        /*009c*/ 	.word	0xffffffff


	//   ....[11]....
        /*00a0*/ 	.word	0xffffffff


	//----- nvinfo : EIATTR_COOP_GROUP_INSTR_OFFSETS
	.align		4
.L_41:
        /*00a4*/ 	.byte	0x04, 0x28
        /*00a6*/ 	.short	(.L_43 - .L_42)


	//   ....[0]....
.L_42:
        /*00a8*/ 	.word	0x00000090


	//   ....[1]....
        /*00ac*/ 	.word	0x00000500


	//   ....[2]....
        /*00b0*/ 	.word	0x000007a0


	//   ....[3]....
        /*00b4*/ 	.word	0x00000940


	//   ....[4]....
        /*00b8*/ 	.word	0x00000a40


	//   ....[5]....
        /*00bc*/ 	.word	0x00000b90


	//   ....[6]....
        /*00c0*/ 	.word	0x000029d0


	//   ....[7]....
        /*00c4*/ 	.word	0x00003b20


	//   ....[8]....
        /*00c8*/ 	.word	0x00003d30


	//   ....[9]....
        /*00cc*/ 	.word	0x00003d60


	//   ....[10]....
        /*00d0*/ 	.word	0x000045b0


	//   ....[11]....
        /*00d4*/ 	.word	0x000047f0


	//----- nvinfo : EIATTR_VRC_CTA_INIT_COUNT
	.align		4
.L_43:
        /*00d8*/ 	.byte	0x02, 0x4a
        /*00da*/ 	.byte	0x80
	.zero		1


	//----- nvinfo : EIATTR_SYSCALL_OFFSETS
	.align		4
        /*00dc*/ 	.byte	0x04, 0x46
        /*00de*/ 	.short	(.L_45 - .L_44)


	//   ....[0]....
.L_44:
        /*00e0*/ 	.word	0x000070e0


	//   ....[1]....
        /*00e4*/ 	.word	0x000071d0


	//   ....[2]....
        /*00e8*/ 	.word	0x000079a0


	//   ....[3]....
        /*00ec*/ 	.word	0x00008620


	//   ....[4]....
        /*00f0*/ 	.word	0x00009260


	//   ....[5]....
        /*00f4*/ 	.word	0x00009e90


	//----- nvinfo : EIATTR_MBARRIER_INSTR_OFFSETS
	.align		4
.L_45:
        /*00f8*/ 	.byte	0x04, 0x39
        /*00fa*/ 	.short	(.L_47 - .L_46)


	//   ....[0]....
.L_46:
        /*00fc*/ 	.word	0x00000600
        /*0100*/ 	.word	0x000000ff
        /*0104*/ 	.word	0x00000000
        /*0108*/ 	.short	0x0100
        /*010a*/ 	.byte	0x04
	.zero		1


	//   ....[1]....
        /*010c*/ 	.word	0x00000610
        /*0110*/ 	.word	0x000000ff
        /*0114*/ 	.word	0x00000060
        /*0118*/ 	.short	0x0100
        /*011a*/ 	.byte	0x04
	.zero		1


	//   ....[2]....
        /*011c*/ 	.word	0x00000620
        /*0120*/ 	.word	0x000000ff
        /*0124*/ 	.word	0x00000008
        /*0128*/ 	.short	0x0100
        /*012a*/ 	.byte	0x04
	.zero		1


	//   ....[3]....
        /*012c*/ 	.word	0x00000630
        /*0130*/ 	.word	0x000000ff
        /*0134*/ 	.word	0x00000068
        /*0138*/ 	.short	0x0100
        /*013a*/ 	.byte	0x04
	.zero		1


	//   ....[4]....
        /*013c*/ 	.word	0x00000640
        /*0140*/ 	.word	0x000000ff
        /*0144*/ 	.word	0x00000010
        /*0148*/ 	.short	0x0100
        /*014a*/ 	.byte	0x04
	.zero		1


	//   ....[5]....
        /*014c*/ 	.word	0x00000650
        /*0150*/ 	.word	0x000000ff
        /*0154*/ 	.word	0x00000070
        /*0158*/ 	.short	0x0100
        /*015a*/ 	.byte	0x04
	.zero		1


	//   ....[6]....
        /*015c*/ 	.word	0x00000660
        /*0160*/ 	.word	0x000000ff
        /*0164*/ 	.word	0x00000018
        /*0168*/ 	.short	0x0100
        /*016a*/ 	.byte	0x04
	.zero		1


	//   ....[7]....
        /*016c*/ 	.word	0x00000670
        /*0170*/ 	.word	0x000000ff
        /*0174*/ 	.word	0x00000078
        /*0178*/ 	.short	0x0100
        /*017a*/ 	.byte	0x04
	.zero		1


	//   ....[8]....
        /*017c*/ 	.word	0x00000680
        /*0180*/ 	.word	0x000000ff
        /*0184*/ 	.word	0x00000020
        /*0188*/ 	.short	0x0100
        /*018a*/ 	.byte	0x04
	.zero		1


	//   ....[9]....
        /*018c*/ 	.word	0x00000690
        /*0190*/ 	.word	0x000000ff
        /*0194*/ 	.word	0x00000080
        /*0198*/ 	.short	0x0100
        /*019a*/ 	.byte	0x04
	.zero		1


	//   ....[10]....
        /*019c*/ 	.word	0x000006a0
        /*01a0*/ 	.word	0x000000ff
        /*01a4*/ 	.word	0x00000028
        /*01a8*/ 	.short	0x0100
        /*01aa*/ 	.byte	0x04
	.zero		1


	//   ....[11]....
        /*01ac*/ 	.word	0x000006b0
        /*01b0*/ 	.word	0x000000ff
        /*01b4*/ 	.word	0x00000088
        /*01b8*/ 	.short	0x0100
        /*01ba*/ 	.byte	0x04
	.zero		1


	//   ....[12]....
        /*01bc*/ 	.word	0x000006c0
        /*01c0*/ 	.word	0x000000ff
        /*01c4*/ 	.word	0x00000030
        /*01c8*/ 	.short	0x0100
        /*01ca*/ 	.byte	0x04
	.zero		1


	//   ....[13]....
        /*01cc*/ 	.word	0x000006d0
        /*01d0*/ 	.word	0x000000ff
        /*01d4*/ 	.word	0x00000090
        /*01d8*/ 	.short	0x0100
        /*01da*/ 	.byte	0x04
	.zero		1


	//   ....[14]....
        /*01dc*/ 	.word	0x000006e0
        /*01e0*/ 	.word	0x000000ff
        /*01e4*/ 	.word	0x00000038
        /*01e8*/ 	.short	0x0100
        /*01ea*/ 	.byte	0x04
	.zero		1


	//   ....[15]....
        /*01ec*/ 	.word	0x000006f0
        /*01f0*/ 	.word	0x000000ff
        /*01f4*/ 	.word	0x00000098
        /*01f8*/ 	.short	0x0100
        /*01fa*/ 	.byte	0x04
	.zero		1


	//   ....[16]....
        /*01fc*/ 	.word	0x00000700
        /*0200*/ 	.word	0x000000ff
        /*0204*/ 	.word	0x00000040
        /*0208*/ 	.short	0x0100
        /*020a*/ 	.byte	0x04
	.zero		1


	//   ....[17]....
        /*020c*/ 	.word	0x00000710
        /*0210*/ 	.word	0x000000ff
        /*0214*/ 	.word	0x000000a0
        /*0218*/ 	.short	0x0100
        /*021a*/ 	.byte	0x04
	.zero		1


	//   ....[18]....
        /*021c*/ 	.word	0x00000720
        /*0220*/ 	.word	0x000000ff
        /*0224*/ 	.word	0x00000048
        /*0228*/ 	.short	0x0100
        /*022a*/ 	.byte	0x04
	.zero		1


	//   ....[19]....
        /*022c*/ 	.word	0x00000730
        /*0230*/ 	.word	0x000000ff
        /*0234*/ 	.word	0x000000a8
        /*0238*/ 	.short	0x0100
        /*023a*/ 	.byte	0x04
	.zero		1


	//   ....[20]....
        /*023c*/ 	.word	0x00000740
        /*0240*/ 	.word	0x000000ff
        /*0244*/ 	.word	0x00000050
        /*0248*/ 	.short	0x0100
        /*024a*/ 	.byte	0x04
	.zero		1


	//   ....[21]....
        /*024c*/ 	.word	0x00000750
        /*0250*/ 	.word	0x000000ff
        /*0254*/ 	.word	0x000000b0
        /*0258*/ 	.short	0x0100
        /*025a*/ 	.byte	0x04
	.zero		1


	//   ....[22]....
        /*025c*/ 	.word	0x00000760
        /*0260*/ 	.word	0x000000ff
        /*0264*/ 	.word	0x00000058
        /*0268*/ 	.short	0x0100
        /*026a*/ 	.byte	0x04
	.zero		1


	//   ....[23]....
        /*026c*/ 	.word	0x00000770
        /*0270*/ 	.word	0x000000ff
        /*0274*/ 	.word	0x000000b8
        /*0278*/ 	.short	0x0100
        /*027a*/ 	.byte	0x04
	.zero		1


	//   ....[24]....
        /*027c*/ 	.word	0x000008b0
        /*0280*/ 	.word	0x000000ff
        /*0284*/ 	.word	0x000000c0
        /*0288*/ 	.short	0x0100
        /*028a*/ 	.byte	0x04
	.zero		1


	//   ....[25]....
        /*028c*/ 	.word	0x000008c0
        /*0290*/ 	.word	0x000000ff
        /*0294*/ 	.word	0x000000e0
        /*0298*/ 	.short	0x0100
        /*029a*/ 	.byte	0x04
	.zero		1


	//   ....[26]....
        /*029c*/ 	.word	0x000008d0
        /*02a0*/ 	.word	0x000000ff
        /*02a4*/ 	.word	0x000000c8
        /*02a8*/ 	.short	0x0100
        /*02aa*/ 	.byte	0x04
	.zero		1


	//   ....[27]....
        /*02ac*/ 	.word	0x000008e0
        /*02b0*/ 	.word	0x000000ff
        /*02b4*/ 	.word	0x000000e8
        /*02b8*/ 	.short	0x0100
        /*02ba*/ 	.byte	0x04
	.zero		1


	//   ....[28]....
        /*02bc*/ 	.word	0x000008f0
        /*02c0*/ 	.word	0x000000ff
        /*02c4*/ 	.word	0x000000d0
        /*02c8*/ 	.short	0x0100
        /*02ca*/ 	.byte	0x04
	.zero		1


	//   ....[29]....
        /*02cc*/ 	.word	0x00000900
        /*02d0*/ 	.word	0x000000ff
        /*02d4*/ 	.word	0x000000f0
        /*02d8*/ 	.short	0x0100
        /*02da*/ 	.byte	0x04
	.zero		1


	//   ....[30]....
        /*02dc*/ 	.word	0x00000910
        /*02e0*/ 	.word	0x000000ff
        /*02e4*/ 	.word	0x000000d8
        /*02e8*/ 	.short	0x0100
        /*02ea*/ 	.byte	0x04
	.zero		1


	//   ....[31]....
        /*02ec*/ 	.word	0x00000920
        /*02f0*/ 	.word	0x000000ff
        /*02f4*/ 	.word	0x000000f8
        /*02f8*/ 	.short	0x0100
        /*02fa*/ 	.byte	0x04
	.zero		1


	//   ....[32]....
        /*02fc*/ 	.word	0x00000a10
        /*0300*/ 	.word	0x000000ff
        /*0304*/ 	.word	0x00000100
        /*0308*/ 	.short	0x0100
        /*030a*/ 	.byte	0x06
	.zero		1


	//   ....[33]....
        /*030c*/ 	.word	0x00000a20
        /*0310*/ 	.word	0x000000ff
        /*0314*/ 	.word	0x00000108
        /*0318*/ 	.short	0x0100
        /*031a*/ 	.byte	0x06
	.zero		1


	//   ....[34]....
        /*031c*/ 	.word	0x00000b60
        /*0320*/ 	.word	0x000000ff
        /*0324*/ 	.word	0x00000110
        /*0328*/ 	.short	0x0100
        /*032a*/ 	.byte	0x06
	.zero		1


	//   ....[35]....
        /*032c*/ 	.word	0x00000b70
        /*0330*/ 	.word	0x000000ff
        /*0334*/ 	.word	0x00000118
        /*0338*/ 	.short	0x0100
        /*033a*/ 	.byte	0x06
	.zero		1


	//   ....[36]....
        /*033c*/ 	.word	0x00000cc0
        /*0340*/ 	.word	0x000000ff
        /*0344*/ 	.word	0x00000120
        /*0348*/ 	.short	0x0100
        /*034a*/ 	.byte	0x04
	.zero		1


	//   ....[37]....
        /*034c*/ 	.word	0x00000cd0
        /*0350*/ 	.word	0x000000ff
        /*0354*/ 	.word	0x00000130
        /*0358*/ 	.short	0x0100
        /*035a*/ 	.byte	0x04
	.zero		1


	//   ....[38]....
        /*035c*/ 	.word	0x00000ce0
        /*0360*/ 	.word	0x000000ff
        /*0364*/ 	.word	0x00000128
        /*0368*/ 	.short	0x0100
        /*036a*/ 	.byte	0x04
	.zero		1


	//   ....[39]....
        /*036c*/ 	.word	0x00000cf0
        /*0370*/ 	.word	0x000000ff
        /*0374*/ 	.word	0x00000138
        /*0378*/ 	.short	0x0100
        /*037a*/ 	.byte	0x04
	.zero		1


	//   ....[40]....
        /*037c*/ 	.word	0x00001af0
        /*0380*/ 	.word	0x000000ff
        /*0384*/ 	.word	0x00000060
        /*0388*/ 	.short	0x010a
        /*038a*/ 	.byte	0x08
	.zero		1


	//   ....[41]....
        /*038c*/ 	.word	0x00001e90
        /*0390*/ 	.word	0x000000ff
        /*0394*/ 	.word	0x00000060
        /*0398*/ 	.short	0x010a
        /*039a*/ 	.byte	0x2d
	.zero		1


	//   ....[42]....
        /*039c*/ 	.word	0x00002000
        /*03a0*/ 	.word	0x000000ff
        /*03a4*/ 	.word	0x00000060
        /*03a8*/ 	.short	0x010a
        /*03aa*/ 	.byte	0x08
	.zero		1


	//   ....[43]....
        /*03ac*/ 	.word	0x00002330
        /*03b0*/ 	.word	0x000000ff
        /*03b4*/ 	.word	0x00000108
        /*03b8*/ 	.short	0x0101
        /*03ba*/ 	.byte	0x30
	.zero		1


	//   ....[44]....
        /*03bc*/ 	.word	0x00002360
        /*03c0*/ 	.word	0x000000ff
        /*03c4*/ 	.word	0x00000060
        /*03c8*/ 	.short	0x010a
        /*03ca*/ 	.byte	0x04
	.zero		1


	//   ....[45]....
        /*03cc*/ 	.word	0x00002540
        /*03d0*/ 	.word	0x000000ff
        /*03d4*/ 	.word	0x00000060
        /*03d8*/ 	.short	0x010a
        /*03da*/ 	.byte	0x29
	.zero		1


	//   ....[46]....
        /*03dc*/ 	.word	0x000026b0
        /*03e0*/ 	.word	0x000000ff
        /*03e4*/ 	.word	0x00000060
        /*03e8*/ 	.short	0x010a
        /*03ea*/ 	.byte	0x08
	.zero		1


	//   ....[47]....
        /*03ec*/ 	.word	0x000029e0
        /*03f0*/ 	.word	0x000000ff
        /*03f4*/ 	.word	0x00000110
        /*03f8*/ 	.short	0x010a
        /*03fa*/ 	.byte	0x30
	.zero		1


	//   ....[48]....
        /*03fc*/ 	.word	0x00002aa0
        /*0400*/ 	.word	0x000000ff
        /*0404*/ 	.word	0x00000000
        /*0408*/ 	.short	0x0101
        /*040a*/ 	.byte	0x04
	.zero		1


	//   ....[49]....
        /*040c*/ 	.word	0x00003090
        /*0410*/ 	.word	0x000000ff
        /*0414*/ 	.word	0x00000000
        /*0418*/ 	.short	0x010a
        /*041a*/ 	.byte	0x04
	.zero		1


	//   ....[50]....
        /*041c*/ 	.word	0x00003130
        /*0420*/ 	.word	0x000000ff
        /*0424*/ 	.word	0x00000000
        /*0428*/ 	.short	0x010a
        /*042a*/ 	.byte	0x05
	.zero		1


	//   ....[51]....
        /*042c*/ 	.word	0x000031d0
        /*0430*/ 	.word	0x000000ff
        /*0434*/ 	.word	0x00000000
        /*0438*/ 	.short	0x010a
        /*043a*/ 	.byte	0x05
	.zero		1


	//   ....[52]....
        /*043c*/ 	.word	0x00003270
        /*0440*/ 	.word	0x000000ff
        /*0444*/ 	.word	0x00000000
        /*0448*/ 	.short	0x010a
        /*044a*/ 	.byte	0x05
	.zero		1


	//   ....[53]....
        /*044c*/ 	.word	0x00003310
        /*0450*/ 	.word	0x000000ff
        /*0454*/ 	.word	0x00000000
        /*0458*/ 	.short	0x010a
        /*045a*/ 	.byte	0x05
	.zero		1


	//   ....[54]....
        /*045c*/ 	.word	0x000033b0
        /*0460*/ 	.word	0x000000ff
        /*0464*/ 	.word	0x00000000
        /*0468*/ 	.short	0x010a
        /*046a*/ 	.byte	0x05
	.zero		1


	//   ....[55]....
        /*046c*/ 	.word	0x00003450
        /*0470*/ 	.word	0x000000ff
        /*0474*/ 	.word	0x00000000
        /*0478*/ 	.short	0x010a
        /*047a*/ 	.byte	0x05
	.zero		1


	//   ....[56]....
        /*047c*/ 	.word	0x000034f0
        /*0480*/ 	.word	0x000000ff
        /*0484*/ 	.word	0x00000000
        /*0488*/ 	.short	0x010a
        /*048a*/ 	.byte	0x05
	.zero		1


	//   ....[57]....
        /*048c*/ 	.word	0x00003590
        /*0490*/ 	.word	0x000000ff
        /*0494*/ 	.word	0x00000000
        /*0498*/ 	.short	0x010a
        /*049a*/ 	.byte	0x05
	.zero		1


	//   ....[58]....
        /*049c*/ 	.word	0x00003630
        /*04a0*/ 	.word	0x000000ff
        /*04a4*/ 	.word	0x00000000
        /*04a8*/ 	.short	0x010a
        /*04aa*/ 	.byte	0x05
	.zero		1


	//   ....[59]....
        /*04ac*/ 	.word	0x000036d0
        /*04b0*/ 	.word	0x000000ff
        /*04b4*/ 	.word	0x00000000
        /*04b8*/ 	.short	0x010a
        /*04ba*/ 	.byte	0x05
	.zero		1


	//   ....[60]....
        /*04bc*/ 	.word	0x00003780
        /*04c0*/ 	.word	0x00000000
        /*04c4*/ 	.word	0x00000000
        /*04c8*/ 	.short	0x010a
        /*04ca*/ 	.byte	0xff
	.zero		1


	//   ....[61]....
        /*04cc*/ 	.word	0x000038d0
        /*04d0*/ 	.word	0x000000ff
        /*04d4*/ 	.word	0x00000118
        /*04d8*/ 	.short	0x010a
        /*04da*/ 	.byte	0x04
	.zero		1


	//   ....[62]....
        /*04dc*/ 	.word	0x00003970
        /*04e0*/ 	.word	0x000000ff
        /*04e4*/ 	.word	0x00000110
        /*04e8*/ 	.short	0x010a
        /*04ea*/ 	.byte	0x04
	.zero		1


	//   ....[63]....
        /*04ec*/ 	.word	0x00003a10
        /*04f0*/ 	.word	0x000000ff
        /*04f4*/ 	.word	0x00000000
        /*04f8*/ 	.short	0x0101
        /*04fa*/ 	.byte	0x05
	.zero		1


	//   ....[64]....
        /*04fc*/ 	.word	0x00003a50
        /*0500*/ 	.word	0x000000ff
        /*0504*/ 	.word	0x00000118
        /*0508*/ 	.short	0x0106
        /*050a*/ 	.byte	0x04
	.zero		1


	//   ....[65]....
        /*050c*/ 	.word	0x00003a90
        /*0510*/ 	.word	0x00000000
        /*0514*/ 	.word	0x00000118
        /*0518*/ 	.short	0x010a
        /*051a*/ 	.byte	0xff
	.zero		1


	//   ....[66]....
        /*051c*/ 	.word	0x00003fb0
        /*0520*/ 	.word	0x000000ff
        /*0524*/ 	.word	0x00000110
        /*0528*/ 	.short	0x010a
        /*052a*/ 	.byte	0x13
	.zero		1


	//   ....[67]....
        /*052c*/ 	.word	0x00004060
        /*0530*/ 	.word	0x000000ff
        /*0534*/ 	.word	0x00000000
        /*0538*/ 	.short	0x0101
        /*053a*/ 	.byte	0x1e
	.zero		1


	//   ....[68]....
        /*053c*/ 	.word	0x00004070
        /*0540*/ 	.word	0x000000ff
        /*0544*/ 	.word	0x00000130
        /*0548*/ 	.short	0x010a
        /*054a*/ 	.byte	0x17
	.zero		1


	//   ....[69]....
        /*054c*/ 	.word	0x00004100
        /*0550*/ 	.word	0x000000ff
        /*0554*/ 	.word	0x00000000
        /*0558*/ 	.short	0x010a
        /*055a*/ 	.byte	0x04
	.zero		1


	//   ....[70]....
        /*055c*/ 	.word	0x000041a0
        /*0560*/ 	.word	0x000000ff
        /*0564*/ 	.word	0x00000000
        /*0568*/ 	.short	0x010a
        /*056a*/ 	.byte	0x0f
	.zero		1


	//   ....[71]....
        /*056c*/ 	.word	0x000042e0
        /*0570*/ 	.word	0x000000ff
        /*0574*/ 	.word	0x00000000
        /*0578*/ 	.short	0x010a
        /*057a*/ 	.byte	0x04
	.zero		1


	//   ....[72]....
        /*057c*/ 	.word	0x00004500
        /*0580*/ 	.word	0x000000ff
        /*0584*/ 	.word	0x00000000
        /*0588*/ 	.short	0x010a
        /*058a*/ 	.byte	0x04
	.zero		1


	//   ....[73]....
        /*058c*/ 	.word	0x00004590
        /*0590*/ 	.word	0x000000ff
        /*0594*/ 	.word	0x00000000
        /*0598*/ 	.short	0x010a
        /*059a*/ 	.byte	0x04
	.zero		1


	//   ....[74]....
        /*059c*/ 	.word	0x00004d80
        /*05a0*/ 	.word	0x000000ff
        /*05a4*/ 	.word	0x00000110
        /*05a8*/ 	.short	0x010a
        /*05aa*/ 	.byte	0x14
	.zero		1


	//   ....[75]....
        /*05ac*/ 	.word	0x00004e20
        /*05b0*/ 	.word	0x000000ff
        /*05b4*/ 	.word	0x00000000
        /*05b8*/ 	.short	0x0101
        /*05ba*/ 	.byte	0x30
	.zero		1


	//   ....[76]....
        /*05bc*/ 	.word	0x00005350
        /*05c0*/ 	.word	0x000000ff
        /*05c4*/ 	.word	0x00000108
        /*05c8*/ 	.short	0x010a
        /*05ca*/ 	.byte	0x14
	.zero		1


	//   ....[77]....
        /*05cc*/ 	.word	0x00005940
        /*05d0*/ 	.word	0x000000ff
        /*05d4*/ 	.word	0x000000e0
        /*05d8*/ 	.short	0x010a
        /*05da*/ 	.byte	0x14
	.zero		1


	//   ....[78]....
        /*05dc*/ 	.word	0x00005ab0
        /*05e0*/ 	.word	0x000000ff
        /*05e4*/ 	.word	0x000000c0
        /*05e8*/ 	.short	0x010b
        /*05ea*/ 	.byte	0x14
	.zero		1


	//   ....[79]....
        /*05ec*/ 	.word	0x00005ac0
        /*05f0*/ 	.word	0x000000ff
        /*05f4*/ 	.word	0x00000000
        /*05f8*/ 	.short	0x0101
        /*05fa*/ 	.byte	0x36
	.zero		1


	//   ....[80]....
        /*05fc*/ 	.word	0x00005ad0
        /*0600*/ 	.word	0x000000ff
        /*0604*/ 	.word	0x000000e8
        /*0608*/ 	.short	0x010a
        /*060a*/ 	.byte	0x14
	.zero		1


	//   ....[81]....
        /*060c*/ 	.word	0x00005c10
        /*0610*/ 	.word	0x000000ff
        /*0614*/ 	.word	0x000000c8
        /*0618*/ 	.short	0x010b
        /*061a*/ 	.byte	0x14
	.zero		1


	//   ....[82]....
        /*061c*/ 	.word	0x00005c20
        /*0620*/ 	.word	0x000000ff
        /*0624*/ 	.word	0x00000000
        /*0628*/ 	.short	0x0101
        /*062a*/ 	.byte	0x35
	.zero		1


	//   ....[83]....
        /*062c*/ 	.word	0x00005c30
        /*0630*/ 	.word	0x000000ff
        /*0634*/ 	.word	0x000000f0
        /*0638*/ 	.short	0x010a
        /*063a*/ 	.byte	0x14
	.zero		1


	//   ....[84]....
        /*063c*/ 	.word	0x00005d90
        /*0640*/ 	.word	0x000000ff
        /*0644*/ 	.word	0x000000d0
        /*0648*/ 	.short	0x010b
        /*064a*/ 	.byte	0x14
	.zero		1


	//   ....[85]....
        /*064c*/ 	.word	0x00005da0
        /*0650*/ 	.word	0x000000ff
        /*0654*/ 	.word	0x00000000
        /*0658*/ 	.short	0x0101
        /*065a*/ 	.byte	0x34
	.zero		1


	//   ....[86]....
        /*065c*/ 	.word	0x00005db0
        /*0660*/ 	.word	0x000000ff
        /*0664*/ 	.word	0x000000f8
        /*0668*/ 	.short	0x010a
        /*066a*/ 	.byte	0x14
	.zero		1


	//   ....[87]....
        /*066c*/ 	.word	0x00005f30
        /*0670*/ 	.word	0x000000ff
        /*0674*/ 	.word	0x000000d8
        /*0678*/ 	.short	0x010b
        /*067a*/ 	.byte	0x14
	.zero		1


	//   ....[88]....
        /*067c*/ 	.word	0x00005f40
        /*0680*/ 	.word	0x000000ff
        /*0684*/ 	.word	0x00000000
        /*0688*/ 	.short	0x0101
        /*068a*/ 	.byte	0x33
	.zero		1


	//   ....[89]....
        /*068c*/ 	.word	0x00005f70
        /*0690*/ 	.word	0x000000ff
        /*0694*/ 	.word	0x000000e0
        /*0698*/ 	.short	0x010a
        /*069a*/ 	.byte	0x14
	.zero		1


	//   ....[90]....
        /*069c*/ 	.word	0x00005f90
        /*06a0*/ 	.word	0x000000ff
        /*06a4*/ 	.word	0x000000e8
        /*06a8*/ 	.short	0x010a
        /*06aa*/ 	.byte	0x14
	.zero		1


	//   ....[91]....
        /*06ac*/ 	.word	0x00005fb0
        /*06b0*/ 	.word	0x000000ff
        /*06b4*/ 	.word	0x000000f0
        /*06b8*/ 	.short	0x010a
        /*06ba*/ 	.byte	0x14
	.zero		1


	//   ....[92]....
        /*06bc*/ 	.word	0x00005ff0
        /*06c0*/ 	.word	0x00000000
        /*06c4*/ 	.word	0x000000f8
        /*06c8*/ 	.short	0x010a
        /*06ca*/ 	.byte	0xff
	.zero		1


	//   ....[93]....
        /*06cc*/ 	.word	0x00006350
        /*06d0*/ 	.word	0x000000ff
        /*06d4*/ 	.word	0x00000110
        /*06d8*/ 	.short	0x010a
        /*06da*/ 	.byte	0x32
	.zero		1


	//   ....[94]....
        /*06dc*/ 	.word	0x00006410
        /*06e0*/ 	.word	0x000000ff
        /*06e4*/ 	.word	0x00000000
        /*06e8*/ 	.short	0x0101
        /*06ea*/ 	.byte	0x04
	.zero		1


	//   ....[95]....
        /*06ec*/ 	.word	0x00007660
        /*06f0*/ 	.word	0x000000ff
        /*06f4*/ 	.word	0x000000c0
        /*06f8*/ 	.short	0x010a
        /*06fa*/ 	.byte	0x32
	.zero		1


	//   ....[96]....
        /*06fc*/ 	.word	0x000076a0
        /*0700*/ 	.word	0x00000064
        /*0704*/ 	.word	0x00000120
        /*0708*/ 	.short	0x010a
        /*070a*/ 	.byte	0xff
	.zero		1


	//   ....[97]....
        /*070c*/ 	.word	0x00007790
        /*0710*/ 	.word	0x000000ff
        /*0714*/ 	.word	0x000000c0
        /*0718*/ 	.short	0x010a
        /*071a*/ 	.byte	0x32
	.zero		1


	//   ....[98]....
        /*071c*/ 	.word	0x00007880
        /*0720*/ 	.word	0x00000064
        /*0724*/ 	.word	0x00000120
        /*0728*/ 	.short	0x010a
        /*072a*/ 	.byte	0xff
	.zero		1


	//   ....[99]....
        /*072c*/ 	.word	0x00008350
        /*0730*/ 	.word	0x00000000
        /*0734*/ 	.word	0x00000000
        /*0738*/ 	.short	0x0101
        /*073a*/ 	.byte	0xff
	.zero		1


	//   ....[100]....
        /*073c*/ 	.word	0x00008360
        /*0740*/ 	.word	0x00000003
        /*0744*/ 	.word	0x000000c0
        /*0748*/ 	.short	0x010a
        /*074a*/ 	.byte	0xff
	.zero		1


	//   ....[101]....
        /*074c*/ 	.word	0x00008440
        /*0750*/ 	.word	0x00000003
        /*0754*/ 	.word	0x000000c0
        /*0758*/ 	.short	0x010a
        /*075a*/ 	.byte	0xff
	.zero		1


	//   ....[102]....
        /*075c*/ 	.word	0x00008f90
        /*0760*/ 	.word	0x0000003d
        /*0764*/ 	.word	0x00000000
        /*0768*/ 	.short	0x0101
        /*076a*/ 	.byte	0xff
	.zero		1


	//   ....[103]....
        /*076c*/ 	.word	0x00008fb0
        /*0770*/ 	.word	0x0000003e
        /*0774*/ 	.word	0x000000c0
        /*0778*/ 	.short	0x010a
        /*077a*/ 	.byte	0xff
	.zero		1


	//   ....[104]....
        /*077c*/ 	.word	0x00009080
        /*0780*/ 	.word	0x0000003e
        /*0784*/ 	.word	0x000000c0
        /*0788*/ 	.short	0x010a
        /*078a*/ 	.byte	0xff
	.zero		1


	//   ....[105]....
        /*078c*/ 	.word	0x00009bc0
        /*0790*/ 	.word	0x0000003d
        /*0794*/ 	.word	0x00000000
        /*0798*/ 	.short	0x0101
        /*079a*/ 	.byte	0xff
	.zero		1


	//   ....[106]....
        /*079c*/ 	.word	0x00009be0
        /*07a0*/ 	.word	0x0000003e
        /*07a4*/ 	.word	0x000000c0
        /*07a8*/ 	.short	0x010a
        /*07aa*/ 	.byte	0xff
	.zero		1


	//   ....[107]....
        /*07ac*/ 	.word	0x00009cb0
        /*07b0*/ 	.word	0x0000003e
        /*07b4*/ 	.word	0x000000c0
        /*07b8*/ 	.short	0x010a
        /*07ba*/ 	.byte	0xff
	.zero		1


	//   ....[108]....
        /*07bc*/ 	.word	0x0000a0c0
        /*07c0*/ 	.word	0x000000ff
        /*07c4*/ 	.word	0x00000000
        /*07c8*/ 	.short	0x0101
        /*07ca*/ 	.byte	0x04
	.zero		1


	//   ....[109]....
        /*07cc*/ 	.word	0x0000a860
        /*07d0*/ 	.word	0x00000003
        /*07d4*/ 	.word	0x00000000
        /*07d8*/ 	.short	0x0101
        /*07da*/ 	.byte	0xff
	.zero		1


	//   ....[110]....
        /*07dc*/ 	.word	0x0000aae0
        /*07e0*/ 	.word	0x000000ff
        /*07e4*/ 	.word	0x00000000
        /*07e8*/ 	.short	0x0101
        /*07ea*/ 	.byte	0x04
	.zero		1


	//   ....[111]....
        /*07ec*/ 	.word	0x0000ab10
        /*07f0*/ 	.word	0x00000000
        /*07f4*/ 	.word	0x00000060
        /*07f8*/ 	.short	0x010a
        /*07fa*/ 	.byte	0xff
	.zero		1


	//   ....[112]....
        /*07fc*/ 	.word	0x0000ab70
        /*0800*/ 	.word	0x00000000
        /*0804*/ 	.word	0x00000060
        /*0808*/ 	.short	0x010a
        /*080a*/ 	.byte	0xff
	.zero		1


	//   ....[113]....
        /*080c*/ 	.word	0x0000abd0
        /*0810*/ 	.word	0x00000000
        /*0814*/ 	.word	0x00000110
        /*0818*/ 	.short	0x010a
        /*081a*/ 	.byte	0xff
	.zero		1


	//   ....[114]....
        /*081c*/ 	.word	0x0000ac30
        /*0820*/ 	.word	0x00000000
        /*0824*/ 	.word	0x00000000
        /*0828*/ 	.short	0x010a
        /*082a*/ 	.byte	0xff
	.zero		1


	//   ....[115]....
        /*082c*/ 	.word	0x0000ac90
        /*0830*/ 	.word	0x00000000
        /*0834*/ 	.word	0x00000000
        /*0838*/ 	.short	0x010a
        /*083a*/ 	.byte	0xff
	.zero		1


	//   ....[116]....
        /*083c*/ 	.word	0x0000acf0
        /*0840*/ 	.word	0x00000000
        /*0844*/ 	.word	0x00000000
        /*0848*/ 	.short	0x010a
        /*084a*/ 	.byte	0xff
	.zero		1


	//   ....[117]....
        /*084c*/ 	.word	0x0000ad50
        /*0850*/ 	.word	0x00000000
        /*0854*/ 	.word	0x00000000
        /*0858*/ 	.short	0x010a
        /*085a*/ 	.byte	0xff
	.zero		1


	//   ....[118]....
        /*085c*/ 	.word	0x0000adb0
        /*0860*/ 	.word	0x00000000
        /*0864*/ 	.word	0x00000000
        /*0868*/ 	.short	0x010a
        /*086a*/ 	.byte	0xff
	.zero		1


	//   ....[119]....
        /*086c*/ 	.word	0x0000ae10
        /*0870*/ 	.word	0x00000000
        /*0874*/ 	.word	0x00000000
        /*0878*/ 	.short	0x010a
        /*087a*/ 	.byte	0xff
	.zero		1


	//   ....[120]....
        /*087c*/ 	.word	0x0000ae70
        /*0880*/ 	.word	0x00000000
        /*0884*/ 	.word	0x00000000
        /*0888*/ 	.short	0x010a
        /*088a*/ 	.byte	0xff
	.zero		1


	//   ....[121]....
        /*088c*/ 	.word	0x0000aed0
        /*0890*/ 	.word	0x00000000
        /*0894*/ 	.word	0x00000000
        /*0898*/ 	.short	0x010a
        /*089a*/ 	.byte	0xff
	.zero		1


	//   ....[122]....
        /*089c*/ 	.word	0x0000af30
        /*08a0*/ 	.word	0x00000000
        /*08a4*/ 	.word	0x00000000
        /*08a8*/ 	.short	0x010a
        /*08aa*/ 	.byte	0xff
	.zero		1


	//   ....[123]....
        /*08ac*/ 	.word	0x0000af90
        /*08b0*/ 	.word	0x00000000
        /*08b4*/ 	.word	0x00000000
        /*08b8*/ 	.short	0x010a
        /*08ba*/ 	.byte	0xff
	.zero		1


	//   ....[124]....
        /*08bc*/ 	.word	0x0000aff0
        /*08c0*/ 	.word	0x00000000
        /*08c4*/ 	.word	0x00000000
        /*08c8*/ 	.short	0x010a
        /*08ca*/ 	.byte	0xff
	.zero		1


	//   ....[125]....
        /*08cc*/ 	.word	0x0000b050
        /*08d0*/ 	.word	0x00000004
        /*08d4*/ 	.word	0x00000118
        /*08d8*/ 	.short	0x010a
        /*08da*/ 	.byte	0xff
	.zero		1


	//   ....[126]....
        /*08dc*/ 	.word	0x0000b0b0
        /*08e0*/ 	.word	0x00000004
        /*08e4*/ 	.word	0x00000110
        /*08e8*/ 	.short	0x010a
        /*08ea*/ 	.byte	0xff
	.zero		1


	//   ....[127]....
        /*08ec*/ 	.word	0x0000b110
        /*08f0*/ 	.word	0x00000000
        /*08f4*/ 	.word	0x00000110
        /*08f8*/ 	.short	0x010a
        /*08fa*/ 	.byte	0xff
	.zero		1


	//   ....[128]....
        /*08fc*/ 	.word	0x0000b170
        /*0900*/ 	.word	0x00000005
        /*0904*/ 	.word	0x00000130
        /*0908*/ 	.short	0x010a
        /*090a*/ 	.byte	0xff
	.zero		1


	//   ....[129]....
        /*090c*/ 	.word	0x0000b1d0
        /*0910*/ 	.word	0x00000000
        /*0914*/ 	.word	0x00000000
        /*0918*/ 	.short	0x010a
        /*091a*/ 	.byte	0xff
	.zero		1


	//   ....[130]....
        /*091c*/ 	.word	0x0000b230
        /*0920*/ 	.word	0x00000000
        /*0924*/ 	.word	0x00000000
        /*0928*/ 	.short	0x010a
        /*092a*/ 	.byte	0xff
	.zero		1


	//   ....[131]....
        /*092c*/ 	.word	0x0000b290
        /*0930*/ 	.word	0x00000000
        /*0934*/ 	.word	0x00000000
        /*0938*/ 	.short	0x010a
        /*093a*/ 	.byte	0xff
	.zero		1


	//   ....[132]....
        /*093c*/ 	.word	0x0000b2f0
        /*0940*/ 	.word	0x00000000
        /*0944*/ 	.word	0x00000110
        /*0948*/ 	.short	0x010a
        /*094a*/ 	.byte	0xff
	.zero		1


	//   ....[133]....
        /*094c*/ 	.word	0x0000b350
        /*0950*/ 	.word	0x00000003
        /*0954*/ 	.word	0x00000108
        /*0958*/ 	.short	0x010a
        /*095a*/ 	.byte	0xff
	.zero		1


	//   ....[134]....
        /*095c*/ 	.word	0x0000b3b0
        /*0960*/ 	.word	0x00000000
        /*0964*/ 	.word	0x000000e0
        /*0968*/ 	.short	0x010a
        /*096a*/ 	.byte	0xff
	.zero		1


	//   ....[135]....
        /*096c*/ 	.word	0x0000b410
        /*0970*/ 	.word	0x00000000
        /*0974*/ 	.word	0x000000e8
        /*0978*/ 	.short	0x010a
        /*097a*/ 	.byte	0xff
	.zero		1


	//   ....[136]....
        /*097c*/ 	.word	0x0000b470
        /*0980*/ 	.word	0x00000000
        /*0984*/ 	.word	0x000000f0
        /*0988*/ 	.short	0x010a
        /*098a*/ 	.byte	0xff
	.zero		1


	//   ....[137]....
        /*098c*/ 	.word	0x0000b4d0
        /*0990*/ 	.word	0x00000000
        /*0994*/ 	.word	0x000000f8
        /*0998*/ 	.short	0x010a
        /*099a*/ 	.byte	0xff
	.zero		1


	//   ....[138]....
        /*099c*/ 	.word	0x0000b530
        /*09a0*/ 	.word	0x00000000
        /*09a4*/ 	.word	0x000000e0
        /*09a8*/ 	.short	0x010a
        /*09aa*/ 	.byte	0xff
	.zero		1


	//   ....[139]....
        /*09ac*/ 	.word	0x0000b590
        /*09b0*/ 	.word	0x00000000
        /*09b4*/ 	.word	0x000000e8
        /*09b8*/ 	.short	0x010a
        /*09ba*/ 	.byte	0xff
	.zero		1


	//   ....[140]....
        /*09bc*/ 	.word	0x0000b5f0
        /*09c0*/ 	.word	0x00000000
        /*09c4*/ 	.word	0x000000f0
        /*09c8*/ 	.short	0x010a
        /*09ca*/ 	.byte	0xff
	.zero		1


	//   ....[141]....
        /*09cc*/ 	.word	0x0000b650
        /*09d0*/ 	.word	0x00000000
        /*09d4*/ 	.word	0x00000110
        /*09d8*/ 	.short	0x010a
        /*09da*/ 	.byte	0xff
	.zero		1


	//   ....[142]....
        /*09dc*/ 	.word	0x0000b6b0
        /*09e0*/ 	.word	0x00000000
        /*09e4*/ 	.word	0x000000c0
        /*09e8*/ 	.short	0x010a
        /*09ea*/ 	.byte	0xff
	.zero		1


	//   ....[143]....
        /*09ec*/ 	.word	0x0000b700
        /*09f0*/ 	.word	0x00000064
        /*09f4*/ 	.word	0x00000120
        /*09f8*/ 	.short	0x010a
        /*09fa*/ 	.byte	0xff
	.zero		1


	//   ....[144]....
        /*09fc*/ 	.word	0x0000b750
        /*0a00*/ 	.word	0x00000003
        /*0a04*/ 	.word	0x000000c0
        /*0a08*/ 	.short	0x010a
        /*0a0a*/ 	.byte	0xff
	.zero		1


	//   ....[145]....
        /*0a0c*/ 	.word	0x0000b7a0
        /*0a10*/ 	.word	0x0000003e
        /*0a14*/ 	.word	0x000000c0
        /*0a18*/ 	.short	0x010a
        /*0a1a*/ 	.byte	0xff
	.zero		1


	//   ....[146]....
        /*0a1c*/ 	.word	0x0000b7f0
        /*0a20*/ 	.word	0x0000003e
        /*0a24*/ 	.word	0x000000c0
        /*0a28*/ 	.short	0x010a
        /*0a2a*/ 	.byte	0xff
	.zero		1


	//----- nvinfo : EIATTR_NUM_MBARRIERS
	.align		4
.L_47:
        /*0a2c*/ 	.byte	0x03, 0x38
        /*0a2e*/ 	.short	0x0028


	//----- nvinfo : EIATTR_EXIT_INSTR_OFFSETS
	.align		4
        /*0a30*/ 	.byte	0x04, 0x1c
        /*0a32*/ 	.short	(.L_49 - .L_48)


	//   ....[0]....
.L_48:
        /*0a34*/ 	.word	0x000037b0


	//   ....[1]....
        /*0a38*/ 	.word	0x00003a60


	//   ....[2]....
        /*0a3c*/ 	.word	0x00003ac0


	//   ....[3]....
        /*0a40*/ 	.word	0x00004800


	//   ....[4]....
        /*0a44*/ 	.word	0x00006020


	//   ....[5]....
        /*0a48*/ 	.word	0x00006060


	//   ....[6]....
        /*0a4c*/ 	.word	0x0000a9c0


	//   ....[7]....
        /*0a50*/ 	.word	0x0000aa40


	//   ....[8]....
        /*0a54*/ 	.word	0x0000aa70


	//   ....[9]....
        /*0a58*/ 	.word	0x0000aaf0


	//----- nvinfo : EIATTR_MAX_THREADS
	.align		4
.L_49:
        /*0a5c*/ 	.byte	0x04, 0x05
        /*0a5e*/ 	.short	(.L_51 - .L_50)
.L_50:
        /*0a60*/ 	.word	0x00000100
        /*0a64*/ 	.word	0x00000001
        /*0a68*/ 	.word	0x00000001


	//----- nvinfo : EIATTR_CRS_STACK_SIZE
	.align		4
.L_51:
        /*0a6c*/ 	.byte	0x04, 0x1e
        /*0a6e*/ 	.short	(.L_53 - .L_52)
.L_52:
        /*0a70*/ 	.word	0x00000000


	//----- nvinfo : EIATTR_CBANK_PARAM_SIZE
	.align		4
.L_53:
        /*0a74*/ 	.byte	0x03, 0x19
        /*0a76*/ 	.short	0x0900


	//----- nvinfo : EIATTR_PARAM_CBANK
	.align		4
        /*0a78*/ 	.byte	0x04, 0x0a
        /*0a7a*/ 	.short	(.L_55 - .L_54)
	.align		4
.L_54:
        /*0a7c*/ 	.word	index@(.nv.constant0._ZN7cutlass13device_kernelINS_4conv6kernel13ConvUniversalINS1_16ConvProblemShapeILNS1_8OperatorE2ELi3EEENS1_10collective14CollectiveConvINS1_47MainloopSm100TmaUmmaWarpSpecializedImplicitGemmILS5_2ELi12ELi3ELi1ELi2EN4cute5tupleIJNSA_1CILi1EEESD_SD_EEEEENSB_IJNSC_ILi128EEENSB_IJSG_EEENSB_IJNSC_ILi32EEEEEEEEENS_6half_tESL_NSA_8TiledMMAINSA_8MMA_AtomIJNSA_20SM100_MMA_F16BF16_SSISL_SL_fLi128ELi128ELNSA_4UMMA5MajorE1ELSQ_1ELNSP_7ScaleInE0ELSR_0EEEEEENSA_6LayoutISE_NSB_IJNSC_ILi0EEESV_SV_EEEEENSB_IJNSA_10UnderscoreESY_SY_EEEEENS7_6detail27Sm100ImplicitGemmTileTraitsINSA_13SM90_TMA_LOADENSA_14ComposedLayoutINSA_7SwizzleILi3ELi4ELi3EEENSA_18smem_ptr_flag_bitsILi16EEENSU_INSB_IJNSC_ILi64EEENSC_ILi8EEEEEENSB_IJSD_S19_EEEEEEEvEENS12_INSA_20SM90_TMA_LOAD_IM2COLES1E_vEEEENS_8epilogue10collective18CollectiveEpilogueINS1J_23Sm100TmaWarpSpecializedILi4ELi2ELi32ELb1ELb0EEEJSK_NSB_IJNSU_ISG_SD_EENSU_ISI_SD_EEEEESL_NSB_IJlNSB_IJSD_lllEEESV_EEESL_S1S_NS1J_6fusion15FusionCallbacksIS1N_NS1T_17LinearCombinationISL_fSL_fLNS_15FloatRoundStyleE2EEESK_S1Q_JEEENSA_5SM1004TMEM4LOAD26SM100_TMEM_LOAD_32dp32b32xES13_NS14_INS15_ILi2ELi4ELi3EEES18_NSU_INSB_IJS1A_SI_EEENSB_IJSI_SD_EEEEEEENSA_39AutoVectorizingCopyWithAssumedAlignmentILi128EEENSA_14SM90_TMA_STOREES27_S29_S29_EEEvvEEEEvNT_6ParamsE)
        /*0a80*/ 	.short	0x0380
        /*0a82*/ 	.short	0x0900


	//----- nvinfo : EIATTR_SW_WAR
	.align		4
.L_55:
        /*0a84*/ 	.byte	0x04, 0x36
        /*0a86*/ 	.short	(.L_57 - .L_56)
.L_56:
        /*0a88*/ 	.word	0x00000008
.L_57:


//--------------------- .nv.callgraph             --------------------------
	.section	.nv.callgraph,"",@"SHT_CUDA_CALLGRAPH"
	.align	4
	.sectionentsize	8
	.align		4
        /*0000*/ 	.word	0x00000000
	.align		4
        /*0004*/ 	.word	0xffffffff
	.align		4
        /*0008*/ 	.word	index@(_ZN7cutlass13device_kernelINS_4conv6kernel13ConvUniversalINS1_16ConvProblemShapeILNS1_8OperatorE2ELi3EEENS1_10collective14CollectiveConvINS1_47MainloopSm100TmaUmmaWarpSpecializedImplicitGemmILS5_2ELi12ELi3ELi1ELi2EN4cute5tupleIJNSA_1CILi1EEESD_SD_EEEEENSB_IJNSC_ILi128EEENSB_IJSG_EEENSB_IJNSC_ILi32EEEEEEEEENS_6half_tESL_NSA_8TiledMMAINSA_8MMA_AtomIJNSA_20SM100_MMA_F16BF16_SSISL_SL_fLi128ELi128ELNSA_4UMMA5MajorE1ELSQ_1ELNSP_7ScaleInE0ELSR_0EEEEEENSA_6LayoutISE_NSB_IJNSC_ILi0EEESV_SV_EEEEENSB_IJNSA_10UnderscoreESY_SY_EEEEENS7_6detail27Sm100ImplicitGemmTileTraitsINSA_13SM90_TMA_LOADENSA_14ComposedLayoutINSA_7SwizzleILi3ELi4ELi3EEENSA_18smem_ptr_flag_bitsILi16EEENSU_INSB_IJNSC_ILi64EEENSC_ILi8EEEEEENSB_IJSD_S19_EEEEEEEvEENS12_INSA_20SM90_TMA_LOAD_IM2COLES1E_vEEEENS_8epilogue10collective18CollectiveEpilogueINS1J_23Sm100TmaWarpSpecializedILi4ELi2ELi32ELb1ELb0EEEJSK_NSB_IJNSU_ISG_SD_EENSU_ISI_SD_EEEEESL_NSB_IJlNSB_IJSD_lllEEESV_EEESL_S1S_NS1J_6fusion15FusionCallbacksIS1N_NS1T_17LinearCombinationISL_fSL_fLNS_15FloatRoundStyleE2EEESK_S1Q_JEEENSA_5SM1004TMEM4LOAD26SM100_TMEM_LOAD_32dp32b32xES13_NS14_INS15_ILi2ELi4ELi3EEES18_NSU_INSB_IJS1A_SI_EEENSB_IJSI_SD_EEEEEEENSA_39AutoVectorizingCopyWithAssumedAlignmentILi128EEENSA_14SM90_TMA_STOREES27_S29_S29_EEEvvEEEEvNT_6ParamsE)
	.align		4
        /*000c*/ 	.word	index@(__assertfail)
	.align		4
        /*0010*/ 	.word	0x00000000
	.align		4
        /*0014*/ 	.word	0xfffffffe
	.align		4
        /*0018*/ 	.word	0x00000000
	.align		4
        /*001c*/ 	.word	0xfffffffd
	.align		4
        /*0020*/ 	.word	0x00000000
	.align		4
        /*0024*/ 	.word	0xfffffffc


//--------------------- .nv.constant4             --------------------------
	.section	.nv.constant4,"a",@progbits
	.align	8
	.align		8
.nv.constant4:
        /*0000*/ 	.dword	__assertfail
	.align		8
        /*0008*/ 	.dword	__unnamed_1
	.align		8
        /*0010*/ 	.dword	__unnamed_2
	.align		8
        /*0018*/ 	.dword	_ZN39_INTERNAL_52900877_4_k_cu_f1b33136_49594cuda3std3__45__cpo5beginE
	.align		8
        /*0020*/ 	.dword	_ZN39_INTERNAL_52900877_4_k_cu_f1b33136_49594cuda3std3__45__cpo3endE
	.align		8
        /*0028*/ 	.dword	_ZN39_INTERNAL_52900877_4_k_cu_f1b33136_49594cuda3std3__45__cpo6cbeginE
	.align		8
        /*0030*/ 	.dword	_ZN39_INTERNAL_52900877_4_k_cu_f1b33136_49594cuda3std3__45__cpo4cendE
	.align		8
        /*0038*/ 	.dword	_ZN39_INTERNAL_52900877_4_k_cu_f1b33136_49594cuda3std3__441_GLOBAL__N__52900877_4_k_cu_f1b33136_49596ignoreE
	.align		8
        /*0040*/ 	.dword	_ZN39_INTERNAL_52900877_4_k_cu_f1b33136_49594cuda3std3__419piecewise_constructE
	.align		8
        /*0048*/ 	.dword	_ZN39_INTERNAL_52900877_4_k_cu_f1b33136_49594cuda3std3__48in_placeE
	.align		8
        /*0050*/ 	.dword	_ZN39_INTERNAL_52900877_4_k_cu_f1b33136_49594cuda3std6ranges3__45__cpo4swapE
	.align		8
        /*0058*/ 	.dword	_ZN39_INTERNAL_52900877_4_k_cu_f1b33136_49594cuda3std6ranges3__45__cpo9iter_moveE
	.align		8
        /*0060*/ 	.dword	_ZN39_INTERNAL_52900877_4_k_cu_f1b33136_49594cute7productE
	.align		8
        /*0068*/ 	.dword	_ZN39_INTERNAL_52900877_4_k_cu_f1b33136_49594cute1_E
	.align		8
        /*0070*/ 	.dword	$str$27
	.align		8
        /*0078*/ 	.dword	$str$28
	.align		8
        /*0080*/ 	.dword	$str$29
	.align		8
        /*0088*/ 	.dword	$str$30


//--------------------- .text._ZN7cutlass13device_kernelINS_4conv6kernel13ConvUniversalINS1_16ConvProblemShapeILNS1_8OperatorE2ELi3EEENS1_10collective14CollectiveConvINS1_47MainloopSm100TmaUmmaWarpSpecializedImplicitGemmILS5_2ELi12ELi3ELi1ELi2EN4cute5tupleIJNSA_1CILi1EEESD_SD_EEEEENSB_IJNSC_ILi128EEENSB_IJSG_EEENSB_IJNSC_ILi32EEEEEEEEENS_6half_tESL_NSA_8TiledMMAINSA_8MMA_AtomIJNSA_20SM100_MMA_F16BF16_SSISL_SL_fLi128ELi128ELNSA_4UMMA5MajorE1ELSQ_1ELNSP_7ScaleInE0ELSR_0EEEEEENSA_6LayoutISE_NSB_IJNSC_ILi0EEESV_SV_EEEEENSB_IJNSA_10UnderscoreESY_SY_EEEEENS7_6detail27Sm100ImplicitGemmTileTraitsINSA_13SM90_TMA_LOADENSA_14ComposedLayoutINSA_7SwizzleILi3ELi4ELi3EEENSA_18smem_ptr_flag_bitsILi16EEENSU_INSB_IJNSC_ILi64EEENSC_ILi8EEEEEENSB_IJSD_S19_EEEEEEEvEENS12_INSA_20SM90_TMA_LOAD_IM2COLES1E_vEEEENS_8epilogue10collective18CollectiveEpilogueINS1J_23Sm100TmaWarpSpecializedILi4ELi2ELi32ELb1ELb0EEEJSK_NSB_IJNSU_ISG_SD_EENSU_ISI_SD_EEEEESL_NSB_IJlNSB_IJSD_lllEEESV_EEESL_S1S_NS1J_6fusion15FusionCallbacksIS1N_NS1T_17LinearCombinationISL_fSL_fLNS_15FloatRoundStyleE2EEESK_S1Q_JEEENSA_5SM1004TMEM4LOAD26SM100_TMEM_LOAD_32dp32b32xES13_NS14_INS15_ILi2ELi4ELi3EEES18_NSU_INSB_IJS1A_SI_EEENSB_IJSI_SD_EEEEEEENSA_39AutoVectorizingCopyWithAssumedAlignmentILi128EEENSA_14SM90_TMA_STOREES27_S29_S29_EEEvvEEEEvNT_6ParamsE --------------------------
	.section	.text._ZN7cutlass13device_kernelINS_4conv6kernel13ConvUniversalINS1_16ConvProblemShapeILNS1_8OperatorE2ELi3EEENS1_10collective14CollectiveConvINS1_47MainloopSm100TmaUmmaWarpSpecializedImplicitGemmILS5_2ELi12ELi3ELi1ELi2EN4cute5tupleIJNSA_1CILi1EEESD_SD_EEEEENSB_IJNSC_ILi128EEENSB_IJSG_EEENSB_IJNSC_ILi32EEEEEEEEENS_6half_tESL_NSA_8TiledMMAINSA_8MMA_AtomIJNSA_20SM100_MMA_F16BF16_SSISL_SL_fLi128ELi128ELNSA_4UMMA5MajorE1ELSQ_1ELNSP_7ScaleInE0ELSR_0EEEEEENSA_6LayoutISE_NSB_IJNSC_ILi0EEESV_SV_EEEEENSB_IJNSA_10UnderscoreESY_SY_EEEEENS7_6detail27Sm100ImplicitGemmTileTraitsINSA_13SM90_TMA_LOADENSA_14ComposedLayoutINSA_7SwizzleILi3ELi4ELi3EEENSA_18smem_ptr_flag_bitsILi16EEENSU_INSB_IJNSC_ILi64EEENSC_ILi8EEEEEENSB_IJSD_S19_EEEEEEEvEENS12_INSA_20SM90_TMA_LOAD_IM2COLES1E_vEEEENS_8epilogue10collective18CollectiveEpilogueINS1J_23Sm100TmaWarpSpecializedILi4ELi2ELi32ELb1ELb0EEEJSK_NSB_IJNSU_ISG_SD_EENSU_ISI_SD_EEEEESL_NSB_IJlNSB_IJSD_lllEEESV_EEESL_S1S_NS1J_6fusion15FusionCallbacksIS1N_NS1T_17LinearCombinationISL_fSL_fLNS_15FloatRoundStyleE2EEESK_S1Q_JEEENSA_5SM1004TMEM4LOAD26SM100_TMEM_LOAD_32dp32b32xES13_NS14_INS15_ILi2ELi4ELi3EEES18_NSU_INSB_IJS1A_SI_EEENSB_IJSI_SD_EEEEEEENSA_39AutoVectorizingCopyWithAssumedAlignmentILi128EEENSA_14SM90_TMA_STOREES27_S29_S29_EEEvvEEEEvNT_6ParamsE,"ax",@progbits
	.align	128
.text._ZN7cutlass13device_kernelINS_4conv6kernel13ConvUniversalINS1_16ConvProblemShapeILNS1_8OperatorE2ELi3EEENS1_10collective14CollectiveConvINS1_47MainloopSm100TmaUmmaWarpSpecializedImplicitGemmILS5_2ELi12ELi3ELi1ELi2EN4cute5tupleIJNSA_1CILi1EEESD_SD_EEEEENSB_IJNSC_ILi128EEENSB_IJSG_EEENSB_IJNSC_ILi32EEEEEEEEENS_6half_tESL_NSA_8TiledMMAINSA_8MMA_AtomIJNSA_20SM100_MMA_F16BF16_SSISL_SL_fLi128ELi128ELNSA_4UMMA5MajorE1ELSQ_1ELNSP_7ScaleInE0ELSR_0EEEEEENSA_6LayoutISE_NSB_IJNSC_ILi0EEESV_SV_EEEEENSB_IJNSA_10UnderscoreESY_SY_EEEEENS7_6detail27Sm100ImplicitGemmTileTraitsINSA_13SM90_TMA_LOADENSA_14ComposedLayoutINSA_7SwizzleILi3ELi4ELi3EEENSA_18smem_ptr_flag_bitsILi16EEENSU_INSB_IJNSC_ILi64EEENSC_ILi8EEEEEENSB_IJSD_S19_EEEEEEEvEENS12_INSA_20SM90_TMA_LOAD_IM2COLES1E_vEEEENS_8epilogue10collective18CollectiveEpilogueINS1J_23Sm100TmaWarpSpecializedILi4ELi2ELi32ELb1ELb0EEEJSK_NSB_IJNSU_ISG_SD_EENSU_ISI_SD_EEEEESL_NSB_IJlNSB_IJSD_lllEEESV_EEESL_S1S_NS1J_6fusion15FusionCallbacksIS1N_NS1T_17LinearCombinationISL_fSL_fLNS_15FloatRoundStyleE2EEESK_S1Q_JEEENSA_5SM1004TMEM4LOAD26SM100_TMEM_LOAD_32dp32b32xES13_NS14_INS15_ILi2ELi4ELi3EEES18_NSU_INSB_IJS1A_SI_EEENSB_IJSI_SD_EEEEEEENSA_39AutoVectorizingCopyWithAssumedAlignmentILi128EEENSA_14SM90_TMA_STOREES27_S29_S29_EEEvvEEEEvNT_6ParamsE:
        .type           _ZN7cutlass13device_kernelINS_4conv6kernel13ConvUniversalINS1_16ConvProblemShapeILNS1_8OperatorE2ELi3EEENS1_10collective14CollectiveConvINS1_47MainloopSm100TmaUmmaWarpSpecializedImplicitGemmILS5_2ELi12ELi3ELi1ELi2EN4cute5tupleIJNSA_1CILi1EEESD_SD_EEEEENSB_IJNSC_ILi128EEENSB_IJSG_EEENSB_IJNSC_ILi32EEEEEEEEENS_6half_tESL_NSA_8TiledMMAINSA_8MMA_AtomIJNSA_20SM100_MMA_F16BF16_SSISL_SL_fLi128ELi128ELNSA_4UMMA5MajorE1ELSQ_1ELNSP_7ScaleInE0ELSR_0EEEEEENSA_6LayoutISE_NSB_IJNSC_ILi0EEESV_SV_EEEEENSB_IJNSA_10UnderscoreESY_SY_EEEEENS7_6detail27Sm100ImplicitGemmTileTraitsINSA_13SM90_TMA_LOADENSA_14ComposedLayoutINSA_7SwizzleILi3ELi4ELi3EEENSA_18smem_ptr_flag_bitsILi16EEENSU_INSB_IJNSC_ILi64EEENSC_ILi8EEEEEENSB_IJSD_S19_EEEEEEEvEENS12_INSA_20SM90_TMA_LOAD_IM2COLES1E_vEEEENS_8epilogue10collective18CollectiveEpilogueINS1J_23Sm100TmaWarpSpecializedILi4ELi2ELi32ELb1ELb0EEEJSK_NSB_IJNSU_ISG_SD_EENSU_ISI_SD_EEEEESL_NSB_IJlNSB_IJSD_lllEEESV_EEESL_S1S_NS1J_6fusion15FusionCallbacksIS1N_NS1T_17LinearCombinationISL_fSL_fLNS_15FloatRoundStyleE2EEESK_S1Q_JEEENSA_5SM1004TMEM4LOAD26SM100_TMEM_LOAD_32dp32b32xES13_NS14_INS15_ILi2ELi4ELi3EEES18_NSU_INSB_IJS1A_SI_EEENSB_IJSI_SD_EEEEEEENSA_39AutoVectorizingCopyWithAssumedAlignmentILi128EEENSA_14SM90_TMA_STOREES27_S29_S29_EEEvvEEEEvNT_6ParamsE,@function
        .size           _ZN7cutlass13device_kernelINS_4conv6kernel13ConvUniversalINS1_16ConvProblemShapeILNS1_8OperatorE2ELi3EEENS1_10collective14CollectiveConvINS1_47MainloopSm100TmaUmmaWarpSpecializedImplicitGemmILS5_2ELi12ELi3ELi1ELi2EN4cute5tupleIJNSA_1CILi1EEESD_SD_EEEEENSB_IJNSC_ILi128EEENSB_IJSG_EEENSB_IJNSC_ILi32EEEEEEEEENS_6half_tESL_NSA_8TiledMMAINSA_8MMA_AtomIJNSA_20SM100_MMA_F16BF16_SSISL_SL_fLi128ELi128ELNSA_4UMMA5MajorE1ELSQ_1ELNSP_7ScaleInE0ELSR_0EEEEEENSA_6LayoutISE_NSB_IJNSC_ILi0EEESV_SV_EEEEENSB_IJNSA_10UnderscoreESY_SY_EEEEENS7_6detail27Sm100ImplicitGemmTileTraitsINSA_13SM90_TMA_LOADENSA_14ComposedLayoutINSA_7SwizzleILi3ELi4ELi3EEENSA_18smem_ptr_flag_bitsILi16EEENSU_INSB_IJNSC_ILi64EEENSC_ILi8EEEEEENSB_IJSD_S19_EEEEEEEvEENS12_INSA_20SM90_TMA_LOAD_IM2COLES1E_vEEEENS_8epilogue10collective18CollectiveEpilogueINS1J_23Sm100TmaWarpSpecializedILi4ELi2ELi32ELb1ELb0EEEJSK_NSB_IJNSU_ISG_SD_EENSU_ISI_SD_EEEEESL_NSB_IJlNSB_IJSD_lllEEESV_EEESL_S1S_NS1J_6fusion15FusionCallbacksIS1N_NS1T_17LinearCombinationISL_fSL_fLNS_15FloatRoundStyleE2EEESK_S1Q_JEEENSA_5SM1004TMEM4LOAD26SM100_TMEM_LOAD_32dp32b32xES13_NS14_INS15_ILi2ELi4ELi3EEES18_NSU_INSB_IJS1A_SI_EEENSB_IJSI_SD_EEEEEEENSA_39AutoVectorizingCopyWithAssumedAlignmentILi128EEENSA_14SM90_TMA_STOREES27_S29_S29_EEEvvEEEEvNT_6ParamsE,(.L_x_191 - _ZN7cutlass13device_kernelINS_4conv6kernel13ConvUniversalINS1_16ConvProblemShapeILNS1_8OperatorE2ELi3EEENS1_10collective14CollectiveConvINS1_47MainloopSm100TmaUmmaWarpSpecializedImplicitGemmILS5_2ELi12ELi3ELi1ELi2EN4cute5tupleIJNSA_1CILi1EEESD_SD_EEEEENSB_IJNSC_ILi128EEENSB_IJSG_EEENSB_IJNSC_ILi32EEEEEEEEENS_6half_tESL_NSA_8TiledMMAINSA_8MMA_AtomIJNSA_20SM100_MMA_F16BF16_SSISL_SL_fLi128ELi128ELNSA_4UMMA5MajorE1ELSQ_1ELNSP_7ScaleInE0ELSR_0EEEEEENSA_6LayoutISE_NSB_IJNSC_ILi0EEESV_SV_EEEEENSB_IJNSA_10UnderscoreESY_SY_EEEEENS7_6detail27Sm100ImplicitGemmTileTraitsINSA_13SM90_TMA_LOADENSA_14ComposedLayoutINSA_7SwizzleILi3ELi4ELi3EEENSA_18smem_ptr_flag_bitsILi16EEENSU_INSB_IJNSC_ILi64EEENSC_ILi8EEEEEENSB_IJSD_S19_EEEEEEEvEENS12_INSA_20SM90_TMA_LOAD_IM2COLES1E_vEEEENS_8epilogue10collective18CollectiveEpilogueINS1J_23Sm100TmaWarpSpecializedILi4ELi2ELi32ELb1ELb0EEEJSK_NSB_IJNSU_ISG_SD_EENSU_ISI_SD_EEEEESL_NSB_IJlNSB_IJSD_lllEEESV_EEESL_S1S_NS1J_6fusion15FusionCallbacksIS1N_NS1T_17LinearCombinationISL_fSL_fLNS_15FloatRoundStyleE2EEESK_S1Q_JEEENSA_5SM1004TMEM4LOAD26SM100_TMEM_LOAD_32dp32b32xES13_NS14_INS15_ILi2ELi4ELi3EEES18_NSU_INSB_IJS1A_SI_EEENSB_IJSI_SD_EEEEEEENSA_39AutoVectorizingCopyWithAssumedAlignmentILi128EEENSA_14SM90_TMA_STOREES27_S29_S29_EEEvvEEEEvNT_6ParamsE)
        .other          _ZN7cutlass13device_kernelINS_4conv6kernel13ConvUniversalINS1_16ConvProblemShapeILNS1_8OperatorE2ELi3EEENS1_10collective14CollectiveConvINS1_47MainloopSm100TmaUmmaWarpSpecializedImplicitGemmILS5_2ELi12ELi3ELi1ELi2EN4cute5tupleIJNSA_1CILi1EEESD_SD_EEEEENSB_IJNSC_ILi128EEENSB_IJSG_EEENSB_IJNSC_ILi32EEEEEEEEENS_6half_tESL_NSA_8TiledMMAINSA_8MMA_AtomIJNSA_20SM100_MMA_F16BF16_SSISL_SL_fLi128ELi128ELNSA_4UMMA5MajorE1ELSQ_1ELNSP_7ScaleInE0ELSR_0EEEEEENSA_6LayoutISE_NSB_IJNSC_ILi0EEESV_SV_EEEEENSB_IJNSA_10UnderscoreESY_SY_EEEEENS7_6detail27Sm100ImplicitGemmTileTraitsINSA_13SM90_TMA_LOADENSA_14ComposedLayoutINSA_7SwizzleILi3ELi4ELi3EEENSA_18smem_ptr_flag_bitsILi16EEENSU_INSB_IJNSC_ILi64EEENSC_ILi8EEEEEENSB_IJSD_S19_EEEEEEEvEENS12_INSA_20SM90_TMA_LOAD_IM2COLES1E_vEEEENS_8epilogue10collective18CollectiveEpilogueINS1J_23Sm100TmaWarpSpecializedILi4ELi2ELi32ELb1ELb0EEEJSK_NSB_IJNSU_ISG_SD_EENSU_ISI_SD_EEEEESL_NSB_IJlNSB_IJSD_lllEEESV_EEESL_S1S_NS1J_6fusion15FusionCallbacksIS1N_NS1T_17LinearCombinationISL_fSL_fLNS_15FloatRoundStyleE2EEESK_S1Q_JEEENSA_5SM1004TMEM4LOAD26SM100_TMEM_LOAD_32dp32b32xES13_NS14_INS15_ILi2ELi4ELi3EEES18_NSU_INSB_IJS1A_SI_EEENSB_IJSI_SD_EEEEEEENSA_39AutoVectorizingCopyWithAssumedAlignmentILi128EEENSA_14SM90_TMA_STOREES27_S29_S29_EEEvvEEEEvNT_6ParamsE,@"STO_CUDA_ENTRY STV_DEFAULT"
_ZN7cutlass13device_kernelINS_4conv6kernel13ConvUniversalINS1_16ConvProblemShapeILNS1_8OperatorE2ELi3EEENS1_10collective14CollectiveConvINS1_47MainloopSm100TmaUmmaWarpSpecializedImplicitGemmILS5_2ELi12ELi3ELi1ELi2EN4cute5tupleIJNSA_1CILi1EEESD_SD_EEEEENSB_IJNSC_ILi128EEENSB_IJSG_EEENSB_IJNSC_ILi32EEEEEEEEENS_6half_tESL_NSA_8TiledMMAINSA_8MMA_AtomIJNSA_20SM100_MMA_F16BF16_SSISL_SL_fLi128ELi128ELNSA_4UMMA5MajorE1ELSQ_1ELNSP_7ScaleInE0ELSR_0EEEEEENSA_6LayoutISE_NSB_IJNSC_ILi0EEESV_SV_EEEEENSB_IJNSA_10UnderscoreESY_SY_EEEEENS7_6detail27Sm100ImplicitGemmTileTraitsINSA_13SM90_TMA_LOADENSA_14ComposedLayoutINSA_7SwizzleILi3ELi4ELi3EEENSA_18smem_ptr_flag_bitsILi16EEENSU_INSB_IJNSC_ILi64EEENSC_ILi8EEEEEENSB_IJSD_S19_EEEEEEEvEENS12_INSA_20SM90_TMA_LOAD_IM2COLES1E_vEEEENS_8epilogue10collective18CollectiveEpilogueINS1J_23Sm100TmaWarpSpecializedILi4ELi2ELi32ELb1ELb0EEEJSK_NSB_IJNSU_ISG_SD_EENSU_ISI_SD_EEEEESL_NSB_IJlNSB_IJSD_lllEEESV_EEESL_S1S_NS1J_6fusion15FusionCallbacksIS1N_NS1T_17LinearCombinationISL_fSL_fLNS_15FloatRoundStyleE2EEESK_S1Q_JEEENSA_5SM1004TMEM4LOAD26SM100_TMEM_LOAD_32dp32b32xES13_NS14_INS15_ILi2ELi4ELi3EEES18_NSU_INSB_IJS1A_SI_EEENSB_IJSI_SD_EEEEEEENSA_39AutoVectorizingCopyWithAssumedAlignmentILi128EEENSA_14SM90_TMA_STOREES27_S29_S29_EEEvvEEEEvNT_6ParamsE:
[----:B------:R-:W1:Y:S01]  /*0000*/  LDC R1, c[0x0][0x37c] ;  /* 0x0000df00ff017b82 */ /* 0x000e620000000800 */
[----:B------:R-:W2:Y:S01]  /*0010*/  S2R R87, SR_TID.X ;  /* 0x0000000000577919 */ /* 0x000ea20000002100 */
[----:B------:R-:W3:Y:S01]  /*0020*/  LDCU.64 UR8, c[0x0][0x990] ;  /* 0x00013200ff0877ac */ /* 0x000ee20008000a00 */
[----:B-1----:R-:W-:Y:S01]  /*0030*/  VIADD R1, R1, 0xfffffff8 ;  /* 0xfffffff801017836 */ /* 0x002fe20000000000 */
[----:B------:R-:W-:Y:S02]  /*0040*/  PRMT R89, RZ, 0x7610, R89 ;  /* 0x00007610ff597816 */ /* 0x000fe40000000059 */
[----:B------:R-:W-:Y:S01]  /*0050*/  ELECT P3, URZ, PT ;  /* 0x0000000000ff782f */ /* 0x000fe20003860000 */
[----:B---3--:R-:W-:-:S04]  /*0060*/  UISETP.NE.U32.AND UP0, UPT, UR8, URZ, UPT ;  /* 0x000000ff0800728c */ /* 0x008fc8000bf05070 */
[----:B------:R-:W-:Y:S01]  /*0070*/  UISETP.NE.AND.EX UP0, UPT, UR9, URZ, UPT, UP0 ;  /* 0x000000ff0900728c */ /* 0x000fe2000bf05300 */
[----:B--2---:R-:W-:-:S05]  /*0080*/  SHF.R.U32.HI R90, RZ, 0x5, R87 ;  /* 0x00000005ff5a7819 */ /* 0x004fca0000011657 */
[----:B------:R-:W1:Y:S02]  /*0090*/  SHFL.IDX PT, R0, R90, RZ, 0x1f ;  /* 0x00001fff5a007589 */ /* 0x000e6400000e0000 */
[----:B-1----:R-:W-:Y:S01]  /*00a0*/  R2UR UR18, R0 ;  /* 0x00000000001272ca */ /* 0x002fe200000e0000 */
[----:B------:R-:W-:-:S14]  /*00b0*/  BRA.U UP0, `(.L_x_0) ;  /* 0x0000000100307547 */ /* 0x000fdc000b800000 */
[----:B------:R-:W1:Y:S02]  /*00c0*/  LDCU.64 UR4, c[0x0][0x988] ;  /* 0x00013100ff0477ac */ /* 0x000e640008000a00 */
[----:B-1----:R-:W-:-:S04]  /*00d0*/  UISETP.NE.U32.AND UP0, UPT, UR4, URZ, UPT ;  /* 0x000000ff0400728c */ /* 0x002fc8000bf05070 */
[----:B------:R-:W-:-:S09]  /*00e0*/  UISETP.NE.AND.EX UP0, UPT, UR5, URZ, UPT, UP0 ;  /* 0x000000ff0500728c */ /* 0x000fd2000bf05300 */
[----:B------:R-:W-:Y:S05]  /*00f0*/  BRA.U !UP0, `(.L_x_1) ;  /* 0x0000000108147547 */ /* 0x000fea000b800000 */
[----:B------:R-:W1:Y:S01]  /*0100*/  LDC.64 R2, c[0x0][0x988] ;  /* 0x00026200ff027b82 */ /* 0x000e620000000a00 */
[----:B------:R-:W1:Y:S02]  /*0110*/  LDCU.64 UR4, c[0x0][0x358] ;  /* 0x00006b00ff0477ac */ /* 0x000e640008000a00 */
[----:B-1----:R1:W5:Y:S01]  /*0120*/  LDG.E R41, desc[UR4][R2.64] ;  /* 0x0000000402297981 */ /* 0x002362000c1e1900 */
[----:B------:R-:W-:Y:S01]  /*0130*/  HFMA2 R89, -RZ, RZ, 0, 5.9604644775390625e-08 ;  /* 0x00000001ff597431 */ /* 0x000fe200000001ff */
[----:B------:R-:W-:Y:S05]  /*0140*/  BRA `(.L_x_0) ;  /* 0x00000000000c7947 */ /* 0x000fea0003800000 */
.L_x_1:
[----:B------:R-:W1:Y:S01]  /*0150*/  LDCU UR4, c[0x0][0x980] ;  /* 0x00013000ff0477ac */ /* 0x000e620008000800 */
[----:B------:R-:W-:Y:S01]  /*0160*/  HFMA2 R89, -RZ, RZ, 0, 5.9604644775390625e-08 ;  /* 0x00000001ff597431 */ /* 0x000fe200000001ff */
[----:B-1----:R-:W-:-:S07]  /*0170*/  MOV R41, UR4 ;  /* 0x0000000400297c02 */ /* 0x002fce0008000f00 */
.L_x_0:
[----:B------:R-:W2:Y:S02]  /*0180*/  LDCU.64 UR4, c[0x0][0x9b0] ;  /* 0x00013600ff0477ac */ /* 0x000ea40008000a00 */
[----:B--2---:R-:W-:-:S04]  /*0190*/  UISETP.NE.U32.AND UP0, UPT, UR4, URZ, UPT ;  /* 0x000000ff0400728c */ /* 0x004fc8000bf05070 */
[----:B------:R-:W-:-:S09]  /*01a0*/  UISETP.NE.AND.EX UP0, UPT, UR5, URZ, UPT, UP0 ;  /* 0x000000ff0500728c */ /* 0x000fd2000bf05300 */
[----:B------:R-:W-:Y:S05]  /*01b0*/  BRA.U UP0, `(.L_x_2) ;  /* 0x0000000100287547 */ /* 0x000fea000b800000 */
[----:B------:R-:W2:Y:S02]  /*01c0*/  LDCU.64 UR4, c[0x0][0x9a8] ;  /* 0x00013500ff0477ac */ /* 0x000ea40008000a00 */
[----:B--2---:R-:W-:-:S04]  /*01d0*/  UISETP.NE.U32.AND UP0, UPT, UR4, URZ, UPT ;  /* 0x000000ff0400728c */ /* 0x004fc8000bf05070 */
[----:B------:R-:W-:-:S09]  /*01e0*/  UISETP.NE.AND.EX UP0, UPT, UR5, URZ, UPT, UP0 ;  /* 0x000000ff0500728c */ /* 0x000fd2000bf05300 */
[----:B------:R-:W-:Y:S05]  /*01f0*/  BRA.U !UP0, `(.L_x_3) ;  /* 0x0000000108107547 */ /* 0x000fea000b800000 */
[----:B------:R-:W2:Y:S01]  /*0200*/  LDC.64 R38, c[0x0][0x9a8] ;  /* 0x00026a00ff267b82 */ /* 0x000ea20000000a00 */
[----:B------:R-:W2:Y:S02]  /*0210*/  LDCU.64 UR4, c[0x0][0x358] ;  /* 0x00006b00ff0477ac */ /* 0x000ea40008000a00 */
[----:B--2---:R2:W5:Y:S01]  /*0220*/  LDG.E R38, desc[UR4][R38.64] ;  /* 0x0000000426267981 */ /* 0x004562000c1e1900 */
[----:B------:R-:W-:Y:S05]  /*0230*/  BRA `(.L_x_2) ;  /* 0x0000000000087947 */ /* 0x000fea0003800000 */
.L_x_3:
[----:B------:R-:W2:Y:S02]  /*0240*/  LDCU UR4, c[0x0][0x9a0] ;  /* 0x00013400ff0477ac */ /* 0x000ea40008000800 */
[----:B--2---:R-:W-:Y:S02]  /*0250*/  MOV R38, UR4 ;  /* 0x0000000400267c02 */ /* 0x004fe40008000f00 */
.L_x_2:
[----:B------:R-:W-:Y:S01]  /*0260*/  IMAD.U32 R0, RZ, RZ, UR18 ;  /* 0x00000012ff007e24 */ /* 0x000fe2000f8e00ff */
[----:B------:R-:W-:Y:S04]  /*0270*/  BSSY.RECONVERGENT B0, `(.L_x_4) ;  /* 0x000000c000007945 */ /* 0x000fe80003800200 */
[C---:B------:R-:W-:Y:S02]  /*0280*/  ISETP.NE.OR P1, PT, R0.reuse, 0x1, !P3 ;  /* 0x000000010000780c */ /* 0x040fe40005f25670 */
[----:B------:R-:W-:-:S11]  /*0290*/  ISETP.NE.OR P0, PT, R0, 0x3, !P3 ;  /* 0x000000030000780c */ /* 0x000fd60005f05670 */
[----:B------:R-:W-:Y:S05]  /*02a0*/  @P1 BRA `(.L_x_5) ;  /* 0x0000000000201947 */ /* 0x000fea0003800000 */
[----:B------:R-:W3:Y:S02]  /*02b0*/  LDCU.64 UR4, c[0x0][0x348] ;  /* 0x00006900ff0477ac */ /* 0x000ee40008000a00 */
[----:B---3--:R-:W-:Y:S02]  /*02c0*/  UIADD3 UR6, UP1, UPT, UR4, 0x80, URZ ;  /* 0x0000008004067890 */ /* 0x008fe4000ff3e0ff */
[----:B------:R-:W-:Y:S02]  /*02d0*/  UIADD3 UR4, UP0, UPT, UR4, 0x180, URZ ;  /* 0x0000018004047890 */ /* 0x000fe4000ff1e0ff */
[----:B------:R-:W-:Y:S02]  /*02e0*/  UIADD3.X UR7, UPT, UPT, URZ, UR5, URZ, UP1, !UPT ;  /* 0x00000005ff077290 */ /* 0x000fe40008ffe4ff */
[----:B------:R-:W-:-:S07]  /*02f0*/  UIADD3.X UR5, UPT, UPT, URZ, UR5, URZ, UP0, !UPT ;  /* 0x00000005ff057290 */ /* 0x000fce00087fe4ff */
[----:B------:R3:W-:Y:S02]  /*0300*/  UTMACCTL.PF [UR6] ;  /* 0x00000000060079b9 */ /* 0x0007e40008040000 */
[----:B------:R3:W-:Y:S02]  /*0310*/  UTMACCTL.PF [UR4] ;  /* 0x00000000040079b9 */ /* 0x0007e40008040000 */
[----:B---3--:R-:W-:Y:S01]  /*0320*/  NOP ;  /* 0x0000000000007918 */ /* 0x008fe20000000000 */
.L_x_5:
[----:B------:R-:W-:Y:S05]  /*0330*/  BSYNC.RECONVERGENT B0 ;  /* 0x0000000000007941 */ /* 0x000fea0003800200 */
.L_x_4:
[----:B------:R-:W-:Y:S04]  /*0340*/  BSSY.RECONVERGENT B0, `(.L_x_6) ;  /* 0x000000a000007945 */ /* 0x000fe80003800200 */
        /* <DEDUP_REMOVED lines=9> */
.L_x_7:
[----:B------:R-:W-:Y:S05]  /*03e0*/  BSYNC.RECONVERGENT B0 ;  /* 0x0000000000007941 */ /* 0x000fea0003800200 */
.L_x_6:
[----:B------:R-:W3:Y:S01]  /*03f0*/  LDCU.64 UR4, c[0x0][0x988] ;  /* 0x00013100ff0477ac */ /* 0x000ee20008000a00 */
[----:B------:R-:W-:Y:S02]  /*0400*/  UISETP.EQ.U32.AND UP2, UPT, UR8, URZ, UPT ;  /* 0x000000ff0800728c */ /* 0x000fe4000bf42070 */
[----:B------:R-:W-:Y:S02]  /*0410*/  UPLOP3.LUT UP3, UPT, UPT, UPT, UPT, 0x80, 0x8 ;  /* 0x000000000008789c */ /* 0x000fe40003f6f070 */
[----:B---3--:R-:W-:-:S04]  /*0420*/  UISETP.NE.U32.AND UP0, UPT, UR4, URZ, UPT ;  /* 0x000000ff0400728c */ /* 0x008fc8000bf05070 */
[----:B------:R-:W-:-:S04]  /*0430*/  UISETP.NE.AND.EX UP1, UPT, UR5, URZ, UPT, UP0 ;  /* 0x000000ff0500728c */ /* 0x000fc8000bf25300 */
[----:B------:R-:W-:-:S04]  /*0440*/  UISETP.EQ.OR.EX UP4, UPT, UR9, URZ, !UP1, UP2 ;  /* 0x000000ff0900728c */ /* 0x000fc8000cf82720 */
[----:B------:R-:W-:-:S06]  /*0450*/  UP2UR UR4, UPR, URZ, 0x10 ;  /* 0x00000010ff047883 */ /* 0x000fcc0008000000 */
[----:B------:R-:W-:Y:S01]  /*0460*/  MOV R93, UR4 ;  /* 0x00000004005d7c02 */ /* 0x000fe20008000f00 */
[----:B------:R-:W-:Y:S06]  /*0470*/  BRA.U !UP4, `(.L_x_8) ;  /* 0x000000010c207547 */ /* 0x000fec000b800000 */
[----:B------:R-:W-:Y:S01]  /*0480*/  UISETP.NE.U32.AND UP2, UPT, UR8, URZ, UPT ;  /* 0x000000ff0800728c */ /* 0x000fe2000bf45070 */
[----:B-----5:R-:W-:Y:S01]  /*0490*/  FSETP.NEU.AND P0, PT, R41, RZ, PT ;  /* 0x000000ff2900720b */ /* 0x020fe20003f0d000 */
[----:B------:R-:W-:Y:S02]  /*04a0*/  USEL UR4, URZ, 0xffffffff, UP1 ;  /* 0xffffffffff047887 */ /* 0x000fe40008800000 */
[----:B------:R-:W-:-:S10]  /*04b0*/  UISETP.NE.AND.EX UP2, UPT, UR9, URZ, UPT, UP2 ;  /* 0x000000ff0900728c */ /* 0x000fd4000bf45320 */
[----:B------:R-:W-:Y:S01]  /*04c0*/  VOTEU.ANY UP0, P0 ;  /* 0x0000000000ff7886 */ /* 0x000fe20000000100 */
[----:B------:R-:W-:-:S04]  /*04d0*/  @!UP2 USEL UR4, URZ, 0xffffffff, UP0 ;  /* 0xffffffffff04a887 */ /* 0x000fc80008000000 */
[----:B------:R-:W-:-:S04]  /*04e0*/  ULOP3.LUT UR4, UR4, 0x1, URZ, 0xc0, !UPT ;  /* 0x0000000104047892 */ /* 0x000fc8000f8ec0ff */
[----:B------:R-:W-:-:S11]  /*04f0*/  UISETP.NE.U32.AND UP3, UPT, UR4, 0x1, UPT ;  /* 0x000000010400788c */ /* 0x000fd6000bf65070 */
.L_x_8:
[----:B-1----:R-:W1:Y:S01]  /*0500*/  SHFL.IDX PT, R2, R90, RZ, 0x1f ;  /* 0x00001fff5a027589 */ /* 0x002e6200000e0000 */
[----:B------:R-:W-:-:S04]  /*0510*/  UISETP.NE.AND UP0, UPT, UR18, 0x2, UPT ;  /* 0x000000021200788c */ /* 0x000fc8000bf05270 */
[----:B------:R-:W-:Y:S01]  /*0520*/  USEL UR56, URZ, 0x1, UP0 ;  /* 0x00000001ff387887 */ /* 0x000fe20008000000 */
[----:B-1----:R-:W-:-:S13]  /*0530*/  ISETP.NE.AND P0, PT, R2, RZ, PT ;  /* 0x000000ff0200720c */ /* 0x002fda0003f05270 */
[----:B------:R-:W-:Y:S05]  /*0540*/  @P0 BRA `(.L_x_9) ;  /* 0x0000000000940947 */ /* 0x000fea0003800000 */
[----:B------:R-:W-:Y:S01]  /*0550*/  ELECT P0, URZ, PT ;  /* 0x0000000000ff782f */ /* 0x000fe20003800000 */
[----:B------:R-:W-:-:S12]  /*0560*/  BSSY.RECONVERGENT B0, `(.L_x_9) ;  /* 0x0000023000007945 */ /* 0x000fd80003800200 */
[----:B------:R-:W-:Y:S05]  /*0570*/  @!P0 BRA `(.L_x_10) ;  /* 0x0000000000848947 */ /* 0x000fea0003800000 */
[----:B------:R-:W1:Y:S01]  /*0580*/  S2UR UR4, SR_CgaCtaId ;  /* 0x00000000000479c3 */ /* 0x000e620000008800 */
[----:B------:R-:W-:Y:S01]  /*0590*/  UMOV UR5, 0x400 ;  /* 0x0000040000057882 */ /* 0x000fe20000000000 */
[----:B------:R-:W-:Y:S02]  /*05a0*/  UMOV UR6, 0x1 ;  /* 0x0000000100067882 */ /* 0x000fe40000000000 */
[----:B------:R-:W-:-:S04]  /*05b0*/  UIADD3 UR6, UPT, UPT, -UR6, 0x100000, URZ ;  /* 0x0010000006067890 */ /* 0x000fc8000fffe1ff */
[----:B------:R-:W-:Y:S02]  /*05c0*/  USHF.L.U32 UR7, UR6, 0xb, URZ ;  /* 0x0000000b06077899 */ /* 0x000fe400080006ff */
[----:B------:R-:W-:Y:S02]  /*05d0*/  USHF.L.U32 UR6, UR6, 0x1, URZ ;  /* 0x0000000106067899 */ /* 0x000fe400080006ff */
[----:B-1----:R-:W-:Y:S01]  /*05e0*/  ULEA UR4, UR4, UR5, 0x18 ;  /* 0x0000000504047291 */ /* 0x002fe2000f8ec0ff */
[----:B------:R-:W1:Y:S11]  /*05f0*/  FENCE.VIEW.ASYNC.S ;  /* 0x00000000000073c6 */ /* 0x000e760000000000 */
[----:B-1----:R1:W3:Y:S01]  /*0600*/  SYNCS.EXCH.64 URZ, [UR4], UR6 ;  /* 0x0000000604ff75b2 */ /* 0x0022e20008000100 */
[----:B------:R1:W4:Y:S01]  /*0610*/  SYNCS.EXCH.64 URZ, [UR4+0x60], UR6 ;  /* 0x0000600604ff75b2 */ /* 0x0003220008000100 */
[----:B------:R1:W1:Y:S01]  /*0620*/  SYNCS.EXCH.64 URZ, [UR4+0x8], UR6 ;  /* 0x0000080604ff75b2 */ /* 0x0002620008000100 */
        /* <DEDUP_REMOVED lines=21> */
[----:B---3--:R-:W-:Y:S01]  /*0780*/  NOP ;  /* 0x0000000000007918 */ /* 0x008fe20000000000 */
.L_x_10:
[----:B-1----:R-:W-:Y:S05]  /*0790*/  BSYNC.RECONVERGENT B0 ;  /* 0x0000000000007941 */ /* 0x002fea0003800200 */
.L_x_9:
[----:B------:R-:W1:Y:S01]  /*07a0*/  SHFL.IDX PT, R2, R90, RZ, 0x1f ;  /* 0x00001fff5a027589 */ /* 0x000e6200000e0000 */
[----:B------:R-:W-:Y:S01]  /*07b0*/  NOP ;  /* 0x0000000000007918 */ /* 0x000fe20000000000 */
[----:B-1----:R-:W-:-:S13]  /*07c0*/  ISETP.NE.AND P0, PT, R2, 0x1, PT ;  /* 0x000000010200780c */ /* 0x002fda0003f05270 */
[----:B------:R-:W-:Y:S05]  /*07d0*/  @P0 BRA `(.L_x_11) ;  /* 0x0000000000580947 */ /* 0x000fea0003800000 */
[----:B------:R-:W1:Y:S01]  /*07e0*/  S2UR UR4, SR_CgaCtaId ;  /* 0x00000000000479c3 */ /* 0x000e620000008800 */
[----:B------:R-:W-:Y:S01]  /*07f0*/  UMOV UR5, 0x400 ;  /* 0x0000040000057882 */ /* 0x000fe20000000000 */
[----:B------:R-:W-:Y:S01]  /*0800*/  UMOV UR8, 0x20 ;  /* 0x0000002000087882 */ /* 0x000fe20000000000 */
[----:B------:R-:W-:Y:S01]  /*0810*/  UMOV UR6, 0x80 ;  /* 0x0000008000067882 */ /* 0x000fe20000000000 */
[----:B------:R-:W-:-:S04]  /*0820*/  UIADD3 UR8, UPT, UPT, -UR8, 0x100000, URZ ;  /* 0x0010000008087890 */ /* 0x000fc8000fffe1ff */
[----:B------:R-:W-:Y:S02]  /*0830*/  USHF.L.U32 UR9, UR8, 0xb, URZ ;  /* 0x0000000b08097899 */ /* 0x000fe400080006ff */
[----:B------:R-:W-:Y:S02]  /*0840*/  USHF.L.U32 UR8, UR8, 0x1, URZ ;  /* 0x0000000108087899 */ /* 0x000fe400080006ff */
[----:B------:R-:W-:-:S04]  /*0850*/  UIADD3 UR6, UPT, UPT, -UR6, 0x100000, URZ ;  /* 0x0010000006067890 */ /* 0x000fc8000fffe1ff */
[----:B------:R-:W-:Y:S02]  /*0860*/  USHF.L.U32 UR7, UR6, 0xb, URZ ;  /* 0x0000000b06077899 */ /* 0x000fe400080006ff */
[----:B------:R-:W-:Y:S01]  /*0870*/  USHF.L.U32 UR6, UR6, 0x1, URZ ;  /* 0x0000000106067899 */ /* 0x000fe200080006ff */
[----:B------:R-:W-:Y:S01]  /*0880*/  ELECT P0, URZ, PT ;  /* 0x0000000000ff782f */ /* 0x000fe20003800000 */
[----:B-1----:R-:W-:Y:S01]  /*0890*/  ULEA UR4, UR4, UR5, 0x18 ;  /* 0x0000000504047291 */ /* 0x002fe2000f8ec0ff */
[----:B------:R-:W1:Y:S11]  /*08a0*/  FENCE.VIEW.ASYNC.S ;  /* 0x00000000000073c6 */ /* 0x000e760000000000 */
[----:B-1----:R1:W3:Y:S01]  /*08b0*/  SYNCS.EXCH.64 URZ, [UR4+0xc0], UR8 ;  /* 0x0000c00804ff75b2 */ /* 0x0022e20008000100 */
[----:B------:R1:W1:Y:S01]  /*08c0*/  SYNCS.EXCH.64 URZ, [UR4+0xe0], UR6 ;  /* 0x0000e00604ff75b2 */ /* 0x0002620008000100 */
[----:B------:R1:W1:Y:S01]  /*08d0*/  SYNCS.EXCH.64 URZ, [UR4+0xc8], UR8 ;  /* 0x0000c80804ff75b2 */ /* 0x0002620008000100 */
[----:B------:R1:W1:Y:S01]  /*08e0*/  SYNCS.EXCH.64 URZ, [UR4+0xe8], UR6 ;  /* 0x0000e80604ff75b2 */ /* 0x0002620008000100 */
[----:B------:R1:W1:Y:S01]  /*08f0*/  SYNCS.EXCH.64 URZ, [UR4+0xd0], UR8 ;  /* 0x0000d00804ff75b2 */ /* 0x0002620008000100 */
[----:B------:R1:W1:Y:S01]  /*0900*/  SYNCS.EXCH.64 URZ, [UR4+0xf0], UR6 ;  /* 0x0000f00604ff75b2 */ /* 0x0002620008000100 */
[----:B------:R1:W1:Y:S01]  /*0910*/  SYNCS.EXCH.64 URZ, [UR4+0xd8], UR8 ;  /* 0x0000d80804ff75b2 */ /* 0x0002620008000100 */
[----:B------:R1:W1:Y:S01]  /*0920*/  SYNCS.EXCH.64 URZ, [UR4+0xf8], UR6 ;  /* 0x0000f80604ff75b2 */ /* 0x0002620008000100 */
[----:B------:R-:W-:Y:S01]  /*0930*/  NOP ;  /* 0x0000000000007918 */ /* 0x000fe20000000000 */
.L_x_11:
[----:B------:R-:W2:Y:S01]  /*0940*/  SHFL.IDX PT, R2, R90, RZ, 0x1f ;  /* 0x00001fff5a027589 */ /* 0x000ea200000e0000 */
[----:B------:R-:W-:Y:S01]  /*0950*/  NOP ;  /* 0x0000000000007918 */ /* 0x000fe20000000000 */
[----:B--2---:R-:W-:-:S13]  /*0960*/  ISETP.NE.AND P0, PT, R2, 0x3, PT ;  /* 0x000000030200780c */ /* 0x004fda0003f05270 */
[----:B------:R-:W-:Y:S05]  /*0970*/  @P0 BRA `(.L_x_12) ;  /* 0x0000000000300947 */ /* 0x000fea0003800000 */
[----:B-1----:R-:W1:Y:S01]  /*0980*/  S2UR UR4, SR_CgaCtaId ;  /* 0x00000000000479c3 */ /* 0x002e620000008800 */
[----:B------:R-:W-:Y:S01]  /*0990*/  UMOV UR6, 0x400 ;  /* 0x0000040000067882 */ /* 0x000fe20000000000 */
[----:B------:R-:W-:Y:S01]  /*09a0*/  UMOV UR5, 0x20 ;  /* 0x0000002000057882 */ /* 0x000fe20000000000 */
[----:B------:R-:W-:Y:S01]  /*09b0*/  ELECT P0, URZ, PT ;  /* 0x0000000000ff782f */ /* 0x000fe20003800000 */
[----:B-1----:R-:W-:Y:S02]  /*09c0*/  ULEA UR6, UR4, UR6, 0x18 ;  /* 0x0000000604067291 */ /* 0x002fe4000f8ec0ff */
[----:B------:R-:W-:-:S04]  /*09d0*/  UIADD3 UR4, UPT, UPT, -UR5, 0x100000, URZ ;  /* 0x0010000005047890 */ /* 0x000fc8000fffe1ff */
[----:B------:R-:W-:Y:S02]  /*09e0*/  USHF.L.U32 UR5, UR4, 0xb, URZ ;  /* 0x0000000b04057899 */ /* 0x000fe400080006ff */
[----:B------:R-:W-:Y:S01]  /*09f0*/  USHF.L.U32 UR4, UR4, 0x1, URZ ;  /* 0x0000000104047899 */ /* 0x000fe200080006ff */
[----:B------:R-:W1:Y:S11]  /*0a00*/  FENCE.VIEW.ASYNC.S ;  /* 0x00000000000073c6 */ /* 0x000e760000000000 */
[----:B-1----:R2:W1:Y:S01]  /*0a10*/  SYNCS.EXCH.64 URZ, [UR6+0x100], UR4 ;  /* 0x0001000406ff75b2 */ /* 0x0024620008000100 */
[----:B------:R2:W1:Y:S02]  /*0a20*/  SYNCS.EXCH.64 URZ, [UR6+0x108], UR4 ;  /* 0x0001080406ff75b2 */ /* 0x0004640008000100 */
[----:B--2---:R-:W-:Y:S01]  /*0a30*/  NOP ;  /* 0x0000000000007918 */ /* 0x004fe20000000000 */
.L_x_12:
[----:B------:R-:W2:Y:S01]  /*0a40*/  SHFL.IDX PT, R2, R90, RZ, 0x1f ;  /* 0x00001fff5a027589 */ /* 0x000ea200000e0000 */
[----:B------:R-:W-:Y:S01]  /*0a50*/  NOP ;  /* 0x0000000000007918 */ /* 0x000fe20000000000 */
[----:B--2---:R-:W-:-:S13]  /*0a60*/  ISETP.NE.AND P0, PT, R2, 0x4, PT ;  /* 0x000000040200780c */ /* 0x004fda0003f05270 */
[----:B------:R-:W-:Y:S05]  /*0a70*/  @P0 BRA `(.L_x_13) ;  /* 0x0000000000440947 */ /* 0x000fea0003800000 */
[----:B-1----:R-:W1:Y:S01]  /*0a80*/  S2UR UR6, SR_CgaCtaId ;  /* 0x00000000000679c3 */ /* 0x002e620000008800 */
[----:B------:R-:W-:Y:S01]  /*0a90*/  UMOV UR4, 0x100 ;  /* 0x0000010000047882 */ /* 0x000fe20000000000 */
[----:B------:R-:W-:Y:S01]  /*0aa0*/  UMOV UR5, 0x400 ;  /* 0x0000040000057882 */ /* 0x000fe20000000000 */
[----:B------:R-:W-:Y:S01]  /*0ab0*/  USEL UR4, UR4, 0xe0, UP3 ;  /* 0x000000e004047887 */ /* 0x000fe20009800000 */
[----:B------:R-:W-:Y:S01]  /*0ac0*/  UMOV UR8, 0x1 ;  /* 0x0000000100087882 */ /* 0x000fe20000000000 */
[----:B------:R-:W-:Y:S01]  /*0ad0*/  ELECT P0, URZ, PT ;  /* 0x0000000000ff782f */ /* 0x000fe20003800000 */
[----:B------:R-:W-:-:S04]  /*0ae0*/  UIADD3 UR8, UPT, UPT, -UR8, 0x100000, URZ ;  /* 0x0010000008087890 */ /* 0x000fc8000fffe1ff */
[----:B------:R-:W-:Y:S02]  /*0af0*/  USHF.L.U32 UR9, UR8, 0xb, URZ ;  /* 0x0000000b08097899 */ /* 0x000fe400080006ff */
[----:B------:R-:W-:Y:S02]  /*0b00*/  USHF.L.U32 UR8, UR8, 0x1, URZ ;  /* 0x0000000108087899 */ /* 0x000fe400080006ff */
[----:B-1----:R-:W-:Y:S02]  /*0b10*/  ULEA UR6, UR6, UR5, 0x18 ;  /* 0x0000000506067291 */ /* 0x002fe4000f8ec0ff */
[----:B------:R-:W-:-:S04]  /*0b20*/  UIADD3 UR4, UPT, UPT, -UR4, 0x100000, URZ ;  /* 0x0010000004047890 */ /* 0x000fc8000fffe1ff */
[----:B------:R-:W-:Y:S02]  /*0b30*/  USHF.L.U32 UR5, UR4, 0xb, URZ ;  /* 0x0000000b04057899 */ /* 0x000fe400080006ff */
[----:B------:R-:W-:Y:S01]  /*0b40*/  USHF.L.U32 UR4, UR4, 0x1, URZ ;  /* 0x0000000104047899 */ /* 0x000fe200080006ff */
[----:B------:R-:W1:Y:S03]  /*0b50*/  FENCE.VIEW.ASYNC.S ;  /* 0x00000000000073c6 */ /* 0x000e660000000000 */
[----:B-1----:R2:W1:Y:S08]  /*0b60*/  SYNCS.EXCH.64 URZ, [UR6+0x110], UR8 ;  /* 0x0001100806ff75b2 */ /* 0x0024700008000100 */
[----:B------:R2:W1:Y:S02]  /*0b70*/  SYNCS.EXCH.64 URZ, [UR6+0x118], UR4 ;  /* 0x0001180406ff75b2 */ /* 0x0004640008000100 */
[----:B--2---:R-:W-:Y:S01]  /*0b80*/  NOP ;  /* 0x0000000000007918 */ /* 0x004fe20000000000 */
.L_x_13:
[----:B------:R-:W2:Y:S01]  /*0b90*/  SHFL.IDX PT, R2, R90, RZ, 0x1f ;  /* 0x00001fff5a027589 */ /* 0x000ea200000e0000 */
[----:B------:R-:W1:Y:S01]  /*0ba0*/  S2UR UR28, SR_CTAID.X ;  /* 0x00000000001c79c3 */ /* 0x000e620000002500 */
[----:B------:R-:W-:-:S07]  /*0bb0*/  NOP ;  /* 0x0000000000007918 */ /* 0x000fce0000000000 */
[----:B------:R-:W1:Y:S01]  /*0bc0*/  S2UR UR21, SR_CTAID.Y ;  /* 0x00000000001579c3 */ /* 0x000e620000002600 */
[----:B--2---:R-:W-:-:S13]  /*0bd0*/  ISETP.NE.AND P0, PT, R2, 0x5, PT ;  /* 0x000000050200780c */ /* 0x004fda0003f05270 */
[----:B-1----:R-:W-:Y:S05]  /*0be0*/  @P0 BRA `(.L_x_14) ;  /* 0x0000000000480947 */ /* 0x002fea0003800000 */
        /* <DEDUP_REMOVED lines=13> */
[----:B-1----:R1:W2:Y:S01]  /*0cc0*/  SYNCS.EXCH.64 URZ, [UR4+0x120], UR8 ;  /* 0x0001200804ff75b2 */ /* 0x0022a20008000100 */
[----:B------:R1:W1:Y:S01]  /*0cd0*/  SYNCS.EXCH.64 URZ, [UR4+0x130], UR6 ;  /* 0x0001300604ff75b2 */ /* 0x0002620008000100 */
[----:B------:R1:W1:Y:S01]  /*0ce0*/  SYNCS.EXCH.64 URZ, [UR4+0x128], UR8 ;  /* 0x0001280804ff75b2 */ /* 0x0002620008000100 */
[----:B------:R1:W1:Y:S01]  /*0cf0*/  SYNCS.EXCH.64 URZ, [UR4+0x138], UR6 ;  /* 0x0001380604ff75b2 */ /* 0x0002620008000100 */
[----:B------:R-:W-:Y:S01]  /*0d00*/  NOP ;  /* 0x0000000000007918 */ /* 0x000fe20000000000 */
.L_x_14:
[----:B------:R-:W-:-:S05]  /*0d10*/  CS2R.32 R82, SR_CgaSize ;  /* 0x0000000000527805 */ /* 0x000fca0000008a00 */
[----:B------:R-:W-:-:S05]  /*0d20*/  IMAD R82, R82, -0xa0, RZ ;  /* 0xffffff6052527824 */ /* 0x000fca00078e02ff */
[----:B------:R-:W-:-:S14]  /*0d30*/  R2UR UR5, R82 ;  /* 0x00000000520572ca */ /* 0x000fdc00000e0000 */
[----:B------:R-:W3:Y:S01]  /*0d40*/  LDCU UR5, c[0x0][UR5+0x2b0] ;  /* 0x00005600050577ac */ /* 0x000ee20008000800 */
[----:B------:R-:W-:Y:S02]  /*0d50*/  I2FP.F32.U32 R5, UR28 ;  /* 0x0000001c00057c45 */ /* 0x000fe40008201000 */
[----:B------:R-:W-:-:S05]  /*0d60*/  CS2R.32 R3, SR_CgaSize ;  /* 0x0000000000037805 */ /* 0x000fca0000008a00 */
[----:B------:R-:W-:-:S06]  /*0d70*/  IMAD R3, R3, -0xa0, RZ ;  /* 0xffffff6003037824 */ /* 0x000fcc00078e02ff */
[----:B------:R-:W4:Y:S01]  /*0d80*/  LDC R3, c[0x0][R3+0x2a0] ;  /* 0x0000a80003037b82 */ /* 0x000f220000000800 */
[----:B------:R-:W-:Y:S02]  /*0d90*/  I2FP.F32.U32 R4, UR21 ;  /* 0x0000001500047c45 */ /* 0x000fe40008201000 */
[----:B------:R-:W-:-:S05]  /*0da0*/  CS2R.32 R82, SR_CgaSize ;  /* 0x0000000000527805 */ /* 0x000fca0000008a00 */
[----:B------:R-:W-:-:S05]  /*0db0*/  IMAD R82, R82, -0xa0, RZ ;  /* 0xffffff6052527824 */ /* 0x000fca00078e02ff */
[----:B-1----:R-:W-:-:S14]  /*0dc0*/  R2UR UR4, R82 ;  /* 0x00000000520472ca */ /* 0x002fdc00000e0000 */
[----:B------:R-:W1:Y:S01]  /*0dd0*/  LDCU UR4, c[0x0][UR4+0x2b4] ;  /* 0x00005680040477ac */ /* 0x000e620008000800 */
[----:B------:R-:W-:Y:S01]  /*0de0*/  NOP ;  /* 0x0000000000007918 */ /* 0x000fe20000000000 */
[----:B------:R-:W2:Y:S01]  /*0df0*/  LDCU UR19, c[0x0][0xc24] ;  /* 0x00018480ff1377ac */ /* 0x000ea20008000800 */
[----:B------:R-:W-:-:S05]  /*0e00*/  CS2R.32 R2, SR_CgaSize ;  /* 0x0000000000027805 */ /* 0x000fca0000008a00 */
[----:B------:R-:W-:-:S06]  /*0e10*/  IMAD R2, R2, -0xa0, RZ ;  /* 0xffffff6002027824 */ /* 0x000fcc00078e02ff */
[----:B------:R-:W4:Y:S01]  /*0e20*/  LDC R2, c[0x0][R2+0x2a4] ;  /* 0x0000a90002027b82 */ /* 0x000f220000000800 */
[----:B---3--:R-:W-:-:S07]  /*0e30*/  FMUL R5, R5, UR5 ;  /* 0x0000000505057c20 */ /* 0x008fce0008400000 */
[----:B------:R-:W3:Y:S01]  /*0e40*/  S2UR UR49, SR_CTAID.Z ;  /* 0x00000000003179c3 */ /* 0x000ee20000002700 */
[----:B-1----:R-:W-:Y:S01]  /*0e50*/  FMUL R4, R4, UR4 ;  /* 0x0000000404047c20 */ /* 0x002fe20008400000 */
[----:B------:R-:W1:Y:S01]  /*0e60*/  F2I.U32.TRUNC.NTZ R82, R5 ;  /* 0x0000000500527305 */ /* 0x000e62000020f000 */
[----:B--2---:R-:W-:-:S07]  /*0e70*/  UISETP.GE.AND UP0, UPT, UR19, 0x1, UPT ;  /* 0x000000011300788c */ /* 0x004fce000bf06270 */
[----:B------:R-:W2:Y:S01]  /*0e80*/  F2I.U32.TRUNC.NTZ R81, R4 ;  /* 0x0000000400517305 */ /* 0x000ea2000020f000 */
[----:B-1----:R-:W-:-:S05]  /*0e90*/  IADD3 R82, PT, PT, -R82, RZ, RZ ;  /* 0x000000ff52527210 */ /* 0x002fca0007ffe1ff */
[----:B----4-:R-:W-:Y:S01]  /*0ea0*/  IMAD R82, R3, R82, UR28 ;  /* 0x0000001c03527e24 */ /* 0x010fe2000f8e0252 */
[----:B--2---:R-:W-:-:S05]  /*0eb0*/  IADD3 R81, PT, PT, -R81, RZ, RZ ;  /* 0x000000ff51517210 */ /* 0x004fca0007ffe1ff */
[----:B------:R-:W-:Y:S01]  /*0ec0*/  IMAD R81, R2, R81, UR21 ;  /* 0x0000001502517e24 */ /* 0x000fe2000f8e0251 */
[----:B------:R-:W-:Y:S06]  /*0ed0*/  BAR.SYNC.DEFER_BLOCKING 0x0 ;  /* 0x0000000000007b1d */ /* 0x000fec0000010000 */
[----:B---3--:R-:W-:Y:S05]  /*0ee0*/  BRA.U !UP0, `(.L_x_15) ;  /* 0x0000000108d47547 */ /* 0x008fea000b800000 */
[----:B------:R-:W1:Y:S01]  /*0ef0*/  LDCU.128 UR24, c[0x0][0xc10] ;  /* 0x00018200ff1877ac */ /* 0x000e620008000c00 */
[----:B------:R-:W2:Y:S01]  /*0f00*/  LDCU UR6, c[0x0][0x370] ;  /* 0x00006e00ff0677ac */ /* 0x000ea20008000800 */
[----:B------:R-:W3:Y:S01]  /*0f10*/  LDCU UR4, c[0x0][0x374] ;  /* 0x00006e80ff0477ac */ /* 0x000ee20008000800 */
[----:B------:R-:W4:Y:S01]  /*0f20*/  LDCU UR20, c[0x0][0xc0c] ;  /* 0x00018180ff1477ac */ /* 0x000f220008000800 */
[----:B------:R-:W4:Y:S01]  /*0f30*/  LDCU UR5, c[0x0][0xc20] ;  /* 0x00018400ff0577ac */ /* 0x000f220008000800 */
[----:B------:R-:W4:Y:S01]  /*0f40*/  LDCU.64 UR16, c[0x0][0xc28] ;  /* 0x00018500ff1077ac */ /* 0x000f220008000a00 */
[----:B-1----:R-:W-:Y:S02]  /*0f50*/  UISETP.NE.AND UP0, UPT, UR26, 0x1, UPT ;  /* 0x000000011a00788c */ /* 0x002fe4000bf05270 */
[----:B---3--:R-:W-:Y:S02]  /*0f60*/  UIMAD.WIDE.U32 UR8, UR4, UR27, URZ ;  /* 0x0000001b040872a5 */ /* 0x008fe4000f8e00ff */
[----:B--2---:R-:W-:-:S02]  /*0f70*/  UIMAD.WIDE.U32 UR10, UR6, UR24, URZ ;  /* 0x00000018060a72a5 */ /* 0x004fc4000f8e00ff */
[----:B----4-:R-:W-:Y:S02]  /*0f80*/  UISETP.NE.AND UP2, UPT, UR20, 0x1, UPT ;  /* 0x000000011400788c */ /* 0x010fe4000bf45270 */
[----:B------:R-:W-:Y:S01]  /*0f90*/  UISETP.NE.AND UP4, UPT, UR19, 0x1, UPT ;  /* 0x000000011300788c */ /* 0x000fe2000bf85270 */
[----:B------:R-:W-:Y:S02]  /*0fa0*/  UMOV UR8, UR9 ;  /* 0x0000000900087c82 */ /* 0x000fe40008000000 */
[----:B------:R-:W-:Y:S01]  /*0fb0*/  UMOV UR10, UR11 ;  /* 0x0000000b000a7c82 */ /* 0x000fe20008000000 */
[----:B------:R-:W-:Y:S02]  /*0fc0*/  @UP0 USHF.R.U32.HI UR4, URZ, UR5, UR8 ;  /* 0x00000005ff040299 */ /* 0x000fe40008011608 */
[----:B------:R-:W-:Y:S02]  /*0fd0*/  UIMAD.WIDE.U32 UR12, UR21, UR27, URZ ;  /* 0x0000001b150c72a5 */ /* 0x000fe4000f8e00ff */
[----:B------:R-:W-:-:S02]  /*0fe0*/  UIMAD.WIDE.U32 UR8, UR4, UR16, URZ ;  /* 0x00000010040872a5 */ /* 0x000fc4000f8e00ff */
[----:B------:R-:W-:Y:S02]  /*0ff0*/  @UP2 USHF.R.U32.HI UR6, URZ, UR25, UR10 ;  /* 0x00000019ff062299 */ /* 0x000fe4000801160a */
[----:B------:R-:W-:Y:S02]  /*1000*/  UIMAD.WIDE.U32 UR14, UR28, UR24, URZ ;  /* 0x000000181c0e72a5 */ /* 0x000fe4000f8e00ff */
[----:B------:R-:W-:Y:S01]  /*1010*/  UIMAD.WIDE.U32 UR10, UR6, UR16, URZ ;  /* 0x00000010060a72a5 */ /* 0x000fe2000f8e00ff */
[----:B------:R-:W-:Y:S01]  /*1020*/  UMOV UR12, UR13 ;  /* 0x0000000d000c7c82 */ /* 0x000fe20008000000 */
[----:B------:R-:W-:Y:S01]  /*1030*/  UMOV UR8, UR9 ;  /* 0x0000000900087c82 */ /* 0x000fe20008000000 */
[----:B------:R-:W-:Y:S02]  /*1040*/  USHF.R.U32.HI UR12, URZ, UR5, UR12 ;  /* 0x00000005ff0c7299 */ /* 0x000fe4000801160c */
[----:B------:R-:W-:Y:S01]  /*1050*/  @UP4 USHF.R.U32.HI UR4, URZ, UR17, UR8 ;  /* 0x00000011ff044299 */ /* 0x000fe20008011608 */
[----:B------:R-:W-:Y:S01]  /*1060*/  UMOV UR14, UR15 ;  /* 0x0000000f000e7c82 */ /* 0x000fe20008000000 */
[----:B------:R-:W-:Y:S01]  /*1070*/  UMOV UR10, UR11 ;  /* 0x0000000b000a7c82 */ /* 0x000fe20008000000 */
[----:B------:R-:W-:-:S02]  /*1080*/  USHF.R.U32.HI UR14, URZ, UR25, UR14 ;  /* 0x00000019ff0e7299 */ /* 0x000fc4000801160e */
[----:B------:R-:W-:Y:S02]  /*1090*/  USEL UR5, UR21, UR12, !UP0 ;  /* 0x0000000c15057287 */ /* 0x000fe4000c000000 */
[----:B------:R-:W-:Y:S02]  /*10a0*/  @UP4 USHF.R.U32.HI UR6, URZ, UR17, UR10 ;  /* 0x00000011ff064299 */ /* 0x000fe4000801160a */
[----:B------:R-:W-:Y:S02]  /*10b0*/  UIMAD UR7, UR4, UR19, URZ ;  /* 0x00000013040772a4 */ /* 0x000fe4000f8e02ff */
[----:B------:R-:W-:Y:S02]  /*10c0*/  USEL UR4, UR28, UR14, !UP2 ;  /* 0x0000000e1c047287 */ /* 0x000fe4000d000000 */
[----:B------:R-:W-:Y:S02]  /*10d0*/  UIMAD UR10, UR6, UR19, URZ ;  /* 0x00000013060a72a4 */ /* 0x000fe4000f8e02ff */
[----:B------:R-:W-:-:S02]  /*10e0*/  UISETP.GE.AND UP0, UPT, UR5, UR7, UPT ;  /* 0x000000070500728c */ /* 0x000fc4000bf06270 */
[----:B------:R-:W-:Y:S02]  /*10f0*/  UIMAD.WIDE.U32 UR8, UR5, UR16, URZ ;  /* 0x00000010050872a5 */ /* 0x000fe4000f8e00ff */
[----:B------:R-:W-:Y:S02]  /*1100*/  UISETP.GE.OR UP0, UPT, UR4, UR10, UP0 ;  /* 0x0000000a0400728c */ /* 0x000fe40008706670 */
[----:B------:R-:W-:Y:S02]  /*1110*/  UIMAD.WIDE.U32 UR10, UR4, UR16, URZ ;  /* 0x00000010040a72a5 */ /* 0x000fe4000f8e00ff */
[----:B------:R-:W-:Y:S01]  /*1120*/  UIADD3 UR10, UPT, UPT, -UR4, URZ, URZ ;  /* 0x000000ff040a7290 */ /* 0x000fe2000fffe1ff */
[----:B------:R-:W-:Y:S01]  /*1130*/  UMOV UR8, UR9 ;  /* 0x0000000900087c82 */ /* 0x000fe20008000000 */
[----:B------:R-:W-:Y:S02]  /*1140*/  UIADD3 UR9, UPT, UPT, -UR5, URZ, URZ ;  /* 0x000000ff05097290 */ /* 0x000fe4000fffe1ff */
[----:B------:R-:W-:-:S03]  /*1150*/  USHF.R.U32.HI UR8, URZ, UR17, UR8 ;  /* 0x00000011ff087299 */ /* 0x000fc60008011608 */
[----:B------:R-:W-:Y:S01]  /*1160*/  @!UP0 UMOV UR7, UR11 ;  /* 0x0000000b00078c82 */ /* 0x000fe20008000000 */
[----:B------:R-:W-:Y:S02]  /*1170*/  UIMAD UR21, UR26, UR9, UR21 ;  /* 0x000000091a1572a4 */ /* 0x000fe4000f8e0215 */
[----:B------:R-:W-:Y:S02]  /*1180*/  USEL UR8, UR5, UR8, !UP4 ;  /* 0x0000000805087287 */ /* 0x000fe4000e000000 */
[----:B------:R-:W-:Y:S02]  /*1190*/  @!UP0 USHF.R.U32.HI UR7, URZ, UR17, UR7 ;  /* 0x00000011ff078299 */ /* 0x000fe40008011607 */
[----:B------:R-:W-:Y:S02]  /*11a0*/  UIADD3 UR9, UPT, UPT, -UR8, URZ, URZ ;  /* 0x000000ff08097290 */ /* 0x000fe4000fffe1ff */
[----:B------:R-:W-:Y:S02]  /*11b0*/  @!UP0 USEL UR7, UR4, UR7, !UP4 ;  /* 0x0000000704078287 */ /* 0x000fe4000e000000 */
[----:B------:R-:W-:-:S02]  /*11c0*/  UIMAD UR9, UR19, UR9, UR5 ;  /* 0x00000009130972a4 */ /* 0x000fc4000f8e0205 */
[----:B------:R-:W-:Y:S02]  /*11d0*/  @!UP0 UIADD3 UR8, UPT, UPT, UR8, -UR7, URZ ;  /* 0x8000000708088290 */ /* 0x000fe4000fffe0ff */
[----:B------:R-:W-:Y:S02]  /*11e0*/  @!UP0 UIMAD UR7, UR9, UR6, UR7 ;  /* 0x00000006090782a4 */ /* 0x000fe4000f8e0207 */
[----:B------:R-:W-:Y:S02]  /*11f0*/  @!UP0 UIMAD UR5, UR8, UR19, UR4 ;  /* 0x00000013080582a4 */ /* 0x000fe4000f8e0204 */
[----:B------:R-:W-:Y:S02]  /*1200*/  UIMAD UR6, UR20, UR10, UR28 ;  /* 0x0000000a140672a4 */ /* 0x000fe4000f8e021c */
[----:B------:R-:W-:Y:S01]  /*1210*/  UIMAD UR21, UR5, UR26, UR21 ;  /* 0x0000001a051572a4 */ /* 0x000fe2000f8e0215 */
[----:B------:R-:W-:Y:S02]  /*1220*/  @!UP0 UMOV UR4, UR7 ;  /* 0x0000000700048c82 */ /* 0x000fe40008000000 */
[----:B------:R-:W-:-:S12]  /*1230*/  UIMAD UR28, UR4, UR20, UR6 ;  /* 0x00000014041c72a4 */ /* 0x000fd8000f8e0206 */
.L_x_15:
[----:B------:R-:W1:Y:S02]  /*1240*/  LDCU UR4, c[0x0][0xc30] ;  /* 0x00018600ff0477ac */ /* 0x000e640008000800 */
[----:B-1----:R-:W-:-:S09]  /*1250*/  UISETP.NE.AND UP0, UPT, UR4, 0x1, UPT ;  /* 0x000000010400788c */ /* 0x002fd2000bf05270 */
[----:B------:R-:W-:Y:S05]  /*1260*/  BRA.U UP0, `(.L_x_16) ;  /* 0x0000000100447547 */ /* 0x000fea000b800000 */
[----:B------:R-:W1:Y:S01]  /*1270*/  LDCU.128 UR8, c[0x0][0xc10] ;  /* 0x00018200ff0877ac */ /* 0x000e620008000c00 */
[----:B------:R-:W2:Y:S01]  /*1280*/  LDCU UR12, c[0x0][0xc0c] ;  /* 0x00018180ff0c77ac */ /* 0x000ea20008000800 */
[----:B------:R-:W3:Y:S01]  /*1290*/  LDCU UR13, c[0x0][0xc20] ;  /* 0x00018400ff0d77ac */ /* 0x000ee20008000800 */
[----:B-1----:R-:W-:Y:S02]  /*12a0*/  UIMAD.WIDE.U32 UR6, UR28, UR8, URZ ;  /* 0x000000081c0672a5 */ /* 0x002fe4000f8e00ff */
[----:B------:R-:W-:Y:S02]  /*12b0*/  UIMAD.WIDE.U32 UR4, UR21, UR11, URZ ;  /* 0x0000000b150472a5 */ /* 0x000fe4000f8e00ff */
[----:B--2---:R-:W-:Y:S02]  /*12c0*/  UISETP.NE.AND UP2, UPT, UR12, 0x1, UPT ;  /* 0x000000010c00788c */ /* 0x004fe4000bf45270 */
[----:B------:R-:W-:Y:S01]  /*12d0*/  UISETP.NE.AND UP0, UPT, UR10, 0x1, UPT ;  /* 0x000000010a00788c */ /* 0x000fe2000bf05270 */
[----:B------:R-:W-:-:S02]  /*12e0*/  UMOV UR6, UR7 ;  /* 0x0000000700067c82 */ /* 0x000fc40008000000 */
[----:B------:R-:W-:Y:S01]  /*12f0*/  UMOV UR4, UR5 ;  /* 0x0000000500047c82 */ /* 0x000fe20008000000 */
[----:B------:R-:W-:Y:S02]  /*1300*/  USHF.R.U32.HI UR6, URZ, UR9, UR6 ;  /* 0x00000009ff067299 */ /* 0x000fe40008011606 */
[----:B---3--:R-:W-:Y:S02]  /*1310*/  USHF.R.U32.HI UR4, URZ, UR13, UR4 ;  /* 0x0000000dff047299 */ /* 0x008fe40008011604 */
[----:B------:R-:W-:Y:S02]  /*1320*/  USEL UR5, UR28, UR6, !UP2 ;  /* 0x000000061c057287 */ /* 0x000fe4000d000000 */
[----:B------:R-:W-:-:S04]  /*1330*/  USEL UR4, UR21, UR4, !UP0 ;  /* 0x0000000415047287 */ /* 0x000fc8000c000000 */
[----:B------:R-:W-:Y:S02]  /*1340*/  UIADD3 UR6, UPT, UPT, UR5, -UR4, URZ ;  /* 0x8000000405067290 */ /* 0x000fe4000fffe0ff */
[----:B------:R-:W-:Y:S02]  /*1350*/  UIADD3 UR4, UPT, UPT, -UR5, UR4, URZ ;  /* 0x0000000405047290 */ /* 0x000fe4000fffe1ff */
[----:B------:R-:W-:Y:S02]  /*1360*/  UIMAD UR21, UR6, UR10, UR21 ;  /* 0x0000000a061572a4 */ /* 0x000fe4000f8e0215 */
[----:B------:R-:W-:-:S12]  /*1370*/  UIMAD UR28, UR4, UR12, UR28 ;  /* 0x0000000c041c72a4 */ /* 0x000fd8000f8e021c */
.L_x_16:
[----:B------:R-:W-:Y:S01]  /*1380*/  BAR.SYNC.DEFER_BLOCKING 0x0 ;  /* 0x0000000000007b1d */ /* 0x000fe20000010000 */
[----:B------:R-:W-:Y:S01]  /*1390*/  UISETP.NE.AND UP0, UPT, UR18, 0x2, UPT ;  /* 0x000000021200788c */ /* 0x000fe2000bf05270 */
[----:B------:R-:W-:Y:S02]  /*13a0*/  ISETP.NE.OR P3, PT, R0, 0x2, !P3 ;  /* 0x000000020000780c */ /* 0x000fe40005f65670 */
[----:B------:R-:W-:Y:S02]  /*13b0*/  LOP3.LUT R0, R87, 0x1f, RZ, 0xc0, !PT ;  /* 0x0000001f57007812 */ /* 0x000fe400078ec0ff */
[----:B------:R-:W1:Y:S04]  /*13c0*/  LDCU UR39, c[0x0][0xc24] ;  /* 0x00018480ff2777ac */ /* 0x000e680008000800 */
[----:B------:R-:W-:Y:S05]  /*13d0*/  BRA.U UP0, `(.L_x_17) ;  /* 0x0000002100fc7547 */ /* 0x000fea000b800000 */
[----:B------:R-:W2:Y:S01]  /*13e0*/  LDCU UR7, c[0x0][0x394] ;  /* 0x00007280ff0777ac */ /* 0x000ea20008000800 */
[----:B------:R-:W-:Y:S01]  /*13f0*/  PLOP3.LUT P1, PT, PT, PT, UP3, 0x80, 0x8 ;  /* 0x000000000008781c */ /* 0x000fe20003f2f038 */
[----:B------:R-:W-:Y:S01]  /*1400*/  IMAD.MOV.U32 R2, RZ, RZ, RZ ;  /* 0x000000ffff027224 */ /* 0x000fe200078e00ff */
[----:B------:R-:W-:Y:S01]  /*1410*/  ISETP.EQ.OR P2, PT, R0, RZ, P3 ;  /* 0x000000ff0000720c */ /* 0x000fe20001f42670 */
[----:B------:R-:W3:Y:S01]  /*1420*/  LDCU UR6, c[0x0][0x5d8] ;  /* 0x0000bb00ff0677ac */ /* 0x000ee20008000800 */
[----:B------:R-:W-:Y:S01]  /*1430*/  PLOP3.LUT P1, PT, P1, PT, PT, 0x8, 0x80 ;  /* 0x000000000080781c */ /* 0x000fe20000f2e170 */
[----:B------:R-:W4:Y:S01]  /*1440*/  LDCU UR68, c[0x0][0x370] ;  /* 0x00006e00ff4477ac */ /* 0x000f220008000800 */
[----:B------:R-:W1:Y:S01]  /*1450*/  LDCU.64 UR60, c[0x0][0x348] ;  /* 0x00006900ff3c77ac */ /* 0x000e620008000a00 */
[----:B------:R-:W1:Y:S01]  /*1460*/  LDCU UR67, c[0x0][0x374] ;  /* 0x00006e80ff4377ac */ /* 0x000e620008000800 */
[----:B--2---:R-:W-:Y:S02]  /*1470*/  UIADD3 UR5, UPT, UPT, UR7, 0x1f, URZ ;  /* 0x0000001f07057890 */ /* 0x004fe4000fffe0ff */
[----:B---3--:R-:W-:-:S02]  /*1480*/  UIADD3 UR6, UPT, UPT, UR6, 0x7f, URZ ;  /* 0x0000007f06067890 */ /* 0x008fc4000fffe0ff */
[----:B------:R-:W-:Y:S02]  /*1490*/  USHF.R.S32.HI UR4, URZ, 0x1f, UR5 ;  /* 0x0000001fff047899 */ /* 0x000fe40008011405 */
[----:B------:R-:W-:Y:S02]  /*14a0*/  UIADD3 UR72, UPT, UPT, UR7, 0x3e, URZ ;  /* 0x0000003e07487890 */ /* 0x000fe4000fffe0ff */
[----:B------:R-:W-:Y:S02]  /*14b0*/  ULEA.HI UR4, UR4, UR5, URZ, 0x5 ;  /* 0x0000000504047291 */ /* 0x000fe4000f8f28ff */
[----:B------:R-:W-:Y:S02]  /*14c0*/  UIADD3 UR5, UPT, UPT, UR7, -0x1, URZ ;  /* 0xffffffff07057890 */ /* 0x000fe4000fffe0ff */
[----:B------:R-:W-:Y:S02]  /*14d0*/  USHF.R.S32.HI UR70, URZ, 0x5, UR4 ;  /* 0x00000005ff467899 */ /* 0x000fe40008011404 */
[----:B------:R-:W-:-:S02]  /*14e0*/  UISETP.GE.U32.AND UP1, UPT, UR5, -0x3f, UPT ;  /* 0xffffffc10500788c */ /* 0x000fc4000bf26070 */
[----:B------:R-:W-:Y:S02]  /*14f0*/  UISETP.LT.U32.AND UP0, UPT, UR70, 0xc, UPT ;  /* 0x0000000c4600788c */ /* 0x000fe4000bf01070 */
[----:B------:R-:W-:Y:S02]  /*1500*/  USHF.R.S32.HI UR4, URZ, 0x1f, UR6 ;  /* 0x0000001fff047899 */ /* 0x000fe40008011406 */
[----:B------:R-:W-:Y:S02]  /*1510*/  USEL UR69, UR70, 0xc, UP0 ;  /* 0x0000000c46457887 */ /* 0x000fe40008000000 */
[----:B------:R-:W-:Y:S02]  /*1520*/  ULEA.HI UR4, UR4, UR6, URZ, 0x7 ;  /* 0x0000000604047291 */ /* 0x000fe4000f8f38ff */
[----:B------:R-:W-:Y:S02]  /*1530*/  UIADD3 UR58, UPT, UPT, UR69, -0x1, URZ ;  /* 0xffffffff453a7890 */ /* 0x000fe4000fffe0ff */
[----:B------:R-:W-:-:S02]  /*1540*/  @UP1 UIADD3 UR58, UPT, UPT, UR69, URZ, URZ ;  /* 0x000000ff453a1290 */ /* 0x000fc4000fffe0ff */
[----:B------:R-:W-:Y:S02]  /*1550*/  USHF.R.S32.HI UR66, URZ, 0x7, UR4 ;  /* 0x00000007ff427899 */ /* 0x000fe40008011404 */
[----:B------:R-:W-:Y:S02]  /*1560*/  UIADD3 UR71, UPT, UPT, UR70, -UR69, URZ ;  /* 0x8000004546477290 */ /* 0x000fe4000fffe0ff */
[----:B------:R-:W-:Y:S01]  /*1570*/  UIADD3 UR58, UPT, UPT, UR58, 0x1, URZ ;  /* 0x000000013a3a7890 */ /* 0x000fe2000fffe0ff */
[----:B------:R-:W-:Y:S01]  /*1580*/  UMOV UR35, 0x1 ;  /* 0x0000000100237882 */ /* 0x000fe20000000000 */
[----:B-1--4-:R-:W-:-:S10]  /*1590*/  UMOV UR38, URZ ;  /* 0x000000ff00267c82 */ /* 0x012fd40008000000 */
.L_x_33:
[----:B------:R-:W-:Y:S01]  /*15a0*/  IMAD.U32 R4, RZ, RZ, UR66 ;  /* 0x00000042ff047e24 */ /* 0x000fe2000f8e00ff */
[----:B------:R-:W1:Y:S04]  /*15b0*/  LDCU UR63, c[0x0][0x5dc] ;  /* 0x0000bb80ff3f77ac */ /* 0x000e680008000800 */
[-C--:B------:R-:W-:Y:S01]  /*15c0*/  IABS R0, R4.reuse ;  /* 0x0000000400007213 */ /* 0x080fe20000000000 */
[----:B------:R-:W2:Y:S01]  /*15d0*/  LDCU UR62, c[0x0][0x5e0] ;  /* 0x0000bc00ff3e77ac */ /* 0x000ea20008000800 */
[----:B------:R-:W-:Y:S02]  /*15e0*/  IABS R4, R4 ;  /* 0x0000000400047213 */ /* 0x000fe40000000000 */
[----:B------:R-:W-:Y:S01]  /*15f0*/  R2UR UR6, R0 ;  /* 0x00000000000672ca */ /* 0x000fe200000e0000 */
[----:B------:R-:W-:Y:S01]  /*1600*/  UMOV UR48, 0x400 ;  /* 0x0000040000307882 */ /* 0x000fe20000000000 */
[----:B------:R-:W-:Y:S01]  /*1610*/  USHF.L.U32 UR46, UR28, 0x7, URZ ;  /* 0x000000071c2e7899 */ /* 0x000fe200080006ff */
[----:B------:R-:W-:Y:S01]  /*1620*/  UMOV UR15, URZ ;  /* 0x000000ff000f7c82 */ /* 0x000fe20008000000 */
[----:B-1----:R-:W-:-:S09]  /*1630*/  IMAD.U32 R3, RZ, RZ, UR63 ;  /* 0x0000003fff037e24 */ /* 0x002fd2000f8e00ff */
[----:B------:R-:W1:Y:S08]  /*1640*/  I2F.RP R6, UR6 ;  /* 0x0000000600067d06 */ /* 0x000e700008209400 */
[----:B-1----:R-:W1:Y:S02]  /*1650*/  MUFU.RCP R5, R6 ;  /* 0x0000000600057308 */ /* 0x002e640000001000 */
[----:B-1----:R-:W-:-:S06]  /*1660*/  VIADD R5, R5, 0xffffffe ;  /* 0x0ffffffe05057836 */ /* 0x002fcc0000000000 */
[----:B------:R-:W1:Y:S02]  /*1670*/  F2I.FTZ.U32.TRUNC.NTZ R0, R5 ;  /* 0x0000000500007305 */ /* 0x000e64000021f000 */
[----:B-1----:R-:W-:Y:S02]  /*1680*/  R2UR UR5, R0 ;  /* 0x00000000000572ca */ /* 0x002fe400000e0000 */
[----:B------:R-:W-:Y:S01]  /*1690*/  IABS R0, R3 ;  /* 0x0000000300007213 */ /* 0x000fe20000000000 */
[----:B------:R-:W-:-:S03]  /*16a0*/  IMAD.U32 R3, RZ, RZ, UR21 ;  /* 0x00000015ff037e24 */ /* 0x000fc6000f8e00ff */
[----:B------:R-:W-:Y:S01]  /*16b0*/  R2UR UR8, R0 ;  /* 0x00000000000872ca */ /* 0x000fe200000e0000 */
[----:B------:R-:W-:Y:S01]  /*16c0*/  IMAD.MOV R0, RZ, RZ, -R4 ;  /* 0x000000ffff007224 */ /* 0x000fe200078e0a04 */
[----:B------:R-:W-:-:S04]  /*16d0*/  IABS R3, R3 ;  /* 0x0000000300037213 */ /* 0x000fc80000000000 */
[----:B------:R-:W-:Y:S01]  /*16e0*/  R2UR UR9, R3 ;  /* 0x00000000030972ca */ /* 0x000fe200000e0000 */
[----:B------:R-:W-:-:S04]  /*16f0*/  UIADD3 UR4, UPT, UPT, URZ, -UR5, URZ ;  /* 0x80000005ff047290 */ /* 0x000fc8000fffe0ff */
[----:B------:R-:W-:Y:S02]  /*1700*/  UIMAD UR7, UR4, UR6, URZ ;  /* 0x00000006040772a4 */ /* 0x000fe4000f8e02ff */
[----:B------:R-:W1:Y:S01]  /*1710*/  I2F.RP R3, UR8 ;  /* 0x0000000800037d06 */ /* 0x000e620008209400 */
[----:B------:R-:W-:Y:S02]  /*1720*/  UMOV UR4, URZ ;  /* 0x000000ff00047c82 */ /* 0x000fe40008000000 */
[----:B------:R-:W-:Y:S02]  /*1730*/  UIMAD.WIDE.U32 UR4, UR5, UR7, UR4 ;  /* 0x00000007050472a5 */ /* 0x000fe4000f8e0004 */
[----:B------:R-:W-:-:S05]  /*1740*/  R2UR UR7, R0 ;  /* 0x00000000000772ca */ /* 0x000fca00000e0000 */
[----:B------:R-:W-:Y:S02]  /*1750*/  UMOV UR4, UR5 ;  /* 0x0000000500047c82 */ /* 0x000fe40008000000 */
[----:B------:R-:W-:Y:S01]  /*1760*/  UIMAD.WIDE.U32 UR4, UR4, UR9, URZ ;  /* 0x00000009040472a5 */ /* 0x000fe2000f8e00ff */
[----:B-1----:R-:W1:Y:S06]  /*1770*/  MUFU.RCP R3, R3 ;  /* 0x0000000300037308 */ /* 0x002e6c0000001000 */
[----:B------:R-:W-:Y:S02]  /*1780*/  UMOV UR4, UR5 ;  /* 0x0000000500047c82 */ /* 0x000fe40008000000 */
[----:B------:R-:W-:-:S04]  /*1790*/  UIMAD UR5, UR4, UR7, UR9 ;  /* 0x00000007040572a4 */ /* 0x000fc8000f8e0209 */
[----:B------:R-:W-:Y:S01]  /*17a0*/  UISETP.GT.U32.AND UP0, UPT, UR6, UR5, UPT ;  /* 0x000000050600728c */ /* 0x000fe2000bf04070 */
[----:B-1----:R-:W-:-:S10]  /*17b0*/  VIADD R4, R3, 0xffffffe ;  /* 0x0ffffffe03047836 */ /* 0x002fd40000000000 */
[----:B------:R-:W-:Y:S01]  /*17c0*/  @!UP0 UIADD3 UR5, UPT, UPT, UR5, -UR6, URZ ;  /* 0x8000000605058290 */ /* 0x000fe2000fffe0ff */
[----:B------:R-:W1:Y:S01]  /*17d0*/  F2I.FTZ.U32.TRUNC.NTZ R0, R4 ;  /* 0x0000000400007305 */ /* 0x000e62000021f000 */
[----:B------:R-:W-:Y:S02]  /*17e0*/  @!UP0 UIADD3 UR4, UPT, UPT, UR4, 0x1, URZ ;  /* 0x0000000104048890 */ /* 0x000fe4000fffe0ff */
[----:B------:R-:W-:Y:S02]  /*17f0*/  UISETP.GE.U32.AND UP1, UPT, UR5, UR6, UPT ;  /* 0x000000060500728c */ /* 0x000fe4000bf26070 */
[----:B------:R-:W-:-:S04]  /*1800*/  ULOP3.LUT UR5, UR21, UR66, URZ, 0x3c, !UPT ;  /* 0x0000004215057292 */ /* 0x000fc8000f8e3cff */
[----:B------:R-:W-:-:S05]  /*1810*/  UISETP.GE.AND UP0, UPT, UR5, URZ, UPT ;  /* 0x000000ff0500728c */ /* 0x000fca000bf06270 */
[----:B------:R-:W-:Y:S01]  /*1820*/  @UP1 UIADD3 UR4, UPT, UPT, UR4, 0x1, URZ ;  /* 0x0000000104041890 */ /* 0x000fe2000fffe0ff */
[----:B-1----:R-:W-:Y:S01]  /*1830*/  R2UR UR5, R0 ;  /* 0x00000000000572ca */ /* 0x002fe200000e0000 */
[----:B------:R-:W-:Y:S01]  /*1840*/  UISETP.NE.AND UP1, UPT, UR66, URZ, UPT ;  /* 0x000000ff4200728c */ /* 0x000fe2000bf25270 */
[----:B--2---:R-:W-:-:S04]  /*1850*/  IMAD.U32 R0, RZ, RZ, UR62 ;  /* 0x0000003eff007e24 */ /* 0x004fc8000f8e00ff */
[----:B------:R-:W-:Y:S01]  /*1860*/  UMOV UR7, UR4 ;  /* 0x0000000400077c82 */ /* 0x000fe20008000000 */
[----:B------:R-:W-:Y:S01]  /*1870*/  IABS R0, R0 ;  /* 0x0000000000007213 */ /* 0x000fe20000000000 */
[----:B------:R-:W-:-:S03]  /*1880*/  @!UP0 UIADD3 UR7, UPT, UPT, -UR7, URZ, URZ ;  /* 0x000000ff07078290 */ /* 0x000fc6000fffe1ff */
[----:B------:R-:W-:Y:S01]  /*1890*/  R2UR UR9, R0 ;  /* 0x00000000000972ca */ /* 0x000fe200000e0000 */
[----:B------:R-:W-:Y:S02]  /*18a0*/  @!UP1 ULOP3.LUT UR7, URZ, UR66, URZ, 0x33, !UPT ;  /* 0x00000042ff079292 */ /* 0x000fe4000f8e33ff */
[----:B------:R-:W-:-:S04]  /*18b0*/  UIADD3 UR4, UPT, UPT, URZ, -UR5, URZ ;  /* 0x80000005ff047290 */ /* 0x000fc8000fffe0ff */
[----:B------:R-:W-:Y:S01]  /*18c0*/  IMAD.U32 R3, RZ, RZ, UR7 ;  /* 0x00000007ff037e24 */ /* 0x000fe2000f8e00ff */
[----:B------:R-:W-:-:S03]  /*18d0*/  UIMAD UR6, UR4, UR8, URZ ;  /* 0x00000008040672a4 */ /* 0x000fc6000f8e02ff */
[----:B------:R-:W-:Y:S01]  /*18e0*/  UMOV UR4, URZ ;  /* 0x000000ff00047c82 */ /* 0x000fe20008000000 */
[----:B------:R-:W-:Y:S01]  /*18f0*/  IABS R3, R3 ;  /* 0x0000000300037213 */ /* 0x000fe20000000000 */
[----:B------:R-:W-:-:S03]  /*1900*/  UIMAD.WIDE.U32 UR4, UR5, UR6, UR4 ;  /* 0x00000006050472a5 */ /* 0x000fc6000f8e0004 */
[----:B------:R-:W-:Y:S02]  /*1910*/  R2UR UR10, R3 ;  /* 0x00000000030a72ca */ /* 0x000fe400000e0000 */
[----:B------:R-:W1:Y:S02]  /*1920*/  I2F.RP R3, UR9 ;  /* 0x0000000900037d06 */ /* 0x000e640008209400 */
[----:B------:R-:W-:-:S09]  /*1930*/  UMOV UR4, UR5 ;  /* 0x0000000500047c82 */ /* 0x000fd20008000000 */
[----:B------:R-:W-:Y:S01]  /*1940*/  UIMAD.WIDE.U32 UR4, UR4, UR10, URZ ;  /* 0x0000000a040472a5 */ /* 0x000fe2000f8e00ff */
[----:B-1----:R-:W1:Y:S06]  /*1950*/  MUFU.RCP R0, R3 ;  /* 0x0000000300007308 */ /* 0x002e6c0000001000 */
[----:B------:R-:W-:Y:S02]  /*1960*/  UMOV UR4, UR5 ;  /* 0x0000000500047c82 */ /* 0x000fe40008000000 */
[----:B------:R-:W-:-:S04]  /*1970*/  UIADD3 UR5, UPT, UPT, -UR4, URZ, URZ ;  /* 0x000000ff04057290 */ /* 0x000fc8000fffe1ff */
[----:B------:R-:W-:-:S04]  /*1980*/  UIMAD UR5, UR8, UR5, UR10 ;  /* 0x00000005080572a4 */ /* 0x000fc8000f8e020a */
[----:B------:R-:W-:Y:S01]  /*1990*/  UISETP.GT.U32.AND UP0, UPT, UR8, UR5, UPT ;  /* 0x000000050800728c */ /* 0x000fe2000bf04070 */
[----:B-1----:R-:W-:Y:S02]  /*19a0*/  VIADD R0, R0, 0xffffffe ;  /* 0x0ffffffe00007836 */ /* 0x002fe40000000000 */
[----:B------:R-:W-:-:S04]  /*19b0*/  IMAD.U32 R3, RZ, RZ, UR35 ;  /* 0x00000023ff037e24 */ /* 0x000fc8000f8e00ff */
[----:B------:R-:W1:Y:S04]  /*19c0*/  F2I.FTZ.U32.TRUNC.NTZ R0, R0 ;  /* 0x0000000000007305 */ /* 0x000e68000021f000 */
[----:B------:R-:W-:Y:S01]  /*19d0*/  @!UP0 UIADD3 UR5, UPT, UPT, UR5, -UR8, URZ ;  /* 0x8000000805058290 */ /* 0x000fe2000fffe0ff */
[----:B------:R-:W-:Y:S01]  /*19e0*/  SHF.L.U32 R3, R3, 0x1f, RZ ;  /* 0x0000001f03037819 */ /* 0x000fe200000006ff */
[----:B------:R-:W-:Y:S02]  /*19f0*/  @!UP0 UIADD3 UR4, UPT, UPT, UR4, 0x1, URZ ;  /* 0x0000000104048890 */ /* 0x000fe4000fffe0ff */
[----:B------:R-:W-:Y:S01]  /*1a00*/  UISETP.GE.U32.AND UP1, UPT, UR5, UR8, UPT ;  /* 0x000000080500728c */ /* 0x000fe2000bf26070 */
[----:B------:R-:W2:Y:S01]  /*1a10*/  S2UR UR8, SR_CgaCtaId ;  /* 0x00000000000879c3 */ /* 0x000ea20000008800 */
[----:B------:R-:W-:-:S04]  /*1a20*/  ULOP3.LUT UR5, UR7, UR63, URZ, 0x3c, !UPT ;  /* 0x0000003f07057292 */ /* 0x000fc8000f8e3cff */
[----:B------:R-:W-:-:S03]  /*1a30*/  UISETP.GE.AND UP0, UPT, UR5, URZ, UPT ;  /* 0x000000ff0500728c */ /* 0x000fc6000bf06270 */
[----:B-1----:R-:W-:Y:S02]  /*1a40*/  R2UR UR5, R0 ;  /* 0x00000000000572ca */ /* 0x002fe400000e0000 */
[----:B------:R-:W-:Y:S02]  /*1a50*/  @UP1 UIADD3 UR4, UPT, UPT, UR4, 0x1, URZ ;  /* 0x0000000104041890 */ /* 0x000fe4000fffe0ff */
[----:B------:R-:W-:-:S05]  /*1a60*/  UISETP.NE.AND UP1, UPT, UR63, URZ, UPT ;  /* 0x000000ff3f00728c */ /* 0x000fca000bf25270 */
[----:B------:R-:W-:Y:S02]  /*1a70*/  UMOV UR6, UR4 ;  /* 0x0000000400067c82 */ /* 0x000fe40008000000 */
[----:B------:R-:W-:Y:S02]  /*1a80*/  @!UP0 UIADD3 UR6, UPT, UPT, -UR6, URZ, URZ ;  /* 0x000000ff06068290 */ /* 0x000fe4000fffe1ff */
[----:B------:R-:W-:Y:S02]  /*1a90*/  UIADD3 UR4, UPT, UPT, URZ, -UR5, URZ ;  /* 0x80000005ff047290 */ /* 0x000fe4000fffe0ff */
[----:B------:R-:W-:Y:S02]  /*1aa0*/  @!UP1 ULOP3.LUT UR6, URZ, UR63, URZ, 0x33, !UPT ;  /* 0x0000003fff069292 */ /* 0x000fe4000f8e33ff */
[----:B--2---:R-:W-:-:S04]  /*1ab0*/  ULEA UR48, UR8, UR48, 0x18 ;  /* 0x0000003008307291 */ /* 0x004fc8000f8ec0ff */
[----:B------:R-:W-:Y:S01]  /*1ac0*/  ULEA UR8, UR38, UR48, 0x3 ;  /* 0x0000003026087291 */ /* 0x000fe2000f8e18ff */
[----:B------:R-:W-:-:S05]  /*1ad0*/  IMAD.U32 R0, RZ, RZ, UR6 ;  /* 0x00000006ff007e24 */ /* 0x000fca000f8e00ff */
[----:B------:R-:W-:-:S03]  /*1ae0*/  IABS R0, R0 ;  /* 0x0000000000007213 */ /* 0x000fc60000000000 */
[----:B------:R1:W2:Y:S01]  /*1af0*/  SYNCS.PHASECHK.TRANS64.TRYWAIT P0, [UR8+0x60], R3 ;  /* 0x00006003ff0075a7 */ /* 0x0002a20008001108 */
[----:B------:R-:W-:Y:S01]  /*1b00*/  R2UR UR10, R0 ;  /* 0x00000000000a72ca */ /* 0x000fe200000e0000 */
[----:B------:R-:W-:-:S03]  /*1b10*/  UIMAD UR8, UR4, UR9, URZ ;  /* 0x00000009040872a4 */ /* 0x000fc6000f8e02ff */
[----:B------:R-:W-:Y:S02]  /*1b20*/  UMOV UR4, URZ ;  /* 0x000000ff00047c82 */ /* 0x000fe40008000000 */
[----:B------:R-:W-:Y:S02]  /*1b30*/  UIMAD.WIDE.U32 UR4, UR5, UR8, UR4 ;  /* 0x00000008050472a5 */ /* 0x000fe4000f8e0004 */
[----:B------:R-:W-:-:S04]  /*1b40*/  UIADD3 UR8, UPT, UPT, -UR6, URZ, URZ ;  /* 0x000000ff06087290 */ /* 0x000fc8000fffe1ff */
[----:B------:R-:W-:Y:S01]  /*1b50*/  UIMAD UR63, UR63, UR8, UR7 ;  /* 0x000000083f3f72a4 */ /* 0x000fe2000f8e0207 */
[----:B------:R-:W-:Y:S02]  /*1b60*/  UMOV UR4, UR5 ;  /* 0x0000000500047c82 */ /* 0x000fe40008000000 */
[----:B------:R-:W-:-:S07]  /*1b70*/  UIMAD.WIDE.U32 UR4, UR4, UR10, URZ ;  /* 0x0000000a040472a5 */ /* 0x000fce000f8e00ff */
[----:B------:R-:W-:Y:S02]  /*1b80*/  UMOV UR4, UR5 ;  /* 0x0000000500047c82 */ /* 0x000fe40008000000 */
[----:B------:R-:W-:-:S04]  /*1b90*/  UIADD3 UR5, UPT, UPT, -UR4, URZ, URZ ;  /* 0x000000ff04057290 */ /* 0x000fc8000fffe1ff */
[----:B------:R-:W-:-:S04]  /*1ba0*/  UIMAD UR5, UR9, UR5, UR10 ;  /* 0x00000005090572a4 */ /* 0x000fc8000f8e020a */
[----:B------:R-:W-:-:S11]  /*1bb0*/  UISETP.GT.U32.AND UP0, UPT, UR9, UR5, UPT ;  /* 0x000000050900728c */ /* 0x000fd6000bf04070 */
[----:B------:R-:W-:Y:S02]  /*1bc0*/  @!UP0 UIADD3 UR5, UPT, UPT, UR5, -UR9, URZ ;  /* 0x8000000905058290 */ /* 0x000fe4000fffe0ff */
[----:B------:R-:W-:Y:S02]  /*1bd0*/  @!UP0 UIADD3 UR4, UPT, UPT, UR4, 0x1, URZ ;  /* 0x0000000104048890 */ /* 0x000fe4000fffe0ff */
[----:B------:R-:W-:Y:S02]  /*1be0*/  UISETP.GE.U32.AND UP1, UPT, UR5, UR9, UPT ;  /* 0x000000090500728c */ /* 0x000fe4000bf26070 */
[----:B------:R-:W-:-:S04]  /*1bf0*/  ULOP3.LUT UR5, UR6, UR62, URZ, 0x3c, !UPT ;  /* 0x0000003e06057292 */ /* 0x000fc8000f8e3cff */
[----:B------:R-:W-:-:S05]  /*1c00*/  UISETP.GE.AND UP0, UPT, UR5, URZ, UPT ;  /* 0x000000ff0500728c */ /* 0x000fca000bf06270 */
[----:B------:R-:W-:Y:S02]  /*1c10*/  @UP1 UIADD3 UR4, UPT, UPT, UR4, 0x1, URZ ;  /* 0x0000000104041890 */ /* 0x000fe4000fffe0ff */
[----:B------:R-:W-:-:S05]  /*1c20*/  UISETP.NE.AND UP1, UPT, UR62, URZ, UPT ;  /* 0x000000ff3e00728c */ /* 0x000fca000bf25270 */
[----:B------:R-:W-:Y:S01]  /*1c30*/  UMOV UR59, UR4 ;  /* 0x00000004003b7c82 */ /* 0x000fe20008000000 */
[----:B------:R-:W-:Y:S02]  /*1c40*/  UIADD3 UR4, UPT, UPT, -UR7, URZ, URZ ;  /* 0x000000ff07047290 */ /* 0x000fe4000fffe1ff */
[----:B------:R-:W-:Y:S02]  /*1c50*/  @!UP0 UIADD3 UR59, UPT, UPT, -UR59, URZ, URZ ;  /* 0x000000ff3b3b8290 */ /* 0x000fe4000fffe1ff */
[----:B------:R-:W-:Y:S02]  /*1c60*/  UISETP.GE.U32.AND UP0, UPT, UR72, 0x3f, UPT ;  /* 0x0000003f4800788c */ /* 0x000fe4000bf06070 */
[----:B------:R-:W-:Y:S02]  /*1c70*/  @!UP1 ULOP3.LUT UR59, URZ, UR62, URZ, 0x33, !UPT ;  /* 0x0000003eff3b9292 */ /* 0x000fe4000f8e33ff */
[----:B------:R-:W-:Y:S02]  /*1c80*/  UIMAD UR4, UR66, UR4, UR21 ;  /* 0x00000004420472a4 */ /* 0x000fe4000f8e0215 */
[----:B------:R-:W-:-:S02]  /*1c90*/  UIADD3 UR5, UPT, UPT, -UR59, URZ, URZ ;  /* 0x000000ff3b057290 */ /* 0x000fc4000fffe1ff */
[----:B------:R-:W-:Y:S02]  /*1ca0*/  USHF.L.U32 UR18, UR4, 0x7, URZ ;  /* 0x0000000704127899 */ /* 0x000fe400080006ff */
[----:B------:R-:W-:Y:S01]  /*1cb0*/  UIMAD UR62, UR62, UR5, UR6 ;  /* 0x000000053e3e72a4 */ /* 0x000fe2000f8e0206 */
[----:B-1----:R-:W-:Y:S11]  /*1cc0*/  BRA.U !UP0, `(.L_x_18) ;  /* 0x0000000508907547 */ /* 0x002ff6000b800000 */
[----:B------:R-:W1:Y:S01]  /*1cd0*/  LDCU.64 UR8, c[0x0][0x5c0] ;  /* 0x0000b800ff0877ac */ /* 0x000e620008000a00 */
[----:B------:R-:W1:Y:S01]  /*1ce0*/  LDCU.64 UR50, c[0x0][0x5f8] ;  /* 0x0000bf00ff3277ac */ /* 0x000e620008000a00 */
[----:B------:R-:W3:Y:S01]  /*1cf0*/  LDCU UR11, c[0x0][0x5c8] ;  /* 0x0000b900ff0b77ac */ /* 0x000ee20008000800 */
[----:B------:R-:W3:Y:S01]  /*1d00*/  LDCU UR43, c[0x0][0x600] ;  /* 0x0000c000ff2b77ac */ /* 0x000ee20008000800 */
[----:B------:R-:W4:Y:S01]  /*1d10*/  LDCU UR30, c[0x0][0x5a8] ;  /* 0x0000b500ff1e77ac */ /* 0x000f220008000800 */
[----:B------:R-:W2:Y:S01]  /*1d20*/  LDCU UR29, c[0x0][0x59c] ;  /* 0x0000b380ff1d77ac */ /* 0x000ea20008000800 */
[----:B------:R-:W2:Y:S01]  /*1d30*/  LDCU UR28, c[0x0][0x590] ;  /* 0x0000b200ff1c77ac */ /* 0x000ea20008000800 */
[----:B------:R-:W2:Y:S01]  /*1d40*/  LDCU UR34, c[0x0][0x594] ;  /* 0x0000b280ff2277ac */ /* 0x000ea20008000800 */
[----:B------:R-:W2:Y:S01]  /*1d50*/  LDCU UR33, c[0x0][0x598] ;  /* 0x0000b300ff2177ac */ /* 0x000ea20008000800 */
[----:B------:R-:W2:Y:S01]  /*1d60*/  LDCU UR32, c[0x0][0x5ac] ;  /* 0x0000b580ff2077ac */ /* 0x000ea20008000800 */
[----:B------:R-:W2:Y:S01]  /*1d70*/  LDCU UR31, c[0x0][0x5b0] ;  /* 0x0000b600ff1f77ac */ /* 0x000ea20008000800 */
[----:B------:R-:W2:Y:S01]  /*1d80*/  LDCU UR5, c[0x0][0x5cc] ;  /* 0x0000b980ff0577ac */ /* 0x000ea20008000800 */
[----:B------:R-:W2:Y:S01]  /*1d90*/  LDCU UR4, c[0x0][0x5ec] ;  /* 0x0000bd80ff0477ac */ /* 0x000ea20008000800 */
[----:B------:R-:W2:Y:S01]  /*1da0*/  LDCU.64 UR26, c[0x0][0x5a0] ;  /* 0x0000b400ff1a77ac */ /* 0x000ea20008000a00 */
[----:B------:R-:W2:Y:S01]  /*1db0*/  LDCU.64 UR24, c[0x0][0x5d0] ;  /* 0x0000ba00ff1877ac */ /* 0x000ea20008000a00 */
[----:B------:R-:W2:Y:S01]  /*1dc0*/  LDCU.64 UR6, c[0x0][0x5f0] ;  /* 0x0000be00ff0677ac */ /* 0x000ea20008000a00 */
[----:B-1----:R-:W-:-:S02]  /*1dd0*/  UIMAD UR50, UR63, UR8, UR50 ;  /* 0x000000083f3272a4 */ /* 0x002fc4000f8e0232 */
[----:B------:R-:W-:Y:S02]  /*1de0*/  UIMAD UR49, UR62, UR9, UR51 ;  /* 0x000000093e3172a4 */ /* 0x000fe4000f8e0233 */
[----:B------:R-:W-:Y:S02]  /*1df0*/  UIADD3 UR54, UPT, UPT, UR46, 0x40, URZ ;  /* 0x000000402e367890 */ /* 0x000fe4000fffe0ff */
[----:B------:R-:W-:Y:S02]  /*1e00*/  UIADD3 UR10, UPT, UPT, UR18, 0x40, URZ ;  /* 0x00000040120a7890 */ /* 0x000fe4000fffe0ff */
[----:B---3--:R-:W-:Y:S01]  /*1e10*/  UIMAD UR43, UR59, UR11, UR43 ;  /* 0x0000000b3b2b72a4 */ /* 0x008fe2000f8e022b */
[----:B------:R-:W-:Y:S01]  /*1e20*/  UMOV UR23, URZ ;  /* 0x000000ff00177c82 */ /* 0x000fe20008000000 */
[----:B----4-:R-:W-:-:S10]  /*1e30*/  UMOV UR12, UR38 ;  /* 0x00000026000c7c82 */ /* 0x010fd40008000000 */
.L_x_23:
[----:B------:R-:W-:Y:S01]  /*1e40*/  @!P3 MOV R3, 0x4000 ;  /* 0x000040000003b802 */ /* 0x000fe20000000f00 */
[----:B------:R-:W-:Y:S01]  /*1e50*/  ULEA UR45, UR12, UR48, 0x3 ;  /* 0x000000300c2d7291 */ /* 0x000fe2000f8e18ff */
[----:B--23--:R-:W-:Y:S11]  /*1e60*/  @P0 BRA `(.L_x_19) ;  /* 0x0000000000100947 */ /* 0x00cff60003800000 */
[----:B------:R-:W-:Y:S04]  /*1e70*/  MOV R0, UR35 ;  /* 0x0000002300007c02 */ /* 0x000fe80008000f00 */
[----:B------:R-:W-:Y:S04]  /*1e80*/  SHF.L.U32 R5, R0, 0x1f, RZ ;  /* 0x0000001f00057819 */ /* 0x000fe800000006ff */
[----:B------:R-:W1:Y:S02]  /*1e90*/  SYNCS.PHASECHK.TRANS64.TRYWAIT P0, [UR45+0x60], R5 ;  /* 0x00006005ff0075a7 */ /* 0x000e64000800112d */
[----:B-1----:R-:W-:Y:S05]  /*1ea0*/  @!P0 BRA `(.L_x_20) ;  /* 0x0000008c00148947 */ /* 0x002fea0003800000 */
.L_x_19:
[----:B------:R2:W-:Y:S01]  /*1eb0*/  @!P3 SYNCS.ARRIVE.TRANS64 RZ, [UR45], R3 ;  /* 0x00000003ffffb9a7 */ /* 0x0005e2000800002d */
[----:B------:R-:W-:Y:S04]  /*1ec0*/  BSSY.RECONVERGENT B0, `(.L_x_21) ;  /* 0x0000003000007945 */ /* 0x000fe80003800200 */
[----:B------:R-:W-:Y:S05]  /*1ed0*/  @P2 BRA `(.L_x_22) ;  /* 0x0000000000042947 */ /* 0x000fea0003800000 */
[----:B------:R-:W-:Y:S05]  /*1ee0*/  BPT.TRAP 0x1 ;  /* 0x000000040000795c */ /* 0x000fea0000300000 */
.L_x_22:
[----:B------:R-:W-:Y:S05]  /*1ef0*/  BSYNC.RECONVERGENT B0 ;  /* 0x0000000000007941 */ /* 0x000fea0003800200 */
.L_x_21:
[----:B------:R-:W-:Y:S02]  /*1f00*/  UIADD3 UR8, UPT, UPT, UR12, 0x1, URZ ;  /* 0x000000010c087890 */ /* 0x000fe4000fffe0ff */
[----:B------:R-:W-:Y:S02]  /*1f10*/  USHF.L.U32 UR47, UR23, 0x5, URZ ;  /* 0x00000005172f7899 */ /* 0x000fe400080006ff */
[----:B------:R-:W-:Y:S02]  /*1f20*/  UISETP.NE.AND UP0, UPT, UR8, 0xc, UPT ;  /* 0x0000000c0800788c */ /* 0x000fe4000bf05270 */
[----:B------:R-:W-:Y:S02]  /*1f30*/  UISETP.NE.AND UP2, UPT, UR28, 0x1, UPT ;  /* 0x000000011c00788c */ /* 0x000fe4000bf45270 */
[----:B------:R-:W-:Y:S02]  /*1f40*/  USEL UR9, URZ, 0x1, UP0 ;  /* 0x00000001ff097887 */ /* 0x000fe40008000000 */
[----:B------:R-:W-:Y:S02]  /*1f50*/  USEL UR38, UR8, URZ, UP0 ;  /* 0x000000ff08267287 */ /* 0x000fe40008000000 */
[----:B------:R-:W-:Y:S02]  /*1f60*/  ULOP3.LUT UR35, UR35, UR9, URZ, 0x3c, !UPT ;  /* 0x0000000923237292 */ /* 0x000fe4000f8e3cff */
[----:B------:R-:W-:Y:S02]  /*1f70*/  ULEA UR8, UR38, UR48, 0x3 ;  /* 0x0000003026087291 */ /* 0x000fe4000f8e18ff */
[----:B------:R-:W-:Y:S02]  /*1f80*/  ULEA UR20, UR12, UR48, 0xd ;  /* 0x000000300c147291 */ /* 0x000fe4000f8e68ff */
[----:B------:R-:W-:Y:S01]  /*1f90*/  UISETP.NE.AND UP3, UPT, UR29, 0x1, UPT ;  /* 0x000000011d00788c */ /* 0x000fe2000bf65270 */
[----:B-1----:R-:W-:Y:S01]  /*1fa0*/  MOV R0, UR35 ;  /* 0x0000002300007c02 */ /* 0x002fe20008000f00 */
[----:B------:R-:W-:Y:S02]  /*1fb0*/  ULEA UR14, UR49, UR50, 0x5 ;  /* 0x00000032310e7291 */ /* 0x000fe4000f8e28ff */
[----:B------:R-:W-:Y:S01]  /*1fc0*/  UIADD3 UR36, UP1, UPT, UR60, 0x80, URZ ;  /* 0x000000803c247890 */ /* 0x000fe2000ff3e0ff */
[----:B--2---:R-:W-:Y:S01]  /*1fd0*/  SHF.L.U32 R3, R0, 0x1f, RZ ;  /* 0x0000001f00037819 */ /* 0x004fe200000006ff */
[----:B------:R-:W-:Y:S02]  /*1fe0*/  ULEA UR42, UR43, UR14, 0xa ;  /* 0x0000000e2b2a7291 */ /* 0x000fe4000f8e50ff */
[----:B------:R-:W-:Y:S01]  /*1ff0*/  UIADD3.X UR37, UPT, UPT, URZ, UR61, URZ, UP1, !UPT ;  /* 0x0000003dff257290 */ /* 0x000fe20008ffe4ff */
[----:B------:R1:W3:Y:S01]  /*2000*/  SYNCS.PHASECHK.TRANS64.TRYWAIT P0, [UR8+0x60], R3 ;  /* 0x00006003ff0075a7 */ /* 0x0002e20008001108 */
[----:B------:R-:W-:Y:S02]  /*2010*/  UIMAD.WIDE.U32 UR8, UR47, UR34, URZ ;  /* 0x000000222f0872a5 */ /* 0x000fe4000f8e00ff */
[----:B------:R-:W-:Y:S02]  /*2020*/  UIADD3 UR44, UPT, UPT, UR20, 0x8400, URZ ;  /* 0x00008400142c7890 */ /* 0x000fe4000fffe0ff */
[----:B------:R-:W-:Y:S02]  /*2030*/  UIADD3 UR52, UPT, UPT, UR20, 0x9400, URZ ;  /* 0x0000940014347890 */ /* 0x000fe4000fffe0ff */
[----:B------:R-:W-:Y:S02]  /*2040*/  UIADD3 UR40, UP0, UPT, UR60, 0x180, URZ ;  /* 0x000001803c287890 */ /* 0x000fe4000ff1e0ff */
[----:B------:R-:W-:Y:S02]  /*2050*/  UIADD3 UR16, UPT, UPT, UR20, 0x20400, URZ ;  /* 0x0002040014107890 */ /* 0x000fe4000fffe0ff */
[----:B------:R-:W-:Y:S02]  /*2060*/  UIADD3.X UR41, UPT, UPT, URZ, UR61, URZ, UP0, !UPT ;  /* 0x0000003dff297290 */ /* 0x000fe400087fe4ff */
[----:B------:R-:W-:Y:S01]  /*2070*/  UIADD3 UR23, UPT, UPT, UR23, 0x1, URZ ;  /* 0x0000000117177890 */ /* 0x000fe2000fffe0ff */
[----:B------:R-:W-:Y:S01]  /*2080*/  UMOV UR56, 0x0 ;  /* 0x0000000000387882 */ /* 0x000fe20000000000 */
[----:B------:R-:W-:Y:S02]  /*2090*/  UMOV UR57, 0x10000000 ;  /* 0x1000000000397882 */ /* 0x000fe40000000000 */
[----:B------:R-:W-:Y:S01]  /*20a0*/  UISETP.NE.AND UP0, UPT, UR23, UR58, UPT ;  /* 0x0000003a1700728c */ /* 0x000fe2000bf05270 */
[----:B------:R-:W-:Y:S01]  /*20b0*/  UTMALDG.2D [UR44], [UR36], desc[UR56] ;  /* 0x0000382c240075b4 */ /* 0x000fe20008009000 */
[----:B------:R-:W-:Y:S01]  /*20c0*/  UMOV UR53, UR45 ;  /* 0x0000002d00357c82 */ /* 0x000fe20008000000 */
[----:B------:R-:W-:Y:S01]  /*20d0*/  UMOV UR55, UR47 ;  /* 0x0000002f00377c82 */ /* 0x000fe20008000000 */
[----:B------:R-:W-:Y:S01]  /*20e0*/  UMOV UR17, UR45 ;  /* 0x0000002d00117c82 */ /* 0x000fe20008000000 */
[----:B------:R-:W-:Y:S01]  /*20f0*/  UMOV UR8, UR9 ;  /* 0x0000000900087c82 */ /* 0x000fe20008000000 */
[----:B------:R-:W-:Y:S01]  /*2100*/  UMOV UR9, UR45 ;  /* 0x0000002d00097c82 */ /* 0x000fe20008000000 */
[----:B------:R-:W-:Y:S01]  /*2110*/  USHF.R.U32.HI UR11, URZ, UR33, UR8 ;  /* 0x00000021ff0b7299 */ /* 0x000fe20008011608 */
[----:B------:R-:W-:Y:S03]  /*2120*/  UTMALDG.2D [UR52], [UR36], desc[UR56] ;  /* 0x00003834240075b4 */ /* 0x000fe60008009000 */
[----:B------:R-:W-:Y:S02]  /*2130*/  USEL UR11, UR47, UR11, !UP2 ;  /* 0x0000000b2f0b7287 */ /* 0x000fe4000d000000 */
[----:B------:R-:W-:Y:S02]  /*2140*/  UISETP.NE.AND UP2, UPT, UR30, 0x1, UPT ;  /* 0x000000011e00788c */ /* 0x000fe4000bf45270 */
[----:B------:R-:W-:Y:S02]  /*2150*/  UIMAD.WIDE.U32 UR12, UR11, UR26, URZ ;  /* 0x0000001a0b0c72a5 */ /* 0x000fe4000f8e00ff */
[----:B------:R-:W-:Y:S04]  /*2160*/  UIADD3 UR8, UPT, UPT, -UR11, URZ, URZ ;  /* 0x000000ff0b087290 */ /* 0x000fe8000fffe1ff */
[----:B------:R-:W-:Y:S01]  /*2170*/  UIMAD UR19, UR28, UR8, UR47 ;  /* 0x000000081c1372a4 */ /* 0x000fe2000f8e022f */
[----:B------:R-:W-:Y:S02]  /*2180*/  UMOV UR12, UR13 ;  /* 0x0000000d000c7c82 */ /* 0x000fe40008000000 */
[----:B------:R-:W-:Y:S02]  /*2190*/  USHF.R.U32.HI UR12, URZ, UR27, UR12 ;  /* 0x0000001bff0c7299 */ /* 0x000fe4000801160c */
[----:B------:R-:W-:Y:S02]  /*21a0*/  UIMAD UR19, UR19, UR5, UR4 ;  /* 0x00000005131372a4 */ /* 0x000fe4000f8e0204 */
[----:B------:R-:W-:Y:S04]  /*21b0*/  USEL UR12, UR11, UR12, !UP3 ;  /* 0x0000000c0b0c7287 */ /* 0x000fe8000d800000 */
[----:B------:R-:W-:Y:S07]  /*21c0*/  UIMAD.WIDE.U32 UR14, UR12, UR32, URZ ;  /* 0x000000200c0e72a5 */ /* 0x000fee000f8e00ff */
[----:B------:R-:W-:Y:S01]  /*21d0*/  UMOV UR8, UR15 ;  /* 0x0000000f00087c82 */ /* 0x000fe20008000000 */
[----:B------:R-:W-:Y:S02]  /*21e0*/  UPRMT UR15, UR42, 0x5410, URZ ;  /* 0x000054102a0f7896 */ /* 0x000fe400080000ff */
[----:B------:R-:W-:Y:S02]  /*21f0*/  USHF.R.U32.HI UR13, URZ, UR31, UR8 ;  /* 0x0000001fff0d7299 */ /* 0x000fe40008011608 */
[----:B------:R-:W-:Y:S02]  /*2200*/  UIADD3 UR8, UPT, UPT, UR20, 0x21400, URZ ;  /* 0x0002140014087890 */ /* 0x000fe4000fffe0ff */
[----:B------:R-:W-:Y:S02]  /*2210*/  USEL UR22, UR12, UR13, !UP2 ;  /* 0x0000000d0c167287 */ /* 0x000fe4000d000000 */
[----:B------:R-:W-:Y:S02]  /*2220*/  UIADD3 UR13, UPT, UPT, -UR12, URZ, URZ ;  /* 0x000000ff0c0d7290 */ /* 0x000fe4000fffe1ff */
[----:B------:R-:W-:Y:S02]  /*2230*/  UIADD3 UR14, UPT, UPT, -UR22, URZ, URZ ;  /* 0x000000ff160e7290 */ /* 0x000fe4000fffe1ff */
[----:B------:R-:W-:Y:S02]  /*2240*/  UIMAD UR11, UR29, UR13, UR11 ;  /* 0x0000000d1d0b72a4 */ /* 0x000fe4000f8e020b */
[----:B------:R-:W-:Y:S02]  /*2250*/  UIMAD UR12, UR30, UR14, UR12 ;  /* 0x0000000e1e0c72a4 */ /* 0x000fe4000f8e020c */
[----:B------:R-:W-:Y:S02]  /*2260*/  UIMAD UR20, UR11, UR24, UR6 ;  /* 0x000000180b1472a4 */ /* 0x000fe4000f8e0206 */
[----:B------:R-:W-:Y:S01]  /*2270*/  UIMAD UR21, UR12, UR25, UR7 ;  /* 0x000000190c1572a4 */ /* 0x000fe2000f8e0207 */
[----:B------:R-:W-:Y:S01]  /*2280*/  UMOV UR11, UR19 ;  /* 0x00000013000b7c82 */ /* 0x000fe20008000000 */
[----:B------:R-:W-:Y:S03]  /*2290*/  UMOV UR14, UR22 ;  /* 0x00000016000e7c82 */ /* 0x000fe60008000000 */
[----:B------:R-:W-:Y:S02]  /*22a0*/  UMOV UR12, UR20 ;  /* 0x00000014000c7c82 */ /* 0x000fe40008000000 */
[----:B------:R-:W-:Y:S02]  /*22b0*/  UMOV UR13, UR21 ;  /* 0x00000015000d7c82 */ /* 0x000fe40008000000 */
[----:B------:R-:W-:Y:S01]  /*22c0*/  UTMALDG.5D.IM2COL [UR16], [UR40], UR15 ;  /* 0x00000010280073b4 */ /* 0x000fe2000806000f */
[----:B------:R2:W-:Y:S02]  /*22d0*/  UTMALDG.5D.IM2COL [UR8], [UR40], UR15 ;  /* 0x00000008280073b4 */ /* 0x0005e4000806000f */
[----:B--2---:R-:W-:Y:S01]  /*22e0*/  UMOV UR15, UR58 ;  /* 0x0000003a000f7c82 */ /* 0x004fe20008000000 */
[----:B------:R-:W-:Y:S01]  /*22f0*/  UMOV UR12, UR38 ;  /* 0x00000026000c7c82 */ /* 0x000fe20008000000 */
[----:B-1----:R-:W-:Y:S05]  /*2300*/  BRA.U UP0, `(.L_x_23) ;  /* 0xfffffff900cc7547 */ /* 0x002fea000b83ffff */
.L_x_18:
[----:B------:R-:W-:Y:S01]  /*2310*/  ULEA UR4, UR38, UR48, 0x3 ;  /* 0x0000003026047291 */ /* 0x000fe2000f8e18ff */
[----:B------:R-:W-:Y:S01]  /*2320*/  MOV R0, UR35 ;  /* 0x0000002300007c02 */ /* 0x000fe20008000f00 */
[----:B------:R-:W-:Y:S01]  /*2330*/  @!P1 SYNCS.ARRIVE.TRANS64.A1T0 RZ, [UR48+0x108], RZ ;  /* 0x000108ffffff99a7 */ /* 0x000fe20008100030 */
[----:B------:R-:W-:Y:S02]  /*2340*/  UISETP.GT.AND UP0, UPT, UR70, UR69, UPT ;  /* 0x000000454600728c */ /* 0x000fe4000bf04270 */
[----:B------:R-:W-:-:S04]  /*2350*/  SHF.L.U32 R0, R0, 0x1f, RZ ;  /* 0x0000001f00007819 */ /* 0x000fc800000006ff */
[----:B--23--:R1:W2:Y:S03]  /*2360*/  SYNCS.PHASECHK.TRANS64.TRYWAIT P0, [UR4+0x60], R0 ;  /* 0x00006000ff0075a7 */ /* 0x00c2a60008001104 */
[----:B------:R-:W-:Y:S05]  /*2370*/  BRA.U !UP0, `(.L_x_24) ;  /* 0x0000000508907547 */ /* 0x000fea000b800000 */
[----:B------:R-:W3:Y:S01]  /*2380*/  LDCU.64 UR56, c[0x0][0x5c0] ;  /* 0x0000b800ff3877ac */ /* 0x000ee20008000a00 */
[----:B------:R-:W3:Y:S01]  /*2390*/  LDCU.64 UR4, c[0x0][0x5f8] ;  /* 0x0000bf00ff0477ac */ /* 0x000ee20008000a00 */
[----:B------:R-:W4:Y:S01]  /*23a0*/  LDCU UR8, c[0x0][0x5c8] ;  /* 0x0000b900ff0877ac */ /* 0x000f220008000800 */
[----:B------:R-:W4:Y:S01]  /*23b0*/  LDCU UR49, c[0x0][0x600] ;  /* 0x0000c000ff3177ac */ /* 0x000f220008000800 */
[----:B------:R-:W1:Y:S01]  /*23c0*/  LDCU UR29, c[0x0][0x5a8] ;  /* 0x0000b500ff1d77ac */ /* 0x000e620008000800 */
[----:B------:R-:W1:Y:S01]  /*23d0*/  LDCU UR28, c[0x0][0x59c] ;  /* 0x0000b380ff1c77ac */ /* 0x000e620008000800 */
[----:B---3--:R-:W-:Y:S02]  /*23e0*/  UIMAD UR56, UR63, UR56, UR4 ;  /* 0x000000383f3872a4 */ /* 0x008fe4000f8e0204 */
[----:B------:R-:W-:Y:S01]  /*23f0*/  UIMAD UR50, UR62, UR57, UR5 ;  /* 0x000000393e3272a4 */ /* 0x000fe2000f8e0205 */
[----:B------:R-:W3:Y:S01]  /*2400*/  LDCU UR23, c[0x0][0x590] ;  /* 0x0000b200ff1777ac */ /* 0x000ee20008000800 */
[----:B------:R-:W1:Y:S01]  /*2410*/  LDCU UR33, c[0x0][0x594] ;  /* 0x0000b280ff2177ac */ /* 0x000e620008000800 */
[----:B------:R-:W1:Y:S01]  /*2420*/  LDCU UR32, c[0x0][0x598] ;  /* 0x0000b300ff2077ac */ /* 0x000e620008000800 */
[----:B------:R-:W1:Y:S01]  /*2430*/  LDCU UR31, c[0x0][0x5ac] ;  /* 0x0000b580ff1f77ac */ /* 0x000e620008000800 */
[----:B------:R-:W1:Y:S01]  /*2440*/  LDCU UR30, c[0x0][0x5b0] ;  /* 0x0000b600ff1e77ac */ /* 0x000e620008000800 */
[----:B------:R-:W1:Y:S01]  /*2450*/  LDCU UR5, c[0x0][0x5cc] ;  /* 0x0000b980ff0577ac */ /* 0x000e620008000800 */
[----:B------:R-:W1:Y:S01]  /*2460*/  LDCU UR4, c[0x0][0x5ec] ;  /* 0x0000bd80ff0477ac */ /* 0x000e620008000800 */
[----:B------:R-:W1:Y:S01]  /*2470*/  LDCU.64 UR26, c[0x0][0x5a0] ;  /* 0x0000b400ff1a77ac */ /* 0x000e620008000a00 */
[----:B------:R-:W1:Y:S01]  /*2480*/  LDCU.64 UR24, c[0x0][0x5d0] ;  /* 0x0000ba00ff1877ac */ /* 0x000e620008000a00 */
[----:B------:R-:W1:Y:S01]  /*2490*/  LDCU.64 UR6, c[0x0][0x5f0] ;  /* 0x0000be00ff0677ac */ /* 0x000e620008000a00 */
[----:B------:R-:W-:-:S02]  /*24a0*/  UIADD3 UR51, UPT, UPT, UR71, UR15, URZ ;  /* 0x0000000f47337290 */ /* 0x000fc4000fffe0ff */
[----:B------:R-:W-:Y:S02]  /*24b0*/  UIADD3 UR54, UPT, UPT, UR46, 0x40, URZ ;  /* 0x000000402e367890 */ /* 0x000fe4000fffe0ff */
[----:B------:R-:W-:Y:S02]  /*24c0*/  UIADD3 UR10, UPT, UPT, UR18, 0x40, URZ ;  /* 0x00000040120a7890 */ /* 0x000fe4000fffe0ff */
[----:B----4-:R-:W-:Y:S01]  /*24d0*/  UIMAD UR49, UR59, UR8, UR49 ;  /* 0x000000083b3172a4 */ /* 0x010fe2000f8e0231 */
[----:B------:R-:W-:-:S11]  /*24e0*/  UMOV UR11, UR38 ;  /* 0x00000026000b7c82 */ /* 0x000fd60008000000 */
.L_x_29:
[----:B------:R-:W-:Y:S01]  /*24f0*/  @!P3 MOV R3, 0x4000 ;  /* 0x000040000003b802 */ /* 0x000fe20000000f00 */
[----:B------:R-:W-:Y:S01]  /*2500*/  ULEA UR41, UR11, UR48, 0x3 ;  /* 0x000000300b297291 */ /* 0x000fe2000f8e18ff */
[----:B--2---:R-:W-:Y:S11]  /*2510*/  @P0 BRA `(.L_x_25) ;  /* 0x0000000000100947 */ /* 0x004ff60003800000 */
[----:B-1----:R-:W-:Y:S04]  /*2520*/  MOV R0, UR35 ;  /* 0x0000002300007c02 */ /* 0x002fe80008000f00 */
[----:B------:R-:W-:Y:S04]  /*2530*/  SHF.L.U32 R5, R0, 0x1f, RZ ;  /* 0x0000001f00057819 */ /* 0x000fe800000006ff */
[----:B------:R-:W1:Y:S02]  /*2540*/  SYNCS.PHASECHK.TRANS64.TRYWAIT P0, [UR41+0x60], R5 ;  /* 0x00006005ff0075a7 */ /* 0x000e640008001129 */
[----:B-1----:R-:W-:Y:S05]  /*2550*/  @!P0 BRA `(.L_x_26) ;  /* 0x0000008400808947 */ /* 0x002fea0003800000 */
.L_x_25:
[----:B------:R2:W-:Y:S01]  /*2560*/  @!P3 SYNCS.ARRIVE.TRANS64 RZ, [UR41], R3 ;  /* 0x00000003ffffb9a7 */ /* 0x0005e20008000029 */
[----:B------:R-:W-:Y:S04]  /*2570*/  BSSY.RECONVERGENT B0, `(.L_x_27) ;  /* 0x0000003000007945 */ /* 0x000fe80003800200 */
[----:B------:R-:W-:Y:S05]  /*2580*/  @P2 BRA `(.L_x_28) ;  /* 0x0000000000042947 */ /* 0x000fea0003800000 */
[----:B-1-3--:R-:W-:Y:S05]  /*2590*/  BPT.TRAP 0x1 ;  /* 0x000000040000795c */ /* 0x00afea0000300000 */
.L_x_28:
[----:B-1-3--:R-:W-:Y:S05]  /*25a0*/  BSYNC.RECONVERGENT B0 ;  /* 0x0000000000007941 */ /* 0x00afea0003800200 */
.L_x_27:
        /* <DEDUP_REMOVED lines=10> */
[----:B------:R-:W-:Y:S01]  /*2650*/  MOV R0, UR35 ;  /* 0x0000002300007c02 */ /* 0x000fe20008000f00 */
[----:B------:R-:W-:Y:S02]  /*2660*/  UIADD3 UR44, UP1, UPT, UR60, 0x80, URZ ;  /* 0x000000803c2c7890 */ /* 0x000fe4000ff3e0ff */
[----:B------:R-:W-:Y:S01]  /*2670*/  ULEA UR14, UR50, UR56, 0x5 ;  /* 0x00000038320e7291 */ /* 0x000fe2000f8e28ff */
[----:B--2---:R-:W-:Y:S01]  /*2680*/  SHF.L.U32 R3, R0, 0x1f, RZ ;  /* 0x0000001f00037819 */ /* 0x004fe200000006ff */
[----:B------:R-:W-:Y:S02]  /*2690*/  UIADD3.X UR45, UPT, UPT, URZ, UR61, URZ, UP1, !UPT ;  /* 0x0000003dff2d7290 */ /* 0x000fe40008ffe4ff */
[----:B------:R-:W-:Y:S01]  /*26a0*/  UIADD3 UR40, UPT, UPT, UR34, 0x8400, URZ ;  /* 0x0000840022287890 */ /* 0x000fe2000fffe0ff */
[----:B------:R4:W1:Y:S01]  /*26b0*/  SYNCS.PHASECHK.TRANS64.TRYWAIT P0, [UR8+0x60], R3 ;  /* 0x00006003ff0075a7 */ /* 0x0008620008001108 */
[----:B------:R-:W-:Y:S02]  /*26c0*/  UIMAD.WIDE.U32 UR8, UR43, UR33, URZ ;  /* 0x000000212b0872a5 */ /* 0x000fe4000f8e00ff */
[----:B------:R-:W-:Y:S02]  /*26d0*/  ULEA UR47, UR49, UR14, 0xa ;  /* 0x0000000e312f7291 */ /* 0x000fe4000f8e50ff */
        /* <DEDUP_REMOVED lines=8> */
[----:B------:R-:W-:Y:S01]  /*2760*/  UMOV UR42, UR46 ;  /* 0x0000002e002a7c82 */ /* 0x000fe20008000000 */
[----:B------:R-:W-:Y:S01]  /*2770*/  UMOV UR53, UR41 ;  /* 0x0000002900357c82 */ /* 0x000fe20008000000 */
[----:B------:R-:W-:Y:S01]  /*2780*/  UTMALDG.2D [UR40], [UR44], desc[UR62] ;  /* 0x00003e282c0075b4 */ /* 0x000fe20008009000 */
        /* <DEDUP_REMOVED lines=16> */
[----:B------:R-:W-:Y:S02]  /*2890*/  UMOV UR12, UR13 ;  /* 0x0000000d000c7c82 */ /* 0x000fe40008000000 */
[----:B------:R-:W-:Y:S04]  /*28a0*/  USHF.R.U32.HI UR12, URZ, UR30, UR12 ;  /* 0x0000001eff0c7299 */ /* 0x000fe8000801160c */
[----:B------:R-:W-:Y:S02]  /*28b0*/  USEL UR22, UR11, UR12, !UP2 ;  /* 0x0000000c0b167287 */ /* 0x000fe4000d000000 */
[----:B------:R-:W-:Y:S02]  /*28c0*/  UIADD3 UR12, UPT, UPT, -UR11, URZ, URZ ;  /* 0x000000ff0b0c7290 */ /* 0x000fe4000fffe1ff */
[----:B------:R-:W-:Y:S02]  /*28d0*/  UIADD3 UR13, UPT, UPT, -UR22, URZ, URZ ;  /* 0x000000ff160d7290 */ /* 0x000fe4000fffe1ff */
[----:B------:R-:W-:Y:S02]  /*28e0*/  UIMAD UR8, UR28, UR12, UR8 ;  /* 0x0000000c1c0872a4 */ /* 0x000fe4000f8e0208 */
[----:B------:R-:W-:Y:S02]  /*28f0*/  UIMAD UR11, UR29, UR13, UR11 ;  /* 0x0000000d1d0b72a4 */ /* 0x000fe4000f8e020b */
[----:B------:R-:W-:Y:S02]  /*2900*/  UIMAD UR20, UR8, UR24, UR6 ;  /* 0x00000018081472a4 */ /* 0x000fe4000f8e0206 */
[----:B------:R-:W-:Y:S02]  /*2910*/  UIADD3 UR8, UPT, UPT, UR34, 0x21400, URZ ;  /* 0x0002140022087890 */ /* 0x000fe4000fffe0ff */
[----:B------:R-:W-:Y:S02]  /*2920*/  UIMAD UR21, UR11, UR25, UR7 ;  /* 0x000000190b1572a4 */ /* 0x000fe4000f8e0207 */
[----:B------:R-:W-:Y:S01]  /*2930*/  UPRMT UR34, UR47, 0x5410, URZ ;  /* 0x000054102f227896 */ /* 0x000fe200080000ff */
[----:B------:R-:W-:Y:S01]  /*2940*/  UMOV UR11, UR19 ;  /* 0x00000013000b7c82 */ /* 0x000fe20008000000 */
[----:B------:R-:W-:Y:S01]  /*2950*/  UMOV UR12, UR20 ;  /* 0x00000014000c7c82 */ /* 0x000fe20008000000 */
[----:B------:R-:W-:Y:S02]  /*2960*/  UMOV UR14, UR22 ;  /* 0x00000016000e7c82 */ /* 0x000fe40008000000 */
[----:B------:R-:W-:Y:S04]  /*2970*/  UMOV UR13, UR21 ;  /* 0x00000015000d7c82 */ /* 0x000fe80008000000 */
[----:B------:R-:W-:Y:S01]  /*2980*/  UTMALDG.5D.IM2COL [UR16], [UR36], UR34 ;  /* 0x00000010240073b4 */ /* 0x000fe20008060022 */
[----:B------:R2:W-:Y:S02]  /*2990*/  UTMALDG.5D.IM2COL [UR8], [UR36], UR34 ;  /* 0x00000008240073b4 */ /* 0x0005e40008060022 */
[----:B--2---:R-:W-:Y:S01]  /*29a0*/  UMOV UR11, UR38 ;  /* 0x00000026000b7c82 */ /* 0x004fe20008000000 */
[----:B-1--4-:R-:W-:Y:S05]  /*29b0*/  BRA.U UP0, `(.L_x_29) ;  /* 0xfffffff900cc7547 */ /* 0x012fea000b83ffff */
.L_x_24:
[----:B------:R-:W-:Y:S01]  /*29c0*/  SHF.L.U32 R3, R2, 0x1f, RZ ;  /* 0x0000001f02037819 */ /* 0x000fe200000006ff */
[----:B------:R-:W-:-:S03]  /*29d0*/  NOP ;  /* 0x0000000000007918 */ /* 0x000fc60000000000 */
[----:B--2---:R-:W2:Y:S02]  /*29e0*/  SYNCS.PHASECHK.TRANS64.TRYWAIT P0, [UR48+0x110], R3 ;  /* 0x00011003ff0075a7 */ /* 0x004ea40008001130 */
[----:B--2---:R-:W-:Y:S05]  /*29f0*/  @!P0 BRA `(.L_x_30) ;  /* 0x0000008000708947 */ /* 0x004fea0003800000 */
.L_x_135:
[----:B------:R-:W2:Y:S01]  /*2a00*/  LDS.128 R4, [UR48+0x150] ;  /* 0x00015030ff047984 */ /* 0x000ea20008000c00 */
[----:B------:R-:W-:Y:S02]  /*2a10*/  UIADD3 UR4, UPT, UPT, UR48, 0x118, URZ ;  /* 0x0000011830047890 */ /* 0x000fe4000fffe0ff */
[----:B------:R-:W-:Y:S01]  /*2a20*/  UISETP.GE.AND UP0, UPT, UR39, 0x1, UPT ;  /* 0x000000012700788c */ /* 0x000fe2000bf06270 */
[----:B------:R-:W-:Y:S01]  /*2a30*/  @!PT LDS RZ, [RZ] ;  /* 0x00000000fffff984 */ /* 0x000fe20000000800 */
[----:B------:R-:W-:Y:S01]  /*2a40*/  @!PT LDS RZ, [RZ] ;  /* 0x00000000fffff984 */ /* 0x000fe20000000800 */
[----:B------:R-:W-:Y:S01]  /*2a50*/  @!PT LDS RZ, [RZ] ;  /* 0x00000000fffff984 */ /* 0x000fe20000000800 */
[----:B------:R-:W-:Y:S01]  /*2a60*/  @!PT LDS RZ, [RZ] ;  /* 0x00000000fffff984 */ /* 0x000fe20000000800 */
[----:B------:R3:W-:Y:S06]  /*2a70*/  MEMBAR.ALL.CTA ;  /* 0x0000000000007992 */ /* 0x0007ec0000008000 */
[----:B---3--:R-:W3:Y:S01]  /*2a80*/  FENCE.VIEW.ASYNC.S ;  /* 0x00000000000073c6 */ /* 0x008ee20000000000 */
[----:B------:R-:W-:-:S09]  /*2a90*/  UPRMT UR4, URZ, 0x654, UR4 ;  /* 0x00000654ff047896 */ /* 0x000fd20008000004 */
[----:B---3--:R-:W-:Y:S01]  /*2aa0*/  SYNCS.ARRIVE.TRANS64.RED.A1T0 RZ, [UR4], RZ ;  /* 0x000000ffffff79a7 */ /* 0x008fe20008100404 */
[----:B--2---:R-:W-:-:S13]  /*2ab0*/  LOP3.LUT P0, RZ, R6, 0x1, RZ, 0xc0, !PT ;  /* 0x0000000106ff7812 */ /* 0x004fda000780c0ff */
[----:B------:R-:W-:Y:S01]  /*2ac0*/  VOTEU.ANY UP1, P0 ;  /* 0x0000000000ff7886 */ /* 0x000fe20000020100 */
[----:B------:R-:W-:-:S13]  /*2ad0*/  PLOP3.LUT P0, PT, PT, PT, UP1, 0x80, 0x8 ;  /* 0x000000000008781c */ /* 0x000fda0003f0f018 */
[----:B-1----:R-:W-:Y:S02]  /*2ae0*/  @P0 MOV R0, R4 ;  /* 0x0000000400000202 */ /* 0x002fe40000000f00 */
[----:B------:R-:W-:Y:S02]  /*2af0*/  @P0 LOP3.LUT R4, R5, 0xffff, RZ, 0xc0, !PT ;  /* 0x0000ffff05040812 */ /* 0x000fe400078ec0ff */
[----:B------:R-:W-:Y:S02]  /*2b00*/  @P0 R2UR UR6, R0 ;  /* 0x00000000000602ca */ /* 0x000fe400000e0000 */
[----:B------:R-:W-:-:S11]  /*2b10*/  @P0 R2UR UR5, R4 ;  /* 0x00000000040502ca */ /* 0x000fd600000e0000 */
[----:B------:R-:W-:Y:S02]  /*2b20*/  @UP1 UMOV UR65, UR6 ;  /* 0x0000000600411c82 */ /* 0x000fe40008000000 */
[----:B------:R-:W-:Y:S01]  /*2b30*/  @UP1 UMOV UR64, UR5 ;  /* 0x0000000500401c82 */ /* 0x000fe20008000000 */
[----:B------:R-:W-:Y:S05]  /*2b40*/  BRA.U !UP0, `(.L_x_31) ;  /* 0x0000000108d47547 */ /* 0x000fea000b800000 */
[----:B------:R-:W1:Y:S01]  /*2b50*/  LDCU.128 UR16, c[0x0][0xc10] ;  /* 0x00018200ff1077ac */ /* 0x000e620008000c00 */
[----:B------:R-:W2:Y:S01]  /*2b60*/  LDCU UR20, c[0x0][0xc20] ;  /* 0x00018400ff1477ac */ /* 0x000ea20008000800 */
[----:B------:R-:W3:Y:S01]  /*2b70*/  LDCU UR13, c[0x0][0xc0c] ;  /* 0x00018180ff0d77ac */ /* 0x000ee20008000800 */
[----:B------:R-:W4:Y:S01]  /*2b80*/  LDCU.64 UR14, c[0x0][0xc28] ;  /* 0x00018500ff0e77ac */ /* 0x000f220008000a00 */
[----:B------:R-:W-:Y:S02]  /*2b90*/  UISETP.NE.AND UP3, UPT, UR39, 0x1, UPT ;  /* 0x000000012700788c */ /* 0x000fe4000bf65270 */
[----:B-1----:R-:W-:Y:S02]  /*2ba0*/  UIMAD.WIDE.U32 UR4, UR67, UR19, URZ ;  /* 0x00000013430472a5 */ /* 0x002fe4000f8e00ff */
[----:B------:R-:W-:Y:S02]  /*2bb0*/  UIMAD.WIDE.U32 UR6, UR68, UR16, URZ ;  /* 0x00000010440672a5 */ /* 0x000fe4000f8e00ff */
[----:B------:R-:W-:-:S02]  /*2bc0*/  UISETP.NE.AND UP0, UPT, UR18, 0x1, UPT ;  /* 0x000000011200788c */ /* 0x000fc4000bf05270 */
[----:B------:R-:W-:Y:S01]  /*2bd0*/  UIMAD.WIDE.U32 UR10, UR64, UR19, URZ ;  /* 0x00000013400a72a5 */ /* 0x000fe2000f8e00ff */
[----:B------:R-:W-:Y:S01]  /*2be0*/  UMOV UR4, UR5 ;  /* 0x0000000500047c82 */ /* 0x000fe20008000000 */
[----:B---3--:R-:W-:Y:S02]  /*2bf0*/  UISETP.NE.AND UP2, UPT, UR13, 0x1, UPT ;  /* 0x000000010d00788c */ /* 0x008fe4000bf45270 */
[----:B--2---:R-:W-:Y:S02]  /*2c00*/  USHF.R.U32.HI UR5, URZ, UR20, UR4 ;  /* 0x00000014ff057299 */ /* 0x004fe40008011604 */
[----:B------:R-:W-:Y:S01]  /*2c10*/  UIMAD.WIDE.U32 UR8, UR65, UR16, URZ ;  /* 0x00000010410872a5 */ /* 0x000fe2000f8e00ff */
[----:B------:R-:W-:Y:S01]  /*2c20*/  UMOV UR4, UR7 ;  /* 0x0000000700047c82 */ /* 0x000fe20008000000 */
[----:B------:R-:W-:Y:S02]  /*2c30*/  USEL UR5, UR67, UR5, !UP0 ;  /* 0x0000000543057287 */ /* 0x000fe4000c000000 */
[----:B------:R-:W-:-:S02]  /*2c40*/  USHF.R.U32.HI UR4, URZ, UR17, UR4 ;  /* 0x00000011ff047299 */ /* 0x000fc40008011604 */
[----:B----4-:R-:W-:Y:S02]  /*2c50*/  UIMAD.WIDE.U32 UR6, UR5, UR14, URZ ;  /* 0x0000000e050672a5 */ /* 0x010fe4000f8e00ff */
[----:B------:R-:W-:Y:S01]  /*2c60*/  USEL UR12, UR68, UR4, !UP2 ;  /* 0x00000004440c7287 */ /* 0x000fe2000d000000 */
[----:B------:R-:W-:Y:S02]  /*2c70*/  UMOV UR8, UR9 ;  /* 0x0000000900087c82 */ /* 0x000fe40008000000 */
[----:B------:R-:W-:Y:S01]  /*2c80*/  UMOV UR4, UR11 ;  /* 0x0000000b00047c82 */ /* 0x000fe20008000000 */
[----:B------:R-:W-:Y:S01]  /*2c90*/  UIMAD.WIDE.U32 UR10, UR12, UR14, URZ ;  /* 0x0000000e0c0a72a5 */ /* 0x000fe2000f8e00ff */
[----:B------:R-:W-:Y:S01]  /*2ca0*/  UMOV UR6, UR7 ;  /* 0x0000000700067c82 */ /* 0x000fe20008000000 */
[----:B------:R-:W-:Y:S02]  /*2cb0*/  USHF.R.U32.HI UR4, URZ, UR20, UR4 ;  /* 0x00000014ff047299 */ /* 0x000fe40008011604 */
[----:B------:R-:W-:-:S02]  /*2cc0*/  @UP3 USHF.R.U32.HI UR5, URZ, UR15, UR6 ;  /* 0x0000000fff053299 */ /* 0x000fc40008011606 */
[----:B------:R-:W-:Y:S01]  /*2cd0*/  USHF.R.U32.HI UR17, URZ, UR17, UR8 ;  /* 0x00000011ff117299 */ /* 0x000fe20008011608 */
[----:B------:R-:W-:Y:S01]  /*2ce0*/  UMOV UR6, UR11 ;  /* 0x0000000b00067c82 */ /* 0x000fe20008000000 */
[----:B------:R-:W-:Y:S02]  /*2cf0*/  USEL UR4, UR64, UR4, !UP0 ;  /* 0x0000000440047287 */ /* 0x000fe4000c000000 */
[----:B------:R-:W-:Y:S02]  /*2d00*/  @UP3 USHF.R.U32.HI UR12, URZ, UR15, UR6 ;  /* 0x0000000fff0c3299 */ /* 0x000fe40008011606 */
[----:B------:R-:W-:Y:S02]  /*2d10*/  UIMAD UR6, UR39, UR5, URZ ;  /* 0x00000005270672a4 */ /* 0x000fe4000f8e02ff */
[----:B------:R-:W-:Y:S02]  /*2d20*/  USEL UR5, UR65, UR17, !UP2 ;  /* 0x0000001141057287 */ /* 0x000fe4000d000000 */
[----:B------:R-:W-:-:S02]  /*2d30*/  UIMAD UR8, UR39, UR12, URZ ;  /* 0x0000000c270872a4 */ /* 0x000fc4000f8e02ff */
[----:B------:R-:W-:Y:S02]  /*2d40*/  UISETP.GE.AND UP0, UPT, UR4, UR6, UPT ;  /* 0x000000060400728c */ /* 0x000fe4000bf06270 */
[----:B------:R-:W-:Y:S02]  /*2d50*/  UIMAD.WIDE.U32 UR6, UR4, UR14, URZ ;  /* 0x0000000e040672a5 */ /* 0x000fe4000f8e00ff */
[----:B------:R-:W-:Y:S02]  /*2d60*/  UISETP.GE.OR UP0, UPT, UR5, UR8, UP0 ;  /* 0x000000080500728c */ /* 0x000fe40008706670 */
[----:B------:R-:W-:Y:S02]  /*2d70*/  UIMAD.WIDE.U32 UR8, UR5, UR14, URZ ;  /* 0x0000000e050872a5 */ /* 0x000fe4000f8e00ff */
[----:B------:R-:W-:Y:S01]  /*2d80*/  UIADD3 UR10, UPT, UPT, -UR4, URZ, URZ ;  /* 0x000000ff040a7290 */ /* 0x000fe2000fffe1ff */
[----:B------:R-:W-:Y:S02]  /*2d90*/  UMOV UR6, UR7 ;  /* 0x0000000700067c82 */ /* 0x000fe40008000000 */
[----:B------:R-:W-:-:S02]  /*2da0*/  USHF.R.U32.HI UR6, URZ, UR15, UR6 ;  /* 0x0000000fff067299 */ /* 0x000fc40008011606 */
[----:B------:R-:W-:Y:S02]  /*2db0*/  UIMAD UR10, UR18, UR10, UR64 ;  /* 0x0000000a120a72a4 */ /* 0x000fe4000f8e0240 */
[----:B------:R-:W-:Y:S01]  /*2dc0*/  USEL UR6, UR4, UR6, !UP3 ;  /* 0x0000000604067287 */ /* 0x000fe2000d800000 */
[----:B------:R-:W-:Y:S01]  /*2dd0*/  @!UP0 UMOV UR7, UR9 ;  /* 0x0000000900078c82 */ /* 0x000fe20008000000 */
[----:B------:R-:W-:Y:S02]  /*2de0*/  UIADD3 UR9, UPT, UPT, -UR5, URZ, URZ ;  /* 0x000000ff05097290 */ /* 0x000fe4000fffe1ff */
[----:B------:R-:W-:Y:S02]  /*2df0*/  @!UP0 USHF.R.U32.HI UR7, URZ, UR15, UR7 ;  /* 0x0000000fff078299 */ /* 0x000fe40008011607 */
[----:B------:R-:W-:Y:S02]  /*2e00*/  UIADD3 UR8, UPT, UPT, -UR6, URZ, URZ ;  /* 0x000000ff06087290 */ /* 0x000fe4000fffe1ff */
[----:B------:R-:W-:-:S02]  /*2e10*/  @!UP0 USEL UR7, UR5, UR7, !UP3 ;  /* 0x0000000705078287 */ /* 0x000fc4000d800000 */
[----:B------:R-:W-:Y:S02]  /*2e20*/  UIMAD UR8, UR39, UR8, UR4 ;  /* 0x00000008270872a4 */ /* 0x000fe4000f8e0204 */
[----:B------:R-:W-:Y:S02]  /*2e30*/  @!UP0 UIADD3 UR6, UPT, UPT, UR6, -UR7, URZ ;  /* 0x8000000706068290 */ /* 0x000fe4000fffe0ff */
[----:B------:R-:W-:Y:S02]  /*2e40*/  @!UP0 UIMAD UR7, UR8, UR12, UR7 ;  /* 0x0000000c080782a4 */ /* 0x000fe4000f8e0207 */
[----:B------:R-:W-:Y:S02]  /*2e50*/  @!UP0 UIMAD UR4, UR39, UR6, UR5 ;  /* 0x00000006270482a4 */ /* 0x000fe4000f8e0205 */
[----:B------:R-:W-:Y:S02]  /*2e60*/  UIMAD UR6, UR13, UR9, UR65 ;  /* 0x000000090d0672a4 */ /* 0x000fe4000f8e0241 */
[----:B------:R-:W-:Y:S01]  /*2e70*/  UIMAD UR64, UR4, UR18, UR10 ;  /* 0x00000012044072a4 */ /* 0x000fe2000f8e020a */
[----:B------:R-:W-:-:S02]  /*2e80*/  @!UP0 UMOV UR5, UR7 ;  /* 0x0000000700058c82 */ /* 0x000fc40008000000 */
[----:B------:R-:W-:-:S12]  /*2e90*/  UIMAD UR65, UR5, UR13, UR6 ;  /* 0x0000000d054172a4 */ /* 0x000fd8000f8e0206 */
.L_x_31:
        /* <DEDUP_REMOVED lines=20> */
.L_x_32:
[----:B------:R-:W-:Y:S02]  /*2fe0*/  R2UR UR5, R82 ;  /* 0x00000000520572ca */ /* 0x000fe400000e0000 */
[----:B------:R-:W-:Y:S02]  /*2ff0*/  R2UR UR4, R81 ;  /* 0x00000000510472ca */ /* 0x000fe400000e0000 */
[----:B------:R-:W-:Y:S02]  /*3000*/  PLOP3.LUT P1, PT, PT, PT, PT, 0x80, 0x8 ;  /* 0x000000000008781c */ /* 0x000fe40003f2f070 */
[----:B------:R-:W-:-:S07]  /*3010*/  LOP3.LUT R2, R2, 0x1, RZ, 0x3c, !PT ;  /* 0x0000000102027812 */ /* 0x000fce00078e3cff */
[----:B------:R-:W-:Y:S02]  /*3020*/  UIADD3 UR28, UPT, UPT, UR65, UR5, URZ ;  /* 0x00000005411c7290 */ /* 0x000fe4000fffe0ff */
[----:B------:R-:W-:Y:S01]  /*3030*/  UIADD3 UR21, UPT, UPT, UR64, UR4, URZ ;  /* 0x0000000440157290 */ /* 0x000fe2000fffe0ff */
[----:B------:R-:W-:Y:S11]  /*3040*/  BRA.U UP1, `(.L_x_33) ;  /* 0xffffffe501547547 */ /* 0x000ff6000b83ffff */
[----:B------:R-:W-:Y:S01]  /*3050*/  UIADD3 UR48, UPT, UPT, UR48, 0x60, URZ ;  /* 0x0000006030307890 */ /* 0x000fe2000fffe0ff */
[----:B------:R-:W-:-:S03]  /*3060*/  MOV R3, UR35 ;  /* 0x0000002300037c02 */ /* 0x000fc60008000f00 */
[----:B------:R-:W-:Y:S01]  /*3070*/  ULEA UR4, UR38, UR48, 0x3 ;  /* 0x0000003026047291 */ /* 0x000fe2000f8e18ff */
[----:B------:R-:W-:-:S08]  /*3080*/  SHF.L.U32 R3, R3, 0x1f, RZ ;  /* 0x0000001f03037819 */ /* 0x000fd000000006ff */
[----:B------:R-:W1:Y:S02]  /*3090*/  SYNCS.PHASECHK.TRANS64.TRYWAIT P0, [UR4], R3 ;  /* 0x00000003ff0075a7 */ /* 0x000e640008001104 */
[----:B-1----:R-:W-:Y:S05]  /*30a0*/  @!P0 BRA `(.L_x_34) ;  /* 0x0000007800dc8947 */ /* 0x002fea0003800000 */
.L_x_137:
[----:B------:R-:W-:-:S04]  /*30b0*/  UIADD3 UR4, UPT, UPT, UR38, 0x1, URZ ;  /* 0x0000000126047890 */ /* 0x000fc8000fffe0ff */
[----:B------:R-:W-:-:S04]  /*30c0*/  UISETP.NE.AND UP0, UPT, UR4, 0xc, UPT ;  /* 0x0000000c0400788c */ /* 0x000fc8000bf05270 */
[----:B------:R-:W-:Y:S02]  /*30d0*/  USEL UR5, URZ, 0x1, UP0 ;  /* 0x00000001ff057887 */ /* 0x000fe40008000000 */
[----:B------:R-:W-:Y:S02]  /*30e0*/  USEL UR4, UR4, URZ, UP0 ;  /* 0x000000ff04047287 */ /* 0x000fe40008000000 */
[----:B------:R-:W-:Y:S02]  /*30f0*/  ULOP3.LUT UR6, UR35, UR5, URZ, 0x3c, !UPT ;  /* 0x0000000523067292 */ /* 0x000fe4000f8e3cff */
[----:B------:R-:W-:-:S04]  /*3100*/  ULEA UR5, UR4, UR48, 0x3 ;  /* 0x0000003004057291 */ /* 0x000fc8000f8e18ff */
[----:B-1----:R-:W-:-:S04]  /*3110*/  MOV R3, UR6 ;  /* 0x0000000600037c02 */ /* 0x002fc80008000f00 */
[----:B------:R-:W-:-:S04]  /*3120*/  SHF.L.U32 R3, R3, 0x1f, RZ ;  /* 0x0000001f03037819 */ /* 0x000fc800000006ff */
[----:B------:R-:W1:Y:S02]  /*3130*/  SYNCS.PHASECHK.TRANS64.TRYWAIT P0, [UR5], R3 ;  /* 0x00000003ff0075a7 */ /* 0x000e640008001105 */
[----:B-1----:R-:W-:Y:S05]  /*3140*/  @!P0 BRA `(.L_x_35) ;  /* 0x0000007800cc8947 */ /* 0x002fea0003800000 */
.L_x_139:
        /* <DEDUP_REMOVED lines=10> */
.L_x_141:
        /* <DEDUP_REMOVED lines=10> */
.L_x_143:
        /* <DEDUP_REMOVED lines=10> */
.L_x_145:
        /* <DEDUP_REMOVED lines=10> */
.L_x_147:
        /* <DEDUP_REMOVED lines=10> */
.L_x_149:
        /* <DEDUP_REMOVED lines=10> */
.L_x_151:
        /* <DEDUP_REMOVED lines=10> */
.L_x_153:
        /* <DEDUP_REMOVED lines=10> */
.L_x_155:
        /* <DEDUP_REMOVED lines=10> */
.L_x_157:
[----:B------:R-:W-:-:S04]  /*36f0*/  UIADD3 UR4, UPT, UPT, UR4, 0x1, URZ ;  /* 0x0000000104047890 */ /* 0x000fc8000fffe0ff */
[----:B------:R-:W-:-:S04]  /*3700*/  UISETP.NE.AND UP0, UPT, UR4, 0xc, UPT ;  /* 0x0000000c0400788c */ /* 0x000fc8000bf05270 */
[----:B------:R-:W-:Y:S02]  /*3710*/  USEL UR5, URZ, 0x1, UP0 ;  /* 0x00000001ff057887 */ /* 0x000fe40008000000 */
[----:B------:R-:W-:Y:S02]  /*3720*/  USEL UR4, UR4, URZ, UP0 ;  /* 0x000000ff04047287 */ /* 0x000fe40008000000 */
[----:B------:R-:W-:Y:S02]  /*3730*/  ULOP3.LUT UR5, UR6, UR5, URZ, 0x3c, !UPT ;  /* 0x0000000506057292 */ /* 0x000fe4000f8e3cff */
[----:B------:R-:W-:-:S04]  /*3740*/  ULEA UR4, UR4, UR48, 0x3 ;  /* 0x0000003004047291 */ /* 0x000fc8000f8e18ff */
[----:B------:R-:W-:Y:S02]  /*3750*/  IMAD.U32 R2, RZ, RZ, UR5 ;  /* 0x00000005ff027e24 */ /* 0x000fe4000f8e00ff */
[----:B-1----:R-:W-:-:S03]  /*3760*/  MOV R0, UR4 ;  /* 0x0000000400007c02 */ /* 0x002fc60008000f00 */
[----:B------:R-:W-:-:S07]  /*3770*/  SHF.L.U32 R3, R2, 0x1f, RZ ;  /* 0x0000001f02037819 */ /* 0x000fce00000006ff */
.L_x_45:
[----:B-1----:R1:W2:Y:S02]  /*3780*/  SYNCS.PHASECHK.TRANS64.TRYWAIT P0, [R0+URZ], R3 ;  /* 0x00000003000075a7 */ /* 0x0022a400080011ff */
[----:B--2---:R-:W-:Y:S05]  /*3790*/  @!P0 NANOSLEEP.SYNCS 0x989680 ;  /* 0x009896800000895d */ /* 0x004fea0003900000 */
[----:B------:R-:W2:Y:S02]  /*37a0*/  @!P0 SYNCS.PHASECHK.TRANS64 P0, [R0+URZ], R3 ;  /* 0x00000003000085a7 */ /* 0x000ea400080010ff */
[----:B--2---:R-:W-:Y:S05]  /*37b0*/  @P0 EXIT ;  /* 0x000000000000094d */ /* 0x004fea0003800000 */
[----:B------:R-:W-:Y:S05]  /*37c0*/  BRA `(.L_x_45) ;  /* 0xfffffffc00ec7947 */ /* 0x000fea000383ffff */
.L_x_17:
[----:B------:R-:W2:Y:S02]  /*37d0*/  S2UR UR4, SR_CgaCtaId ;  /* 0x00000000000479c3 */ /* 0x000ea40000008800 */
[----:B--2---:R-:W-:-:S04]  /*37e0*/  UISETP.NE.AND UP0, UPT, UR4, URZ, UPT ;  /* 0x000000ff0400728c */ /* 0x004fc8000bf05270 */
[----:B------:R-:W-:-:S09]  /*37f0*/  UISETP.NE.OR UP0, UPT, UR18, 0x1, UP0 ;  /* 0x000000011200788c */ /* 0x000fd20008705670 */
[----:B------:R-:W-:Y:S05]  /*3800*/  BRA.U UP0, `(.L_x_46) ;  /* 0x0000000100b47547 */ /* 0x000fea000b800000 */
[----:B------:R-:W2:Y:S01]  /*3810*/  S2UR UR5, SR_CgaCtaId ;  /* 0x00000000000579c3 */ /* 0x000ea20000008800 */
[----:B------:R-:W-:Y:S01]  /*3820*/  UMOV UR4, 0x400 ;  /* 0x0000040000047882 */ /* 0x000fe20000000000 */
[----:B------:R-:W-:Y:S01]  /*3830*/  HFMA2 R3, -RZ, RZ, 0, 5.9604644775390625e-08 ;  /* 0x00000001ff037431 */ /* 0x000fe200000001ff */
[----:B------:R-:W-:Y:S01]  /*3840*/  ISETP.NE.AND P0, PT, R0, RZ, PT ;  /* 0x000000ff0000720c */ /* 0x000fe20003f05270 */
[----:B------:R-:W-:Y:S01]  /*3850*/  IMAD.MOV.U32 R8, RZ, RZ, RZ ;  /* 0x000000ffff087224 */ /* 0x000fe200078e00ff */
[----:B--2---:R-:W-:-:S04]  /*3860*/  ULEA UR4, UR5, UR4, 0x18 ;  /* 0x0000000405047291 */ /* 0x004fc8000f8ec0ff */
[----:B------:R-:W-:Y:S02]  /*3870*/  UIADD3 UR5, UPT, UPT, UR4, 0x118, URZ ;  /* 0x0000011804057890 */ /* 0x000fe4000fffe0ff */
[----:B------:R-:W-:Y:S02]  /*3880*/  UIADD3 UR8, UPT, UPT, UR4, 0x110, URZ ;  /* 0x0000011004087890 */ /* 0x000fe4000fffe0ff */
[----:B------:R-:W-:-:S12]  /*3890*/  UPRMT UR5, URZ, 0x654, UR5 ;  /* 0x00000654ff057896 */ /* 0x000fd80008000005 */
.L_x_49:
[----:B------:R-:W-:Y:S01]  /*38a0*/  SHF.L.U32 R7, R3, 0x1f, RZ ;  /* 0x0000001f03077819 */ /* 0x000fe200000006ff */
[----:B------:R-:W-:Y:S02]  /*38b0*/  IMAD.U32 R9, RZ, RZ, UR8 ;  /* 0x00000008ff097e24 */ /* 0x000fe4000f8e00ff */
[----:B------:R-:W-:Y:S01]  /*38c0*/  @!P0 IMAD.MOV.U32 R5, RZ, RZ, 0x10 ;  /* 0x00000010ff058424 */ /* 0x000fe200078e00ff */
[----:B------:R-:W2:Y:S02]  /*38d0*/  SYNCS.PHASECHK.TRANS64.TRYWAIT P1, [UR4+0x118], R7 ;  /* 0x00011807ff0075a7 */ /* 0x000ea40008021104 */
[----:B------:R-:W-:-:S04]  /*38e0*/  PRMT R9, R0, 0x654, R9 ;  /* 0x0000065400097816 */ /* 0x000fc80000000009 */
[----:B------:R-:W-:Y:S01]  /*38f0*/  SEL R2, R9, R2, !P0 ;  /* 0x0000000209027207 */ /* 0x000fe20004000000 */
[----:B--2---:R-:W-:Y:S06]  /*3900*/  @!P1 BRA `(.L_x_47) ;  /* 0x0000007400cc9947 */ /* 0x004fec0003800000 */
.L_x_159:
[----:B------:R-:W-:Y:S01]  /*3910*/  UIADD3 UR6, UPT, UPT, UR4, 0x150, URZ ;  /* 0x0000015004067890 */ /* 0x000fe2000fffe0ff */
[----:B------:R3:W-:Y:S01]  /*3920*/  @!P0 SYNCS.ARRIVE.TRANS64.RED RZ, [R2+URZ], R5 ;  /* 0x0000000502ff89a7 */ /* 0x0007e200080004ff */
[----:B------:R-:W-:Y:S01]  /*3930*/  UIADD3 UR7, UPT, UPT, UR4, 0x110, URZ ;  /* 0x0000011004077890 */ /* 0x000fe2000fffe0ff */
[----:B------:R-:W-:-:S08]  /*3940*/  LOP3.LUT R3, R3, 0x1, RZ, 0x3c, !PT ;  /* 0x0000000103037812 */ /* 0x000fd000078e3cff */
[----:B------:R-:W-:Y:S06]  /*3950*/  UGETNEXTWORKID.BROADCAST [UR6], [UR7] ;  /* 0x00000000060073ca */ /* 0x000fec0008000100 */
[----:B---3--:R-:W-:-:S04]  /*3960*/  SHF.L.U32 R5, R8, 0x1f, RZ ;  /* 0x0000001f08057819 */ /* 0x008fc800000006ff */
[----:B------:R-:W3:Y:S02]  /*3970*/  SYNCS.PHASECHK.TRANS64.TRYWAIT P1, [UR4+0x110], R5 ;  /* 0x00011005ff0075a7 */ /* 0x000ee40008021104 */
[----:B---3--:R-:W-:Y:S05]  /*3980*/  @!P1 BRA `(.L_x_48) ;  /* 0x0000007400c49947 */ /* 0x008fea0003800000 */
.L_x_161:
[----:B--2---:R-:W2:Y:S01]  /*3990*/  LDS.128 R4, [UR4+0x150] ;  /* 0x00015004ff047984 */ /* 0x004ea20008000c00 */
[----:B------:R-:W-:Y:S01]  /*39a0*/  LOP3.LUT R8, R8, 0x1, RZ, 0x3c, !PT ;  /* 0x0000000108087812 */ /* 0x000fe200078e3cff */
[----:B------:R-:W-:Y:S01]  /*39b0*/  @!PT LDS RZ, [RZ] ;  /* 0x00000000fffff984 */ /* 0x000fe20000000800 */
[----:B------:R-:W-:Y:S01]  /*39c0*/  @!PT LDS RZ, [RZ] ;  /* 0x00000000fffff984 */ /* 0x000fe20000000800 */
[----:B------:R-:W-:Y:S01]  /*39d0*/  @!PT LDS RZ, [RZ] ;  /* 0x00000000fffff984 */ /* 0x000fe20000000800 */
[----:B------:R-:W-:Y:S01]  /*39e0*/  @!PT LDS RZ, [RZ] ;  /* 0x00000000fffff984 */ /* 0x000fe20000000800 */
[----:B------:R3:W-:Y:S06]  /*39f0*/  MEMBAR.ALL.CTA ;  /* 0x0000000000007992 */ /* 0x0007ec0000008000 */
[----:B---3--:R-:W3:Y:S02]  /*3a00*/  FENCE.VIEW.ASYNC.S ;  /* 0x00000000000073c6 */ /* 0x008ee40000000000 */
[----:B---3--:R-:W-:Y:S01]  /*3a10*/  SYNCS.ARRIVE.TRANS64.RED.A1T0 RZ, [UR5], RZ ;  /* 0x000000ffffff79a7 */ /* 0x008fe20008100405 */
[----:B--2---:R-:W-:-:S13]  /*3a20*/  LOP3.LUT P1, RZ, R6, 0x1, RZ, 0xc0, !PT ;  /* 0x0000000106ff7812 */ /* 0x004fda000782c0ff */
[----:B------:R-:W-:Y:S05]  /*3a30*/  @P1 BRA `(.L_x_49) ;  /* 0xfffffffc00981947 */ /* 0x000fea000383ffff */
[----:B------:R-:W-:-:S04]  /*3a40*/  SHF.L.U32 R0, R3, 0x1f, RZ ;  /* 0x0000001f03007819 */ /* 0x000fc800000006ff */
[----:B------:R-:W2:Y:S02]  /*3a50*/  SYNCS.PHASECHK.TRANS64 P0, [UR4+0x118], R0 ;  /* 0x00011800ff0075a7 */ /* 0x000ea40008001004 */
[----:B-12---:R-:W-:Y:S05]  /*3a60*/  @P0 EXIT ;  /* 0x000000000000094d */ /* 0x006fea0003800000 */
[----:B------:R-:W-:-:S07]  /*3a70*/  MOV R0, UR4 ;  /* 0x0000000400007c02 */ /* 0x000fce0008000f00 */
.L_x_50:
[----:B-1----:R-:W-:-:S04]  /*3a80*/  SHF.L.U32 R5, R3, 0x1f, RZ ;  /* 0x0000001f03057819 */ /* 0x002fc800000006ff */
[----:B------:R1:W2:Y:S03]  /*3a90*/  SYNCS.PHASECHK.TRANS64.TRYWAIT P0, [R0+URZ+0x118], R5 ;  /* 0x00011805000075a7 */ /* 0x0002a600080011ff */
[----:B--2---:R-:W-:Y:S05]  /*3aa0*/  @!P0 NANOSLEEP.SYNCS 0x989680 ;  /* 0x009896800000895d */ /* 0x004fea0003900000 */
[----:B------:R-:W2:Y:S02]  /*3ab0*/  @!P0 SYNCS.PHASECHK.TRANS64 P0, [R0+URZ+0x118], R5 ;  /* 0x00011805000085a7 */ /* 0x000ea400080010ff */
[----:B--2---:R-:W-:Y:S05]  /*3ac0*/  @P0 EXIT ;  /* 0x000000000000094d */ /* 0x004fea0003800000 */
[----:B------:R-:W-:Y:S05]  /*3ad0*/  BRA `(.L_x_50) ;  /* 0xfffffffc00e87947 */ /* 0x000fea000383ffff */
.L_x_46:
[----:B------:R-:W-:-:S09]  /*3ae0*/  UISETP.NE.AND UP0, UPT, UR18, URZ, UPT ;  /* 0x000000ff1200728c */ /* 0x000fd2000bf05270 */
[----:B------:R-:W-:Y:S05]  /*3af0*/  BRA.U UP0, `(.L_x_51) ;  /* 0x0000000d00447547 */ /* 0x000fea000b800000 */
[----:B------:R-:W2:Y:S01]  /*3b00*/  S2UR UR7, SR_CgaCtaId ;  /* 0x00000000000779c3 */ /* 0x000ea20000008800 */
[----:B------:R-:W-:Y:S01]  /*3b10*/  UMOV UR4, 0x40 ;  /* 0x0000004000047882 */ /* 0x000fe20000000000 */
[----:B------:R-:W-:Y:S01]  /*3b20*/  NOP ;  /* 0x0000000000007918 */ /* 0x000fe20000000000 */
[----:B------:R-:W-:Y:S01]  /*3b30*/  UMOV UR6, 0x400 ;  /* 0x0000040000067882 */ /* 0x000fe20000000000 */
[----:B--2---:R-:W-:Y:S02]  /*3b40*/  ULEA UR5, UR7, UR4, 0x18 ;  /* 0x0000000407057291 */ /* 0x004fe4000f8ec0ff */
[----:B------:R-:W-:-:S07]  /*3b50*/  ULEA UR6, UR7, UR6, 0x18 ;  /* 0x0000000607067291 */ /* 0x000fce000f8ec0ff */
[----:B------:R-:W2:Y:S02]  /*3b60*/  LDS.U8 R0, [UR5+0x1c] ;  /* 0x00001c05ff007984 */ /* 0x000ea40008000000 */
[----:B--2---:R-:W-:-:S13]  /*3b70*/  ISETP.NE.AND P0, PT, R0, RZ, PT ;  /* 0x000000ff0000720c */ /* 0x004fda0003f05270 */
[----:B------:R-:W-:Y:S05]  /*3b80*/  @P0 BRA `(.L_x_52) ;  /* 0x0000000000580947 */ /* 0x000fea0003800000 */
[----:B------:R-:W-:-:S13]  /*3b90*/  ELECT P0, URZ, PT ;  /* 0x0000000000ff782f */ /* 0x000fda0003800000 */
[----:B------:R-:W-:Y:S05]  /*3ba0*/  @!P0 BRA `(.L_x_53) ;  /* 0x0000000000608947 */ /* 0x000fea0003800000 */
[----:B------:R-:W-:Y:S01]  /*3bb0*/  UMOV UR4, 0x10 ;  /* 0x0000001000047882 */ /* 0x000fe20000000000 */
[----:B------:R-:W-:Y:S01]  /*3bc0*/  HFMA2 R0, -RZ, RZ, 0, 5.9604644775390625e-08 ;  /* 0x00000001ff007431 */ /* 0x000fe200000001ff */
[----:B------:R-:W-:-:S03]  /*3bd0*/  MOV R2, 0xffff ;  /* 0x0000ffff00027802 */ /* 0x000fc60000000f00 */
[----:B------:R-:W-:Y:S04]  /*3be0*/  DEPBAR.LE SB2, 0x36 ;  /* 0x0000ad800000791a */ /* 0x000fe80000000000 */
[----:B------:R-:W2:Y:S02]  /*3bf0*/  UTCATOMSWS.FIND_AND_SET.ALIGN UP0, UR4, UR4 ;  /* 0x00000004000475e3 */ /* 0x000ea40008000800 */
[----:B--2---:R-:W-:Y:S01]  /*3c00*/  MOV R3, UR4 ;  /* 0x0000000400037c02 */ /* 0x004fe20008000f00 */
[----:B------:R-:W-:Y:S06]  /*3c10*/  BRA.U UP0, `(.L_x_54) ;  /* 0x0000000100187547 */ /* 0x000fec000b800000 */
.L_x_55:
[----:B------:R-:W-:Y:S05]  /*3c20*/  NANOSLEEP 0x64 ;  /* 0x000000640000795d */ /* 0x000fea0003800000 */
[----:B------:R-:W-:-:S05]  /*3c30*/  UMOV UR4, 0x10 ;  /* 0x0000001000047882 */ /* 0x000fca0000000000 */
[----:B------:R-:W-:Y:S04]  /*3c40*/  DEPBAR.LE SB2, 0x36 ;  /* 0x0000ad800000791a */ /* 0x000fe80000000000 */
[----:B------:R-:W2:Y:S02]  /*3c50*/  UTCATOMSWS.FIND_AND_SET.ALIGN UP0, UR4, UR4 ;  /* 0x00000004000475e3 */ /* 0x000ea40008000800 */
[----:B--2---:R-:W-:Y:S01]  /*3c60*/  MOV R3, UR4 ;  /* 0x0000000400037c02 */ /* 0x004fe20008000f00 */
[----:B------:R-:W-:Y:S05]  /*3c70*/  BRA.U !UP0, `(.L_x_55) ;  /* 0xfffffffd08e87547 */ /* 0x000fea000b83ffff */
.L_x_54:
[-C--:B------:R-:W-:Y:S02]  /*3c80*/  SHF.L.U32 R2, R2, R3.reuse, RZ ;  /* 0x0000000302027219 */ /* 0x080fe400000006ff */
[----:B------:R-:W-:Y:S01]  /*3c90*/  SHF.L.U32 R0, R0, R3, RZ ;  /* 0x0000000300007219 */ /* 0x000fe200000006ff */
[----:B------:R-:W-:Y:S02]  /*3ca0*/  IMAD.SHL.U32 R3, R3, 0x20, RZ ;  /* 0x0000002003037824 */ /* 0x000fe400078e00ff */
[----:B------:R2:W-:Y:S04]  /*3cb0*/  ATOMS.OR RZ, [UR5+0x14], R2 ;  /* 0x00001402ffff798c */ /* 0x0005e8000b000005 */
[----:B------:R2:W-:Y:S04]  /*3cc0*/  ATOMS.OR RZ, [UR5+0x18], R0 ;  /* 0x00001800ffff798c */ /* 0x0005e8000b000005 */
[----:B------:R2:W-:Y:S01]  /*3cd0*/  STS [UR6+0x160], R3 ;  /* 0x00016003ff007988 */ /* 0x0005e20008000806 */
[----:B------:R-:W-:Y:S05]  /*3ce0*/  BRA `(.L_x_53) ;  /* 0x0000000000107947 */ /* 0x000fea0003800000 */
.L_x_52:
[----:B------:R-:W-:Y:S02]  /*3cf0*/  MOV R0, 0xffffffff ;  /* 0xffffffff00007802 */ /* 0x000fe40000000f00 */
[----:B------:R-:W-:-:S03]  /*3d00*/  MOV R2, 0x3d30 ;  /* 0x00003d3000027802 */ /* 0x000fc60000000f00 */
[----:B------:R2:W-:Y:S04]  /*3d10*/  STS [UR6+0x160], R0 ;  /* 0x00016000ff007988 */ /* 0x0005e80008000806 */
[----:B-12--5:R-:W-:Y:S05]  /*3d20*/  CALL.REL.NOINC `($__internal_1_$__cuda_sm10x_tcgen05_guardrail_trap_phase_invalid_during_alloc) ;  /* 0x0000007800d07944 */ /* 0x026fea0003c00000 */
.L_x_53:
[----:B------:R-:W-:Y:S05]  /*3d30*/  WARPSYNC.ALL ;  /* 0x0000000000007948 */ /* 0x000fea0003800000 */
[----:B------:R-:W3:Y:S01]  /*3d40*/  S2UR UR4, SR_CgaCtaId ;  /* 0x00000000000479c3 */ /* 0x000ee20000008800 */
[----:B------:R-:W-:Y:S01]  /*3d50*/  UMOV UR19, 0x400 ;  /* 0x0000040000137882 */ /* 0x000fe20000000000 */
[----:B------:R-:W-:-:S06]  /*3d60*/  NOP ;  /* 0x0000000000007918 */ /* 0x000fcc0000000000 */
[----:B------:R-:W-:Y:S06]  /*3d70*/  BAR.ARV 0x6, 0xa0 ;  /* 0x0182800000007b1d */ /* 0x000fec0000002000 */
[----:B------:R-:W4:Y:S01]  /*3d80*/  LDCU UR5, c[0x0][0x394] ;  /* 0x00007280ff0577ac */ /* 0x000f220008000800 */
[----:B------:R-:W-:Y:S01]  /*3d90*/  IMAD.MOV.U32 R8, RZ, RZ, 0x1 ;  /* 0x00000001ff087424 */ /* 0x000fe200078e00ff */
[----:B------:R-:W1:Y:S01]  /*3da0*/  LDCU UR8, c[0x0][0x394] ;  /* 0x00007280ff0877ac */ /* 0x000e620008000800 */
[----:B------:R-:W-:Y:S01]  /*3db0*/  UMOV UR22, URZ ;  /* 0x000000ff00167c82 */ /* 0x000fe20008000000 */
[----:B------:R-:W-:Y:S01]  /*3dc0*/  UMOV UR16, URZ ;  /* 0x000000ff00107c82 */ /* 0x000fe20008000000 */
[----:B---3--:R-:W-:Y:S01]  /*3dd0*/  ULEA UR19, UR4, UR19, 0x18 ;  /* 0x0000001304137291 */ /* 0x008fe2000f8ec0ff */
[----:B------:R-:W-:Y:S01]  /*3de0*/  UMOV UR26, 0x0 ;  /* 0x00000000001a7882 */ /* 0x000fe20000000000 */
[----:B------:R-:W-:-:S02]  /*3df0*/  UMOV UR27, 0x8218010 ;  /* 0x08218010001b7882 */ /* 0x000fc40000000000 */
[----:B------:R-:W-:Y:S02]  /*3e00*/  UIADD3 UR6, UPT, UPT, UR19, 0x8400, URZ ;  /* 0x0000840013067890 */ /* 0x000fe4000fffe0ff */
[----:B------:R-:W-:Y:S02]  /*3e10*/  UIADD3 UR7, UPT, UPT, UR19, 0x20400, URZ ;  /* 0x0002040013077890 */ /* 0x000fe4000fffe0ff */
[----:B----4-:R-:W-:Y:S01]  /*3e20*/  UIADD3 UR5, UPT, UPT, UR5, 0x1f, URZ ;  /* 0x0000001f05057890 */ /* 0x010fe2000fffe0ff */
[----:B------:R-:W2:Y:S01]  /*3e30*/  LDS R9, [UR19+0x160] ;  /* 0x00016013ff097984 */ /* 0x000ea20008000800 */
[----:B------:R-:W-:Y:S02]  /*3e40*/  USHF.R.U32.HI UR6, URZ, 0x4, UR6 ;  /* 0x00000004ff067899 */ /* 0x000fe40008011606 */
[----:B------:R-:W-:Y:S02]  /*3e50*/  USHF.R.S32.HI UR4, URZ, 0x1f, UR5 ;  /* 0x0000001fff047899 */ /* 0x000fe40008011405 */
[----:B------:R-:W-:-:S02]  /*3e60*/  UIADD3 UR30, UPT, UPT, UR19, 0x118, URZ ;  /* 0x00000118131e7890 */ /* 0x000fc4000fffe0ff */
[----:B------:R-:W-:Y:S02]  /*3e70*/  ULEA.HI UR4, UR4, UR5, URZ, 0x5 ;  /* 0x0000000504047291 */ /* 0x000fe4000f8f28ff */
[----:B------:R-:W-:Y:S02]  /*3e80*/  ULOP3.LUT UR20, UR6, 0x3fff, URZ, 0xc0, !UPT ;  /* 0x00003fff06147892 */ /* 0x000fe4000f8ec0ff */
[----:B------:R-:W-:Y:S02]  /*3e90*/  USHF.R.S32.HI UR28, URZ, 0x5, UR4 ;  /* 0x00000005ff1c7899 */ /* 0x000fe40008011404 */
[----:B------:R-:W-:Y:S02]  /*3ea0*/  USHF.R.U32.HI UR4, URZ, 0x4, UR7 ;  /* 0x00000004ff047899 */ /* 0x000fe40008011607 */
[----:B------:R-:W-:Y:S02]  /*3eb0*/  UISETP.LT.AND UP0, UPT, UR28, 0x1, UPT ;  /* 0x000000011c00788c */ /* 0x000fe4000bf01270 */
[----:B------:R-:W-:-:S02]  /*3ec0*/  ULOP3.LUT UR4, UR4, 0x3fff, URZ, 0xc0, !UPT ;  /* 0x00003fff04047892 */ /* 0x000fc4000f8ec0ff */
[----:B------:R-:W-:Y:S02]  /*3ed0*/  USEL UR29, UR28, 0x1, !UP0 ;  /* 0x000000011c1d7887 */ /* 0x000fe4000c000000 */
[----:B------:R-:W-:Y:S02]  /*3ee0*/  UPRMT UR30, URZ, 0x654, UR30 ;  /* 0x00000654ff1e7896 */ /* 0x000fe4000800001e */
[----:B------:R-:W-:Y:S02]  /*3ef0*/  ULOP3.LUT UR20, UR20, 0x1000000, URZ, 0xfc, !UPT ;  /* 0x0100000014147892 */ /* 0x000fe4000f8efcff */
[----:B------:R-:W-:Y:S02]  /*3f00*/  ULOP3.LUT UR21, UR4, 0x1000000, URZ, 0xfc, !UPT ;  /* 0x0100000004157892 */ /* 0x000fe4000f8efcff */
[----:B------:R-:W-:Y:S02]  /*3f10*/  UIADD3 UR29, UPT, UPT, -UR29, URZ, URZ ;  /* 0x000000ff1d1d7290 */ /* 0x000fe4000fffe1ff */
[----:B-1----:R-:W-:Y:S01]  /*3f20*/  UISETP.GE.AND UP4, UPT, UR8, 0x1, UPT ;  /* 0x000000010800788c */ /* 0x002fe2000bf86270 */
[----:B------:R-:W-:Y:S01]  /*3f30*/  UMOV UR24, 0x0 ;  /* 0x0000000000187882 */ /* 0x000fe20000000000 */
[----:B------:R-:W-:Y:S01]  /*3f40*/  UMOV UR25, 0x8218010 ;  /* 0x0821801000197882 */ /* 0x000fe20000000000 */
[C---:B--2---:R-:W-:Y:S01]  /*3f50*/  VIADD R3, R9.reuse, 0x80 ;  /* 0x0000008009037836 */ /* 0x044fe20000000000 */
[----:B------:R-:W-:-:S04]  /*3f60*/  LOP3.LUT R2, R9, 0xffff, RZ, 0xc0, !PT ;  /* 0x0000ffff09027812 */ /* 0x000fc800078ec0ff */
[----:B------:R-:W-:-:S05]  /*3f70*/  LOP3.LUT R3, R3, 0xffff, RZ, 0xc0, !PT ;  /* 0x0000ffff03037812 */ /* 0x000fca00078ec0ff */
[----:B------:R1:W-:Y:S02]  /*3f80*/  STL.64 [R1], R2 ;  /* 0x0000000201007387 */ /* 0x0003e40000100a00 */
[----:B-1----:R-:W-:-:S07]  /*3f90*/  CS2R R2, SRZ ;  /* 0x0000000000027805 */ /* 0x002fce000001ff00 */
.L_x_62:
[----:B-1----:R-:W-:-:S04]  /*3fa0*/  SHF.L.U32 R5, R3, 0x1f, RZ ;  /* 0x0000001f03057819 */ /* 0x002fc800000006ff */
[----:B------:R-:W1:Y:S02]  /*3fb0*/  SYNCS.PHASECHK.TRANS64.TRYWAIT P0, [UR19+0x110], R5 ;  /* 0x00011005ff0075a7 */ /* 0x000e640008001113 */
[----:B-12-4-:R-:W-:Y:S05]  /*3fc0*/  @!P0 BRA `(.L_x_56) ;  /* 0x00000070004c8947 */ /* 0x016fea0003800000 */
.L_x_163:
[----:B-1----:R-:W1:Y:S01]  /*3fd0*/  LDS.128 R4, [UR19+0x150] ;  /* 0x00015013ff047984 */ /* 0x002e620008000c00 */
[----:B------:R-:W-:Y:S01]  /*3fe0*/  ULEA UR23, UR22, UR19, 0x3 ;  /* 0x0000001316177291 */ /* 0x000fe2000f8e18ff */
[----:B------:R-:W-:Y:S01]  /*3ff0*/  SHF.L.U32 R0, R8, 0x1f, RZ ;  /* 0x0000001f08007819 */ /* 0x000fe200000006ff */
[----:B------:R-:W-:Y:S01]  /*4000*/  @!PT LDS RZ, [RZ] ;  /* 0x00000000fffff984 */ /* 0x000fe20000000800 */
[----:B------:R-:W-:Y:S01]  /*4010*/  @!PT LDS RZ, [RZ] ;  /* 0x00000000fffff984 */ /* 0x000fe20000000800 */
[----:B------:R-:W-:Y:S01]  /*4020*/  @!PT LDS RZ, [RZ] ;  /* 0x00000000fffff984 */ /* 0x000fe20000000800 */
[----:B------:R-:W-:Y:S01]  /*4030*/  @!PT LDS RZ, [RZ] ;  /* 0x00000000fffff984 */ /* 0x000fe20000000800 */
[----:B------:R2:W-:Y:S06]  /*4040*/  MEMBAR.ALL.CTA ;  /* 0x0000000000007992 */ /* 0x0005ec0000008000 */
[----:B--2---:R-:W2:Y:S02]  /*4050*/  FENCE.VIEW.ASYNC.S ;  /* 0x00000000000073c6 */ /* 0x004ea40000000000 */
[----:B--2---:R-:W-:Y:S01]  /*4060*/  SYNCS.ARRIVE.TRANS64.RED.A1T0 RZ, [UR30], RZ ;  /* 0x000000ffffff79a7 */ /* 0x004fe2000810041e */
[----:B------:R-:W2:Y:S01]  /*4070*/  SYNCS.PHASECHK.TRANS64.TRYWAIT P0, [UR23+0x130], R0 ;  /* 0x00013000ff0075a7 */ /* 0x000ea20008001117 */
[----:B-1----:R-:W-:Y:S01]  /*4080*/  LOP3.LUT P2, RZ, R6, 0x1, RZ, 0xc0, !PT ;  /* 0x0000000106ff7812 */ /* 0x002fe2000784c0ff */
[----:B--2---:R-:W-:-:S12]  /*4090*/  @!P0 BRA `(.L_x_57) ;  /* 0x0000007000308947 */ /* 0x004fd80003800000 */
.L_x_165:
[----:B------:R-:W-:Y:S05]  /*40a0*/  BRA.U !UP4, `(.L_x_58) ;  /* 0x000000010cc87547 */ /* 0x000fea000b800000 */
[----:B-1----:R-:W-:Y:S01]  /*40b0*/  IMAD.U32 R0, RZ, RZ, UR22 ;  /* 0x00000016ff007e24 */ /* 0x002fe2000f8e00ff */
[----:B------:R-:W-:-:S04]  /*40c0*/  ULEA UR4, UR16, UR19, 0x3 ;  /* 0x0000001310047291 */ /* 0x000fc8000f8e18ff */
[----:B------:R-:W-:Y:S02]  /*40d0*/  LEA R4, R0, R1, 0x2 ;  /* 0x0000000100047211 */ /* 0x000fe400078e10ff */
[----:B------:R-:W-:-:S04]  /*40e0*/  SHF.L.U32 R0, R2, 0x1f, RZ ;  /* 0x0000001f02007819 */ /* 0x000fc800000006ff */
[----:B------:R-:W5:Y:S01]  /*40f0*/  LDL R4, [R4] ;  /* 0x0000000004047983 */ /* 0x000f620000100800 */
[----:B------:R1:W2:Y:S01]  /*4100*/  SYNCS.PHASECHK.TRANS64.TRYWAIT P1, [UR4], R0 ;  /* 0x00000000ff0075a7 */ /* 0x0002a20008021104 */
[----:B------:R-:W-:Y:S01]  /*4110*/  UPLOP3.LUT UP2, UPT, UPT, UPT, UPT, 0x40, 0x4 ;  /* 0x000000000004789c */ /* 0x000fe20003f4e870 */
[----:B------:R-:W-:Y:S01]  /*4120*/  UMOV UR18, UR29 ;  /* 0x0000001d00127c82 */ /* 0x000fe20008000000 */
[----:B------:R-:W-:Y:S01]  /*4130*/  UMOV UR17, UR28 ;  /* 0x0000001c00117c82 */ /* 0x000fe20008000000 */
[----:B------:R-:W-:-:S08]  /*4140*/  UMOV UR5, UR16 ;  /* 0x0000001000057c82 */ /* 0x000fd00008000000 */
.L_x_61:
[----:B------:R-:W-:Y:S02]  /*4150*/  UIADD3 UR18, UPT, UPT, UR18, 0x1, URZ ;  /* 0x0000000112127890 */ /* 0x000fe4000fffe0ff */
[----:B------:R-:W-:Y:S02]  /*4160*/  ULEA UR15, UR5, UR19, 0x3 ;  /* 0x00000013050f7291 */ /* 0x000fe4000f8e18ff */
[----:B------:R-:W-:Y:S01]  /*4170*/  UISETP.NE.AND UP3, UPT, UR18, URZ, UPT ;  /* 0x000000ff1200728c */ /* 0x000fe2000bf65270 */
[----:B--234-:R-:W-:Y:S10]  /*4180*/  @P1 BRA `(.L_x_59) ;  /* 0x00000000000c1947 */ /* 0x01cff40003800000 */
[----:B------:R-:W-:Y:S04]  /*4190*/  SHF.L.U32 R5, R2, 0x1f, RZ ;  /* 0x0000001f02057819 */ /* 0x000fe800000006ff */
[----:B------:R-:W2:Y:S02]  /*41a0*/  SYNCS.PHASECHK.TRANS64.TRYWAIT P0, [UR15], R5 ;  /* 0x00000005ff0075a7 */ /* 0x000ea4000800110f */
[----:B--2---:R-:W-:Y:S05]  /*41b0*/  @!P0 BRA `(.L_x_60) ;  /* 0x0000007000008947 */ /* 0x004fea0003800000 */
.L_x_59:
[----:B------:R-:W-:Y:S01]  /*41c0*/  UISETP.NE.AND UP0, UPT, UR17, 0x1, UPT ;  /* 0x000000011100788c */ /* 0x000fe2000bf05270 */
[----:B------:R-:W-:Y:S01]  /*41d0*/  PLOP3.LUT P1, PT, PT, PT, PT, 0x80, 0x8 ;  /* 0x000000000008781c */ /* 0x000fe20003f2f070 */
[----:B------:R-:W-:Y:S02]  /*41e0*/  UIADD3 UR4, UPT, UPT, UR5, 0x1, URZ ;  /* 0x0000000105047890 */ /* 0x000fe4000fffe0ff */
[----:B------:R-:W-:Y:S02]  /*41f0*/  ULEA UR10, UR5, UR21, 0x9 ;  /* 0x00000015050a7291 */ /* 0x000fe4000f8e48ff */
[----:B------:R-:W-:Y:S01]  /*4200*/  UISETP.NE.AND UP1, UPT, UR4, 0xc, UPT ;  /* 0x0000000c0400788c */ /* 0x000fe2000bf25270 */
[----:B------:R-:W-:Y:S01]  /*4210*/  PLOP3.LUT P0, PT, PT, PT, UP0, 0x80, 0x8 ;  /* 0x000000000008781c */ /* 0x000fe20003f0f008 */
[----:B------:R-:W-:Y:S02]  /*4220*/  ULEA UR8, UR5, UR20, 0x9 ;  /* 0x0000001405087291 */ /* 0x000fe4000f8e48ff */
[----:B------:R-:W-:Y:S02]  /*4230*/  USEL UR6, URZ, 0x1, UP1 ;  /* 0x00000001ff067887 */ /* 0x000fe40008800000 */
[----:B------:R-:W-:Y:S02]  /*4240*/  USEL UR16, UR4, URZ, UP1 ;  /* 0x000000ff04107287 */ /* 0x000fe40008800000 */
[----:B------:R-:W-:Y:S02]  /*4250*/  UIADD3 UR12, UPT, UPT, UR10, 0x80, URZ ;  /* 0x000000800a0c7890 */ /* 0x000fe4000fffe0ff */
[----:B------:R-:W-:Y:S01]  /*4260*/  @UP0 ULEA UR4, UR16, UR19, 0x3 ;  /* 0x0000001310040291 */ /* 0x000fe2000f8e18ff */
[----:B------:R-:W-:Y:S01]  /*4270*/  LOP3.LUT R2, R2, UR6, RZ, 0x3c, !PT ;  /* 0x0000000602027c12 */ /* 0x000fe2000f8e3cff */
[----:B------:R-:W-:Y:S01]  /*4280*/  UIADD3 UR6, UPT, UPT, UR8, 0x80, URZ ;  /* 0x0000008008067890 */ /* 0x000fe2000fffe0ff */
[----:B------:R-:W-:Y:S02]  /*4290*/  UMOV UR11, 0x40004040 ;  /* 0x40004040000b7882 */ /* 0x000fe40000000000 */
[----:B-1----:R-:W-:Y:S01]  /*42a0*/  @P0 SHF.L.U32 R0, R2, 0x1f, RZ ;  /* 0x0000001f02000819 */ /* 0x002fe200000006ff */
[----:B------:R-:W-:Y:S01]  /*42b0*/  UMOV UR9, 0x40004040 ;  /* 0x4000404000097882 */ /* 0x000fe20000000000 */
[----:B------:R-:W-:Y:S01]  /*42c0*/  UMOV UR13, 0x40004040 ;  /* 0x40004040000d7882 */ /* 0x000fe20000000000 */
[----:B------:R-:W-:Y:S01]  /*42d0*/  UMOV UR7, 0x40004040 ;  /* 0x4000404000077882 */ /* 0x000fe20000000000 */
[----:B------:R3:W4:Y:S01]  /*42e0*/  @P0 SYNCS.PHASECHK.TRANS64.TRYWAIT P1, [UR4], R0 ;  /* 0x00000000ff0005a7 */ /* 0x0007220008021104 */
[----:B------:R-:W-:Y:S11]  /*42f0*/  ELECT P0, URZ, PT ;  /* 0x0000000000ff782f */ /* 0x000ff60003800000 */
[----:B------:R-:W-:Y:S02]  /*4300*/  @!UPT UIADD3 URZ, UPT, UPT, URZ, URZ, URZ ;  /* 0x000000fffffff290 */ /* 0x000fe4000fffe0ff */
[C---:B-----5:R-:W-:Y:S02]  /*4310*/  @P0 R2UR.BROADCAST UR5, R4.reuse ;  /* 0x00000000040502ca */ /* 0x060fe400008e0000 */
[----:B------:R-:W-:Y:S11]  /*4320*/  ELECT P0, URZ, PT ;  /* 0x0000000000ff782f */ /* 0x000ff60003800000 */
[----:B------:R-:W-:Y:S02]  /*4330*/  @!UPT UIADD3 URZ, UPT, UPT, URZ, URZ, URZ ;  /* 0x000000fffffff290 */ /* 0x000fe4000fffe0ff */
[----:B------:R-:W-:Y:S01]  /*4340*/  @P0 R2UR.BROADCAST UR14, R4 ;  /* 0x00000000040e02ca */ /* 0x000fe200008e0000 */
[----:B------:R-:W-:Y:S02]  /*4350*/  UIADD3 UR4, UPT, UPT, UR15, 0x60, URZ ;  /* 0x000000600f047890 */ /* 0x000fe4000fffe0ff */
[----:B------:R-:W-:Y:S01]  /*4360*/  UIADD3 UR17, UPT, UPT, UR17, -0x1, URZ ;  /* 0xffffffff11117890 */ /* 0x000fe2000fffe0ff */
[----:B------:R1:W-:Y:S01]  /*4370*/  UTCHMMA gdesc[UR8], gdesc[UR10], tmem[UR5], tmem[UR26], idesc[UR27], UP2 ;  /* 0x00ff1a0a080075ea */ /* 0x0003e20009000005 */
[----:B------:R-:W-:Y:S08]  /*4380*/  UPLOP3.LUT UP2, UPT, UPT, UPT, UPT, 0x80, 0x8 ;  /* 0x000000000008789c */ /* 0x000ff00003f4f070 */
[----:B------:R3:W-:Y:S01]  /*4390*/  UTCHMMA gdesc[UR6], gdesc[UR12], tmem[UR14], tmem[UR24], idesc[UR25], UPT ;  /* 0x00ff180c060075ea */ /* 0x0007e2000b80000e */
[----:B------:R3:W-:Y:S01]  /*43a0*/  UTCBAR [UR4], URZ ;  /* 0x000000ff040073e9 */ /* 0x0007e200080000ff */
[----:B-1----:R-:W-:Y:S01]  /*43b0*/  UMOV UR5, UR16 ;  /* 0x0000001000057c82 */ /* 0x002fe20008000000 */
[----:B------:R-:W-:Y:S05]  /*43c0*/  BRA.U UP3, `(.L_x_61) ;  /* 0xfffffffd03607547 */ /* 0x000fea000b83ffff */
.L_x_58:
[----:B---3--:R-:W-:Y:S01]  /*43d0*/  UIADD3 UR4, UPT, UPT, UR22, 0x1, URZ ;  /* 0x0000000116047890 */ /* 0x008fe2000fffe0ff */
[----:B------:R-:W-:Y:S01]  /*43e0*/  LOP3.LUT R3, R3, 0x1, RZ, 0x3c, !PT ;  /* 0x0000000103037812 */ /* 0x000fe200078e3cff */
[----:B------:R-:W-:Y:S02]  /*43f0*/  UIADD3 UR5, UPT, UPT, UR23, 0x120, URZ ;  /* 0x0000012017057890 */ /* 0x000fe4000fffe0ff */
[----:B------:R-:W-:-:S04]  /*4400*/  UISETP.NE.AND UP0, UPT, UR4, 0x2, UPT ;  /* 0x000000020400788c */ /* 0x000fc8000bf05270 */
[----:B------:R-:W-:Y:S02]  /*4410*/  USEL UR6, URZ, 0x1, UP0 ;  /* 0x00000001ff067887 */ /* 0x000fe40008000000 */
[----:B------:R-:W-:Y:S01]  /*4420*/  USEL UR22, UR4, URZ, UP0 ;  /* 0x000000ff04167287 */ /* 0x000fe20008000000 */
[----:B------:R2:W-:Y:S03]  /*4430*/  UTCBAR [UR5], URZ ;  /* 0x000000ff050073e9 */ /* 0x0005e600080000ff */
[----:B------:R-:W-:Y:S01]  /*4440*/  LOP3.LUT R8, R8, UR6, RZ, 0x3c, !PT ;  /* 0x0000000608087c12 */ /* 0x000fe2000f8e3cff */
[----:B------:R-:W-:Y:S07]  /*4450*/  @P2 BRA `(.L_x_62) ;  /* 0xfffffff800d02947 */ /* 0x000fee000383ffff */
[----:B------:R-:W3:Y:S01]  /*4460*/  S2UR UR6, SR_CgaCtaId ;  /* 0x00000000000679c3 */ /* 0x000ee20000008800 */
[----:B------:R-:W-:Y:S01]  /*4470*/  ELECT P0, URZ, PT ;  /* 0x0000000000ff782f */ /* 0x000fe20003800000 */
[----:B-1----:R-:W-:Y:S01]  /*4480*/  IMAD.MOV.U32 R0, RZ, RZ, 0x1 ;  /* 0x00000001ff007424 */ /* 0x002fe200078e00ff */
[----:B------:R-:W-:Y:S01]  /*4490*/  UIADD3 UR19, UPT, UPT, UR19, 0x130, URZ ;  /* 0x0000013013137890 */ /* 0x000fe2000fffe0ff */
[----:B------:R-:W-:Y:S01]  /*44a0*/  SHF.L.U32 R3, R8, 0x1f, RZ ;  /* 0x0000001f08037819 */ /* 0x000fe200000006ff */
[----:B------:R-:W-:-:S03]  /*44b0*/  UMOV UR4, 0x40 ;  /* 0x0000004000047882 */ /* 0x000fc60000000000 */
[----:B------:R-:W-:Y:S01]  /*44c0*/  UVIRTCOUNT.DEALLOC.SMPOOL 0x80 ;  /* 0x000000800000784c */ /* 0x000fe20000000000 */
[----:B---3--:R-:W-:Y:S02]  /*44d0*/  ULEA UR6, UR6, UR4, 0x18 ;  /* 0x0000000406067291 */ /* 0x008fe4000f8ec0ff */
[----:B------:R-:W-:-:S07]  /*44e0*/  ULEA UR4, UR22, UR19, 0x3 ;  /* 0x0000001316047291 */ /* 0x000fce000f8e18ff */
[----:B------:R1:W-:Y:S02]  /*44f0*/  @P0 STS.U8 [UR6+0x1c], R0 ;  /* 0x00001c00ff000988 */ /* 0x0003e40008000006 */
[----:B------:R-:W3:Y:S02]  /*4500*/  SYNCS.PHASECHK.TRANS64.TRYWAIT P0, [UR4], R3 ;  /* 0x00000003ff0075a7 */ /* 0x000ee40008001104 */
[----:B-1-3--:R-:W-:Y:S05]  /*4510*/  @!P0 BRA `(.L_x_63) ;  /* 0x0000006c00408947 */ /* 0x00afea0003800000 */
.L_x_168:
[----:B------:R-:W-:-:S04]  /*4520*/  UIADD3 UR4, UPT, UPT, UR22, 0x1, URZ ;  /* 0x0000000116047890 */ /* 0x000fc8000fffe0ff */
[----:B------:R-:W-:-:S04]  /*4530*/  UISETP.NE.AND UP0, UPT, UR4, 0x2, UPT ;  /* 0x000000020400788c */ /* 0x000fc8000bf05270 */
[----:B--2---:R-:W-:Y:S02]  /*4540*/  USEL UR5, URZ, 0x1, UP0 ;  /* 0x00000001ff057887 */ /* 0x004fe40008000000 */
[----:B------:R-:W-:-:S04]  /*4550*/  USEL UR4, UR4, URZ, UP0 ;  /* 0x000000ff04047287 */ /* 0x000fc80008000000 */
[----:B------:R-:W-:Y:S01]  /*4560*/  ULEA UR4, UR4, UR19, 0x3 ;  /* 0x0000001304047291 */ /* 0x000fe2000f8e18ff */
[----:B-1----:R-:W-:-:S04]  /*4570*/  LOP3.LUT R3, R8, UR5, RZ, 0x3c, !PT ;  /* 0x0000000508037c12 */ /* 0x002fc8000f8e3cff */
[----:B------:R-:W-:-:S04]  /*4580*/  SHF.L.U32 R3, R3, 0x1f, RZ ;  /* 0x0000001f03037819 */ /* 0x000fc800000006ff */
[----:B------:R-:W1:Y:S02]  /*4590*/  SYNCS.PHASECHK.TRANS64.TRYWAIT P0, [UR4], R3 ;  /* 0x00000003ff0075a7 */ /* 0x000e640008001104 */
[----:B-1----:R-:W-:Y:S05]  /*45a0*/  @!P0 BRA `(.L_x_64) ;  /* 0x0000006c00348947 */ /* 0x002fea0003800000 */
.L_x_170:
[----:B------:R-:W-:Y:S01]  /*45b0*/  NOP ;  /* 0x0000000000007918 */ /* 0x000fe20000000000 */
[----:B-1----:R-:W1:Y:S01]  /*45c0*/  LDS R0, [UR6+0x14] ;  /* 0x00001406ff007984 */ /* 0x002e620008000800 */
[----:B------:R-:W-:Y:S01]  /*45d0*/  LOP3.LUT R2, R9, 0xffff, RZ, 0xc0, !PT ;  /* 0x0000ffff09027812 */ /* 0x000fe200078ec0ff */
[----:B------:R-:W-:Y:S02]  /*45e0*/  IMAD.MOV.U32 R3, RZ, RZ, 0xffff ;  /* 0x0000ffffff037424 */ /* 0x000fe400078e00ff */
[----:B------:R-:W-:Y:S01]  /*45f0*/  IMAD.MOV.U32 R5, RZ, RZ, 0x1 ;  /* 0x00000001ff057424 */ /* 0x000fe200078e00ff */
[----:B------:R-:W-:-:S04]  /*4600*/  SHF.R.U32.HI R2, RZ, 0x5, R2 ;  /* 0x00000005ff027819 */ /* 0x000fc80000011602 */
[-C--:B------:R-:W-:Y:S02]  /*4610*/  SHF.L.U32 R3, R3, R2.reuse, RZ ;  /* 0x0000000203037219 */ /* 0x080fe400000006ff */
[----:B------:R-:W-:Y:S02]  /*4620*/  SHF.L.U32 R5, R5, R2, RZ ;  /* 0x0000000205057219 */ /* 0x000fe400000006ff */
[----:B-1----:R-:W-:-:S04]  /*4630*/  LOP3.LUT R0, R0, R3, RZ, 0xc0, !PT ;  /* 0x0000000300007212 */ /* 0x002fc800078ec0ff */
[----:B------:R-:W-:-:S13]  /*4640*/  ISETP.NE.AND P0, PT, R0, R3, PT ;  /* 0x000000030000720c */ /* 0x000fda0003f05270 */
[----:B------:R-:W-:Y:S05]  /*4650*/  @P0 BRA `(.L_x_65) ;  /* 0x00000000005c0947 */ /* 0x000fea0003800000 */
[----:B------:R-:W1:Y:S02]  /*4660*/  LDS R0, [UR6+0x18] ;  /* 0x00001806ff007984 */ /* 0x000e640008000800 */
[----:B-1----:R-:W-:-:S04]  /*4670*/  LOP3.LUT R0, R0, R5, RZ, 0xc0, !PT ;  /* 0x0000000500007212 */ /* 0x002fc800078ec0ff */
[----:B------:R-:W-:-:S13]  /*4680*/  ISETP.NE.AND P0, PT, R0, R5, PT ;  /* 0x000000050000720c */ /* 0x000fda0003f05270 */
[----:B------:R-:W-:Y:S05]  /*4690*/  @P0 BRA `(.L_x_66) ;  /* 0x0000000000400947 */ /* 0x000fea0003800000 */
[----:B------:R-:W-:Y:S01]  /*46a0*/  R2UR UR4, R3 ;  /* 0x00000000030472ca */ /* 0x000fe200000e0000 */
[----:B------:R-:W1:Y:S01]  /*46b0*/  S2R R2, SR_LANEID ;  /* 0x0000000000027919 */ /* 0x000e620000000000 */
[----:B------:R-:W-:-:S04]  /*46c0*/  LOP3.LUT R5, RZ, R5, RZ, 0x33, !PT ;  /* 0x00000005ff057212 */ /* 0x000fc800078e33ff */
[----:B------:R-:W2:Y:S07]  /*46d0*/  REDUX UR7, R5 ;  /* 0x00000000050773c4 */ /* 0x000eae0000000000 */
[----:B------:R-:W-:-:S03]  /*46e0*/  ULOP3.LUT UR5, URZ, UR4, URZ, 0x33, !UPT ;  /* 0x00000004ff057292 */ /* 0x000fc6000f8e33ff */
[----:B------:R-:W-:Y:S02]  /*46f0*/  VOTEU.ANY UR4, UPT, PT ;  /* 0x0000000000047886 */ /* 0x000fe400038e0100 */
[----:B------:R-:W-:Y:S01]  /*4700*/  UFLO.U32 UR4, UR4 ;  /* 0x00000004000472bd */ /* 0x000fe200080e0000 */
[----:B------:R-:W-:-:S04]  /*4710*/  IMAD.U32 R0, RZ, RZ, UR5 ;  /* 0x00000005ff007e24 */ /* 0x000fc8000f8e00ff */
[----:B------:R-:W3:Y:S02]  /*4720*/  REDUX UR8, R0 ;  /* 0x00000000000873c4 */ /* 0x000ee40000000000 */
[----:B------:R1:W-:Y:S02]  /*4730*/  UTCATOMSWS.AND URZ, UR5 ;  /* 0x0000000500ff79e3 */ /* 0x0003e40008000000 */
[----:B-1----:R-:W-:Y:S01]  /*4740*/  ISETP.EQ.U32.AND P0, PT, R2, UR4, PT ;  /* 0x0000000402007c0c */ /* 0x002fe2000bf02070 */
[----:B--2---:R-:W-:Y:S02]  /*4750*/  IMAD.U32 R2, RZ, RZ, UR7 ;  /* 0x00000007ff027e24 */ /* 0x004fe4000f8e00ff */
[----:B---3--:R-:W-:-:S10]  /*4760*/  IMAD.U32 R3, RZ, RZ, UR8 ;  /* 0x00000008ff037e24 */ /* 0x008fd4000f8e00ff */
[----:B------:R1:W-:Y:S04]  /*4770*/  @P0 ATOMS.AND RZ, [UR6+0x14], R3 ;  /* 0x00001403ffff098c */ /* 0x0003e8000a800006 */
[----:B------:R1:W-:Y:S01]  /*4780*/  @P0 ATOMS.AND RZ, [UR6+0x18], R2 ;  /* 0x00001802ffff098c */ /* 0x0003e2000a800006 */
[----:B------:R-:W-:Y:S05]  /*4790*/  BRA `(.L_x_67) ;  /* 0x0000000000147947 */ /* 0x000fea0003800000 */
.L_x_66:
[----:B------:R-:W-:Y:S02]  /*47a0*/  MOV R2, 0x47c0 ;  /* 0x000047c000027802 */ /* 0x000fe40000000f00 */
[----:B----45:R-:W-:Y:S05]  /*47b0*/  CALL.REL.NOINC `($__internal_0_$__cuda_sm10x_tcgen05_guardrail_trap_col_being_dealloced_not_returned_by_alloc) ;  /* 0x0000007000207944 */ /* 0x030fea0003c00000 */
[----:B------:R-:W-:Y:S05]  /*47c0*/  BRA `(.L_x_67) ;  /* 0x0000000000087947 */ /* 0x000fea0003800000 */
.L_x_65:
[----:B------:R-:W-:Y:S02]  /*47d0*/  MOV R2, 0x47f0 ;  /* 0x000047f000027802 */ /* 0x000fe40000000f00 */
[----:B----45:R-:W-:Y:S05]  /*47e0*/  CALL.REL.NOINC `($__internal_2_$__cuda_sm10x_tcgen05_guardrail_trap_unallocated_columns_being_dealloced) ;  /* 0x00000070002c7944 */ /* 0x030fea0003c00000 */
.L_x_67:
[----:B------:R-:W-:Y:S01]  /*47f0*/  NOP ;  /* 0x0000000000007918 */ /* 0x000fe20000000000 */
[----:B------:R-:W-:Y:S05]  /*4800*/  EXIT ;  /* 0x000000000000794d */ /* 0x000fea0003800000 */
.L_x_51:
[----:B------:R-:W2:Y:S01]  /*4810*/  LDCU UR5, c[0x0][0x384] ;  /* 0x00007080ff0577ac */ /* 0x000ea20008000800 */
[----:B------:R-:W-:Y:S02]  /*4820*/  UISETP.NE.OR UP0, UPT, UR18, 0x3, !UP3 ;  /* 0x000000031200788c */ /* 0x000fe4000df05670 */
[----:B--2---:R-:W-:-:S07]  /*4830*/  UIADD3 UR5, UPT, UPT, UR5, 0x7f, URZ ;  /* 0x0000007f05057890 */ /* 0x004fce000fffe0ff */
[----:B------:R-:W-:Y:S05]  /*4840*/  BRA.U UP0, `(.L_x_68) ;  /* 0x0000001500fc7547 */ /* 0x000fea000b800000 */
[----:B------:R-:W2:Y:S01]  /*4850*/  LDCU UR57, c[0x0][0x388] ;  /* 0x00007100ff3977ac */ /* 0x000ea20008000800 */
[----:B------:R-:W3:Y:S01]  /*4860*/  S2UR UR10, SR_CgaCtaId ;  /* 0x00000000000a79c3 */ /* 0x000ee20000008800 */
[----:B------:R-:W-:Y:S01]  /*4870*/  R2UR UR47, R81 ;  /* 0x00000000512f72ca */ /* 0x000fe200000e0000 */
[----:B------:R-:W-:Y:S01]  /*4880*/  IMAD.MOV.U32 R10, RZ, RZ, 0x1 ;  /* 0x00000001ff0a7424 */ /* 0x000fe200078e00ff */
[----:B------:R-:W-:Y:S01]  /*4890*/  USHF.R.S32.HI UR4, URZ, 0x1f, UR5 ;  /* 0x0000001fff047899 */ /* 0x000fe20008011405 */
[----:B------:R-:W-:Y:S01]  /*48a0*/  R2UR UR46, R82 ;  /* 0x00000000522e72ca */ /* 0x000fe200000e0000 */
[----:B------:R-:W4:Y:S01]  /*48b0*/  LDCU UR41, c[0x0][0x370] ;  /* 0x00006e00ff2977ac */ /* 0x000f220008000800 */
[----:B------:R-:W-:Y:S02]  /*48c0*/  IMAD.MOV.U32 R8, RZ, RZ, RZ ;  /* 0x000000ffff087224 */ /* 0x000fe400078e00ff */
[----:B------:R-:W1:Y:S01]  /*48d0*/  LDC.64 R14, c[0x0][0x348] ;  /* 0x0000d200ff0e7b82 */ /* 0x000e620000000a00 */
[----:B------:R-:W-:Y:S01]  /*48e0*/  ULEA.HI UR4, UR4, UR5, URZ, 0x7 ;  /* 0x0000000504047291 */ /* 0x000fe2000f8f38ff */
[----:B------:R-:W4:Y:S03]  /*48f0*/  LDCU.128 UR32, c[0x0][0xc10] ;  /* 0x00018200ff2077ac */ /* 0x000f260008000c00 */
[----:B------:R-:W-:Y:S01]  /*4900*/  USHF.R.S32.HI UR27, URZ, 0x7, UR4 ;  /* 0x00000007ff1b7899 */ /* 0x000fe20008011404 */
[----:B--2---:R-:W-:Y:S01]  /*4910*/  IMAD.U32 R0, RZ, RZ, UR57 ;  /* 0x00000039ff007e24 */ /* 0x004fe2000f8e00ff */
[----:B------:R-:W2:Y:S04]  /*4920*/  LDCU UR40, c[0x0][0x374] ;  /* 0x00006e80ff2877ac */ /* 0x000ea80008000800 */
[----:B------:R-:W-:Y:S01]  /*4930*/  IMAD.U32 R3, RZ, RZ, UR27 ;  /* 0x0000001bff037e24 */ /* 0x000fe2000f8e00ff */
[----:B------:R-:W-:Y:S01]  /*4940*/  IABS R0, R0 ;  /* 0x0000000000007213 */ /* 0x000fe20000000000 */
[----:B------:R-:W4:Y:S03]  /*4950*/  LDCU.64 UR4, c[0x0][0x988] ;  /* 0x00013100ff0477ac */ /* 0x000f260008000a00 */
[----:B------:R-:W-:Y:S01]  /*4960*/  IABS R2, R3 ;  /* 0x0000000300027213 */ /* 0x000fe20000000000 */
[----:B------:R-:W1:Y:S01]  /*4970*/  LDCU.64 UR30, c[0x0][0x990] ;  /* 0x00013200ff1e77ac */ /* 0x000e620008000a00 */
[----:B------:R-:W-:-:S02]  /*4980*/  R2UR UR25, R0 ;  /* 0x00000000001972ca */ /* 0x000fc400000e0000 */
[----:B------:R-:W-:Y:S01]  /*4990*/  R2UR UR26, R2 ;  /* 0x00000000021a72ca */ /* 0x000fe200000e0000 */
[----:B------:R-:W-:Y:S01]  /*49a0*/  UMOV UR20, 0x400 ;  /* 0x0000040000147882 */ /* 0x000fe20000000000 */
[----:B------:R-:W1:Y:S01]  /*49b0*/  LDCU UR17, c[0x0][0xc0c] ;  /* 0x00018180ff1177ac */ /* 0x000e620008000800 */
[----:B---3--:R-:W-:Y:S01]  /*49c0*/  ULEA UR20, UR10, UR20, 0x18 ;  /* 0x000000140a147291 */ /* 0x008fe2000f8ec0ff */
[----:B------:R-:W3:Y:S07]  /*49d0*/  LDCU UR58, c[0x0][0xc20] ;  /* 0x00018400ff3a77ac */ /* 0x000eee0008000800 */
[----:B------:R-:W2:Y:S01]  /*49e0*/  I2F.RP R4, UR25 ;  /* 0x0000001900047d06 */ /* 0x000ea20008209400 */
[----:B----4-:R-:W-:Y:S01]  /*49f0*/  UISETP.NE.U32.AND UP0, UPT, UR4, URZ, UPT ;  /* 0x000000ff0400728c */ /* 0x010fe2000bf05070 */
[----:B------:R-:W4:Y:S01]  /*4a00*/  LDCU UR4, c[0x0][0xc30] ;  /* 0x00018600ff0477ac */ /* 0x000f220008000800 */
[----:B------:R-:W4:Y:S05]  /*4a10*/  LDCU UR29, c[0x0][0x38c] ;  /* 0x00007180ff1d77ac */ /* 0x000f2a0008000800 */
[----:B------:R-:W3:Y:S01]  /*4a20*/  I2F.RP R2, UR26 ;  /* 0x0000001a00027d06 */ /* 0x000ee20008209400 */
[----:B------:R-:W-:-:S02]  /*4a30*/  UISETP.NE.AND.EX UP0, UPT, UR5, URZ, UPT, UP0 ;  /* 0x000000ff0500728c */ /* 0x000fc4000bf05300 */
[----:B------:R-:W-:Y:S02]  /*4a40*/  UIADD3 UR51, UPT, UPT, UR20, 0xd8, URZ ;  /* 0x000000d814337890 */ /* 0x000fe4000fffe0ff */
[----:B------:R-:W-:-:S03]  /*4a50*/  UIADD3 UR38, UPT, UPT, UR20, 0xc0, URZ ;  /* 0x000000c014267890 */ /* 0x000fc6000fffe0ff */
[----:B--2---:R-:W2:Y:S01]  /*4a60*/  MUFU.RCP R0, R4 ;  /* 0x0000000400007308 */ /* 0x004ea20000001000 */
[----:B------:R-:W-:Y:S02]  /*4a70*/  UIADD3 UR37, UPT, UPT, UR20, 0xc8, URZ ;  /* 0x000000c814257890 */ /* 0x000fe4000fffe0ff */
[----:B------:R-:W-:Y:S02]  /*4a80*/  UIADD3 UR36, UPT, UPT, UR20, 0xd0, URZ ;  /* 0x000000d014247890 */ /* 0x000fe4000fffe0ff */
[----:B------:R-:W-:Y:S02]  /*4a90*/  UPRMT UR51, UR10, 0x654, UR51 ;  /* 0x000006540a337896 */ /* 0x000fe40008000033 */
[----:B------:R-:W-:Y:S01]  /*4aa0*/  UPRMT UR54, UR10, 0x654, UR38 ;  /* 0x000006540a367896 */ /* 0x000fe20008000026 */
[----:B---3--:R-:W3:Y:S01]  /*4ab0*/  MUFU.RCP R2, R2 ;  /* 0x0000000200027308 */ /* 0x008ee20000001000 */
[----:B------:R-:W-:Y:S02]  /*4ac0*/  UPRMT UR53, UR10, 0x654, UR37 ;  /* 0x000006540a357896 */ /* 0x000fe40008000025 */
[----:B------:R-:W-:-:S02]  /*4ad0*/  UPRMT UR52, UR10, 0x654, UR36 ;  /* 0x000006540a347896 */ /* 0x000fc40008000024 */
[----:B------:R-:W-:Y:S02]  /*4ae0*/  UIMAD.WIDE.U32 UR12, UR41, UR32, URZ ;  /* 0x00000020290c72a5 */ /* 0x000fe4000f8e00ff */
[----:B------:R-:W-:Y:S01]  /*4af0*/  UIMAD.WIDE.U32 UR14, UR40, UR35, URZ ;  /* 0x00000023280e72a5 */ /* 0x000fe2000f8e00ff */
[----:B--2---:R-:W-:Y:S01]  /*4b00*/  VIADD R0, R0, 0xffffffe ;  /* 0x0ffffffe00007836 */ /* 0x004fe20000000000 */
[----:B------:R-:W-:Y:S01]  /*4b10*/  UMOV UR8, URZ ;  /* 0x000000ff00087c82 */ /* 0x000fe20008000000 */
[----:B------:R-:W-:Y:S02]  /*4b20*/  UP2UR UR55, UPR, URZ, 0x1 ;  /* 0x00000001ff377883 */ /* 0x000fe40008000000 */
[----:B-1----:R-:W-:Y:S02]  /*4b30*/  UISETP.NE.AND UP0, UPT, UR39, 0x1, UPT ;  /* 0x000000012700788c */ /* 0x002fe4000bf05270 */
[----:B------:R-:W1:Y:S01]  /*4b40*/  F2I.FTZ.U32.TRUNC.NTZ R0, R0 ;  /* 0x0000000000007305 */ /* 0x000e62000021f000 */
[----:B------:R-:W-:Y:S01]  /*4b50*/  UISETP.NE.U32.AND UP0, UPT, UR30, URZ, UPT ;  /* 0x000000ff1e00728c */ /* 0x000fe2000bf05070 */
[----:B---3--:R-:W-:Y:S01]  /*4b60*/  VIADD R2, R2, 0xffffffe ;  /* 0x0ffffffe02027836 */ /* 0x008fe20000000000 */
[----:B------:R-:W-:-:S02]  /*4b70*/  UIADD3 UR48, UPT, UPT, UR20, 0x118, URZ ;  /* 0x0000011814307890 */ /* 0x000fc4000fffe0ff */
[----:B------:R-:W-:Y:S02]  /*4b80*/  UISETP.GE.AND UP3, UPT, UR39, 0x1, UPT ;  /* 0x000000012700788c */ /* 0x000fe4000bf66270 */
[----:B------:R-:W-:Y:S01]  /*4b90*/  UISETP.NE.AND.EX UP5, UPT, UR31, URZ, UPT, UP0 ;  /* 0x000000ff1f00728c */ /* 0x000fe2000bfa5300 */
[----:B------:R-:W2:Y:S01]  /*4ba0*/  F2I.FTZ.U32.TRUNC.NTZ R2, R2 ;  /* 0x0000000200027305 */ /* 0x000ea2000021f000 */
[----:B------:R-:W-:Y:S01]  /*4bb0*/  UMOV UR45, UR13 ;  /* 0x0000000d002d7c82 */ /* 0x000fe20008000000 */
[----:B------:R-:W-:Y:S01]  /*4bc0*/  UMOV UR44, UR15 ;  /* 0x0000000f002c7c82 */ /* 0x000fe20008000000 */
[----:B------:R-:W-:Y:S02]  /*4bd0*/  UISETP.NE.AND UP3, UPT, UR17, 0x1, UPT ;  /* 0x000000011100788c */ /* 0x000fe4000bf65270 */
[----:B------:R-:W-:Y:S01]  /*4be0*/  UISETP.NE.AND UP0, UPT, UR34, 0x1, UPT ;  /* 0x000000012200788c */ /* 0x000fe2000bf05270 */
[----:B-1----:R-:W-:Y:S01]  /*4bf0*/  R2UR UR7, R0 ;  /* 0x00000000000772ca */ /* 0x002fe200000e0000 */
[----:B------:R-:W-:Y:S01]  /*4c00*/  UPLOP3.LUT UP2, UPT, UPT, UPT, UPT, 0x40, 0x4 ;  /* 0x000000000004789c */ /* 0x000fe20003f4e870 */
[----:B------:R-:W-:Y:S01]  /*4c10*/  IABS R0, R3 ;  /* 0x0000000300007213 */ /* 0x000fe20000000000 */
[----:B------:R-:W1:Y:S04]  /*4c20*/  LDCU.64 UR18, c[0x0][0xc28] ;  /* 0x00018500ff1277ac */ /* 0x000e680008000a00 */
[----:B------:R-:W-:Y:S01]  /*4c30*/  IMAD.MOV R0, RZ, RZ, -R0 ;  /* 0x000000ffff007224 */ /* 0x000fe200078e0a00 */
[----:B--2---:R-:W-:Y:S01]  /*4c40*/  R2UR UR9, R2 ;  /* 0x00000000020972ca */ /* 0x004fe200000e0000 */
[----:B------:R-:W-:Y:S01]  /*4c50*/  IMAD.MOV.U32 R2, RZ, RZ, 0x2000 ;  /* 0x00002000ff027424 */ /* 0x000fe200078e00ff */
[----:B------:R-:W-:-:S02]  /*4c60*/  UPRMT UR48, URZ, 0x654, UR48 ;  /* 0x00000654ff307896 */ /* 0x000fc40008000030 */
[----:B------:R-:W-:Y:S01]  /*4c70*/  R2UR UR50, R0 ;  /* 0x00000000003272ca */ /* 0x000fe200000e0000 */
[----:B------:R-:W-:Y:S02]  /*4c80*/  UIADD3 UR5, UPT, UPT, URZ, -UR7, URZ ;  /* 0x80000007ff057290 */ /* 0x000fe4000fffe0ff */
[----:B------:R-:W-:Y:S02]  /*4c90*/  USHF.R.U32.HI UR45, URZ, UR33, UR45 ;  /* 0x00000021ff2d7299 */ /* 0x000fe4000801162d */
[----:B------:R-:W-:Y:S02]  /*4ca0*/  UIMAD UR5, UR5, UR25, URZ ;  /* 0x00000019050572a4 */ /* 0x000fe4000f8e02ff */
[----:B------:R-:W-:Y:S02]  /*4cb0*/  USHF.R.U32.HI UR44, URZ, UR58, UR44 ;  /* 0x0000003aff2c7299 */ /* 0x000fe4000801162c */
[----:B------:R-:W-:Y:S02]  /*4cc0*/  UIADD3 UR6, UPT, UPT, URZ, -UR9, URZ ;  /* 0x80000009ff067290 */ /* 0x000fe4000fffe0ff */
[----:B----4-:R-:W-:-:S02]  /*4cd0*/  UISETP.NE.AND UP4, UPT, UR4, 0x1, UPT ;  /* 0x000000010400788c */ /* 0x010fc4000bf85270 */
[----:B------:R-:W-:Y:S02]  /*4ce0*/  UIMAD UR10, UR6, UR26, URZ ;  /* 0x0000001a060a72a4 */ /* 0x000fe4000f8e02ff */
[----:B------:R-:W-:Y:S01]  /*4cf0*/  UISETP.NE.AND UP3, UPT, UR57, URZ, UPT ;  /* 0x000000ff3900728c */ /* 0x000fe2000bf65270 */
[----:B------:R-:W-:Y:S01]  /*4d00*/  UMOV UR6, URZ ;  /* 0x000000ff00067c82 */ /* 0x000fe20008000000 */
[----:B------:R-:W-:Y:S02]  /*4d10*/  UIMAD.WIDE.U32 UR8, UR9, UR10, UR8 ;  /* 0x0000000a090872a5 */ /* 0x000fe4000f8e0008 */
[----:B------:R-:W-:Y:S02]  /*4d20*/  UIMAD.WIDE.U32 UR42, UR7, UR5, UR6 ;  /* 0x00000005072a72a5 */ /* 0x000fe4000f8e0006 */
[----:B------:R-:W-:Y:S02]  /*4d30*/  UISETP.NE.AND UP0, UPT, UR29, URZ, UPT ;  /* 0x000000ff1d00728c */ /* 0x000fe4000bf05270 */
[----:B------:R-:W-:-:S03]  /*4d40*/  UISETP.NE.AND UP6, UPT, UR27, URZ, UPT ;  /* 0x000000ff1b00728c */ /* 0x000fc6000bfc5270 */
[----:B------:R-:W-:Y:S01]  /*4d50*/  UMOV UR42, UR43 ;  /* 0x0000002b002a7c82 */ /* 0x000fe20008000000 */
[----:B-1----:R-:W-:-:S07]  /*4d60*/  UMOV UR43, UR9 ;  /* 0x00000009002b7c82 */ /* 0x002fce0008000000 */
.L_x_79:
[----:B------:R-:W-:Y:S04]  /*4d70*/  SHF.L.U32 R3, R8, 0x1f, RZ ;  /* 0x0000001f08037819 */ /* 0x000fe800000006ff */
[----:B-1----:R-:W1:Y:S02]  /*4d80*/  SYNCS.PHASECHK.TRANS64.TRYWAIT P0, [UR20+0x110], R3 ;  /* 0x00011003ff0075a7 */ /* 0x002e640008001114 */
[----:B-1----:R-:W-:Y:S05]  /*4d90*/  @!P0 BRA `(.L_x_69) ;  /* 0x0000006400508947 */ /* 0x002fea0003800000 */
.L_x_172:
[----:B------:R-:W2:Y:S01]  /*4da0*/  LDS.128 R4, [UR20+0x150] ;  /* 0x00015014ff047984 */ /* 0x000ea20008000c00 */
[----:B------:R-:W-:Y:S01]  /*4db0*/  UISETP.GE.AND UP0, UPT, UR39, 0x1, UPT ;  /* 0x000000012700788c */ /* 0x000fe2000bf06270 */
[----:B------:R-:W-:Y:S01]  /*4dc0*/  @!PT LDS RZ, [RZ] ;  /* 0x00000000fffff984 */ /* 0x000fe20000000800 */
[----:B------:R-:W-:Y:S01]  /*4dd0*/  @!PT LDS RZ, [RZ] ;  /* 0x00000000fffff984 */ /* 0x000fe20000000800 */
[----:B------:R-:W-:Y:S01]  /*4de0*/  @!PT LDS RZ, [RZ] ;  /* 0x00000000fffff984 */ /* 0x000fe20000000800 */
[----:B------:R-:W-:Y:S01]  /*4df0*/  @!PT LDS RZ, [RZ] ;  /* 0x00000000fffff984 */ /* 0x000fe20000000800 */
[----:B------:R3:W-:Y:S06]  /*4e00*/  MEMBAR.ALL.CTA ;  /* 0x0000000000007992 */ /* 0x0007ec0000008000 */
[----:B---3--:R-:W3:Y:S02]  /*4e10*/  FENCE.VIEW.ASYNC.S ;  /* 0x00000000000073c6 */ /* 0x008ee40000000000 */
[----:B---3--:R-:W-:Y:S01]  /*4e20*/  SYNCS.ARRIVE.TRANS64.RED.A1T0 RZ, [UR48], RZ ;  /* 0x000000ffffff79a7 */ /* 0x008fe20008100430 */
[----:B--2---:R-:W-:Y:S11]  /*4e30*/  LOP3.LUT P0, RZ, R6, 0x1, RZ, 0xc0, !PT ;  /* 0x0000000106ff7812 */ /* 0x004ff6000780c0ff */
[----:B------:R-:W-:Y:S02]  /*4e40*/  @!UPT UIADD3 URZ, UPT, UPT, URZ, URZ, URZ ;  /* 0x000000fffffff290 */ /* 0x000fe4000fffe0ff */
[----:B------:R-:W-:Y:S01]  /*4e50*/  VOTEU.ANY UP3, P0 ;  /* 0x0000000000ff7886 */ /* 0x000fe20000060100 */
[----:B------:R-:W-:Y:S11]  /*4e60*/  PLOP3.LUT P0, PT, PT, PT, UP3, 0x80, 0x8 ;  /* 0x000000000008781c */ /* 0x000ff60003f0f038 */
[----:B------:R-:W-:Y:S02]  /*4e70*/  @!UPT UIADD3 URZ, UPT, UPT, URZ, URZ, URZ ;  /* 0x000000fffffff290 */ /* 0x000fe4000fffe0ff */
[----:B-1----:R-:W-:Y:S02]  /*4e80*/  @P0 MOV R3, R4 ;  /* 0x0000000400030202 */ /* 0x002fe40000000f00 */
[----:B------:R-:W-:Y:S02]  /*4e90*/  @P0 LOP3.LUT R0, R5, 0xffff, RZ, 0xc0, !PT ;  /* 0x0000ffff05000812 */ /* 0x000fe400078ec0ff */
[----:B------:R-:W-:Y:S02]  /*4ea0*/  @P0 R2UR UR5, R3 ;  /* 0x00000000030502ca */ /* 0x000fe400000e0000 */
[----:B------:R-:W-:Y:S11]  /*4eb0*/  @P0 R2UR UR4, R0 ;  /* 0x00000000000402ca */ /* 0x000ff600000e0000 */
[----:B------:R-:W-:Y:S02]  /*4ec0*/  @UP3 UMOV UR16, UR5 ;  /* 0x0000000500103c82 */ /* 0x000fe40008000000 */
[----:B------:R-:W-:Y:S01]  /*4ed0*/  @UP3 UMOV UR15, UR4 ;  /* 0x00000004000f3c82 */ /* 0x000fe20008000000 */
[----:B------:R-:W-:Y:S05]  /*4ee0*/  BRA.U !UP0, `(.L_x_70) ;  /* 0x0000000108c07547 */ /* 0x000fea000b800000 */
[----:B------:R-:W-:Y:S02]  /*4ef0*/  UIMAD.WIDE.U32 UR8, UR15, UR35, URZ ;  /* 0x000000230f0872a5 */ /* 0x000fe4000f8e00ff */
[----:B------:R-:W-:Y:S02]  /*4f00*/  UP2UR UR14, UPR, URZ, 0x4 ;  /* 0x00000004ff0e7883 */ /* 0x000fe40008000000 */
[----:B------:R-:W-:Y:S02]  /*4f10*/  UISETP.NE.AND UP2, UPT, UR34, 0x1, UPT ;  /* 0x000000012200788c */ /* 0x000fe4000bf45270 */
[----:B------:R-:W-:Y:S02]  /*4f20*/  UIMAD.WIDE.U32 UR10, UR16, UR32, URZ ;  /* 0x00000020100a72a5 */ /* 0x000fe4000f8e00ff */
[----:B------:R-:W-:Y:S02]  /*4f30*/  USEL UR4, UR40, UR44, !UP2 ;  /* 0x0000002c28047287 */ /* 0x000fe4000d000000 */
[----:B------:R-:W-:Y:S02]  /*4f40*/  UISETP.NE.AND UP0, UPT, UR17, 0x1, UPT ;  /* 0x000000011100788c */ /* 0x000fe4000bf05270 */
[----:B------:R-:W-:Y:S02]  /*4f50*/  UP2UR UR24, UPR, URZ, 0x2 ;  /* 0x00000002ff187883 */ /* 0x000fe40008000000 */
[----:B------:R-:W-:Y:S02]  /*4f60*/  UISETP.NE.AND UP1, UPT, UR39, 0x1, UPT ;  /* 0x000000012700788c */ /* 0x000fe4000bf25270 */
[----:B------:R-:W-:Y:S02]  /*4f70*/  UIMAD.WIDE.U32 UR12, UR4, UR18, URZ ;  /* 0x00000012040c72a5 */ /* 0x000fe4000f8e00ff */
[----:B------:R-:W-:Y:S01]  /*4f80*/  USEL UR7, UR41, UR45, !UP0 ;  /* 0x0000002d29077287 */ /* 0x000fe2000c000000 */
[----:B------:R-:W-:Y:S02]  /*4f90*/  UMOV UR5, UR9 ;  /* 0x0000000900057c82 */ /* 0x000fe40008000000 */
[----:B------:R-:W-:Y:S02]  /*4fa0*/  USHF.R.U32.HI UR6, URZ, UR58, UR5 ;  /* 0x0000003aff067299 */ /* 0x000fe40008011605 */
[----:B------:R-:W-:Y:S02]  /*4fb0*/  UIMAD.WIDE.U32 UR22, UR7, UR18, URZ ;  /* 0x00000012071672a5 */ /* 0x000fe4000f8e00ff */
[----:B------:R-:W-:Y:S02]  /*4fc0*/  USEL UR6, UR15, UR6, !UP2 ;  /* 0x000000060f067287 */ /* 0x000fe4000d000000 */
[----:B------:R-:W-:Y:S01]  /*4fd0*/  UISETP.NE.AND UP2, UPT, UR14, URZ, UPT ;  /* 0x000000ff0e00728c */ /* 0x000fe2000bf45270 */
[----:B------:R-:W-:Y:S01]  /*4fe0*/  UMOV UR5, UR11 ;  /* 0x0000000b00057c82 */ /* 0x000fe20008000000 */
[----:B------:R-:W-:Y:S02]  /*4ff0*/  UIMAD.WIDE.U32 UR10, UR6, UR18, URZ ;  /* 0x00000012060a72a5 */ /* 0x000fe4000f8e00ff */
[----:B------:R-:W-:Y:S03]  /*5000*/  USHF.R.U32.HI UR8, URZ, UR33, UR5 ;  /* 0x00000021ff087299 */ /* 0x000fe60008011605 */
[----:B------:R-:W-:Y:S02]  /*5010*/  UMOV UR5, UR13 ;  /* 0x0000000d00057c82 */ /* 0x000fe40008000000 */
[----:B------:R-:W-:Y:S03]  /*5020*/  @UP1 USHF.R.U32.HI UR4, URZ, UR19, UR5 ;  /* 0x00000013ff041299 */ /* 0x000fe60008011605 */
[----:B------:R-:W-:Y:S01]  /*5030*/  UMOV UR5, UR23 ;  /* 0x0000001700057c82 */ /* 0x000fe20008000000 */
[----:B------:R-:W-:Y:S02]  /*5040*/  UIMAD UR4, UR39, UR4, URZ ;  /* 0x00000004270472a4 */ /* 0x000fe4000f8e02ff */
[----:B------:R-:W-:Y:S02]  /*5050*/  @UP1 USHF.R.U32.HI UR7, URZ, UR19, UR5 ;  /* 0x00000013ff071299 */ /* 0x000fe40008011605 */
[----:B------:R-:W-:Y:S02]  /*5060*/  USEL UR5, UR16, UR8, !UP0 ;  /* 0x0000000810057287 */ /* 0x000fe4000c000000 */
[----:B------:R-:W-:Y:S02]  /*5070*/  UIMAD UR8, UR39, UR7, URZ ;  /* 0x00000007270872a4 */ /* 0x000fe4000f8e02ff */
[----:B------:R-:W-:Y:S03]  /*5080*/  UISETP.GE.AND UP0, UPT, UR6, UR4, UPT ;  /* 0x000000040600728c */ /* 0x000fe6000bf06270 */
[----:B------:R-:W-:Y:S01]  /*5090*/  UMOV UR4, UR11 ;  /* 0x0000000b00047c82 */ /* 0x000fe20008000000 */
[----:B------:R-:W-:Y:S02]  /*50a0*/  UISETP.GE.OR UP0, UPT, UR5, UR8, UP0 ;  /* 0x000000080500728c */ /* 0x000fe40008706670 */
[----:B------:R-:W-:Y:S02]  /*50b0*/  USHF.R.U32.HI UR4, URZ, UR19, UR4 ;  /* 0x00000013ff047299 */ /* 0x000fe40008011604 */
[----:B------:R-:W-:Y:S02]  /*50c0*/  UIMAD.WIDE.U32 UR8, UR5, UR18, URZ ;  /* 0x00000012050872a5 */ /* 0x000fe4000f8e00ff */
[----:B------:R-:W-:Y:S04]  /*50d0*/  USEL UR10, UR6, UR4, !UP1 ;  /* 0x00000004060a7287 */ /* 0x000fe8000c800000 */
[----:B------:R-:W-:Y:S01]  /*50e0*/  UIADD3 UR11, UPT, UPT, -UR10, URZ, URZ ;  /* 0x000000ff0a0b7290 */ /* 0x000fe2000fffe1ff */
[----:B------:R-:W-:Y:S02]  /*50f0*/  @!UP0 UMOV UR4, UR9 ;  /* 0x0000000900048c82 */ /* 0x000fe40008000000 */
[----:B------:R-:W-:Y:S02]  /*5100*/  @!UP0 USHF.R.U32.HI UR4, URZ, UR19, UR4 ;  /* 0x00000013ff048299 */ /* 0x000fe40008011604 */
[----:B------:R-:W-:Y:S02]  /*5110*/  UIMAD UR8, UR39, UR11, UR6 ;  /* 0x0000000b270872a4 */ /* 0x000fe4000f8e0206 */
[----:B------:R-:W-:Y:S02]  /*5120*/  @!UP0 USEL UR4, UR5, UR4, !UP1 ;  /* 0x0000000405048287 */ /* 0x000fe4000c800000 */
[----:B------:R-:W-:Y:S02]  /*5130*/  UISETP.NE.AND UP1, UPT, UR24, URZ, UPT ;  /* 0x000000ff1800728c */ /* 0x000fe4000bf25270 */
[----:B------:R-:W-:Y:S02]  /*5140*/  @!UP0 UIMAD UR8, UR7, UR8, UR4 ;  /* 0x00000008070882a4 */ /* 0x000fe4000f8e0204 */
[----:B------:R-:W-:Y:S02]  /*5150*/  @!UP0 UIADD3 UR9, UPT, UPT, UR10, -UR4, URZ ;  /* 0x800000040a098290 */ /* 0x000fe4000fffe0ff */
[----:B------:R-:W-:Y:S02]  /*5160*/  UIADD3 UR4, UPT, UPT, -UR5, URZ, URZ ;  /* 0x000000ff05047290 */ /* 0x000fe4000fffe1ff */
[----:B------:R-:W-:Y:S02]  /*5170*/  UIADD3 UR7, UPT, UPT, -UR6, URZ, URZ ;  /* 0x000000ff06077290 */ /* 0x000fe4000fffe1ff */
[----:B------:R-:W-:Y:S02]  /*5180*/  @!UP0 UIMAD UR6, UR9, UR39, UR5 ;  /* 0x00000027090682a4 */ /* 0x000fe4000f8e0205 */
[----:B------:R-:W-:Y:S02]  /*5190*/  UIMAD UR16, UR17, UR4, UR16 ;  /* 0x00000004111072a4 */ /* 0x000fe4000f8e0210 */
[----:B------:R-:W-:Y:S01]  /*51a0*/  UIMAD UR15, UR34, UR7, UR15 ;  /* 0x00000007220f72a4 */ /* 0x000fe2000f8e020f */
[----:B------:R-:W-:Y:S02]  /*51b0*/  @!UP0 UMOV UR5, UR8 ;  /* 0x0000000800058c82 */ /* 0x000fe40008000000 */
[----:B------:R-:W-:Y:S02]  /*51c0*/  UIMAD UR16, UR5, UR17, UR16 ;  /* 0x00000011051072a4 */ /* 0x000fe4000f8e0210 */
[----:B------:R-:W-:Y:S11]  /*51d0*/  UIMAD UR15, UR6, UR34, UR15 ;  /* 0x00000022060f72a4 */ /* 0x000ff6000f8e020f */
[----:B------:R-:W-:Y:S01]  /*51e0*/  @!UPT UIADD3 URZ, UPT, UPT, URZ, URZ, URZ ;  /* 0x000000fffffff290 */ /* 0x000fe2000fffe0ff */
.L_x_70:
[----:B------:R-:W1:Y:S01]  /*51f0*/  @!UP4 LDCU.128 UR8, c[0x0][0xc10] ;  /* 0x00018200ff08c7ac */ /* 0x000e620008000c00 */
[----:B------:R-:W-:Y:S04]  /*5200*/  MOV R0, UR21 ;  /* 0x0000001500007c02 */ /* 0x000fe80008000f00 */
[----:B------:R-:W-:Y:S01]  /*5210*/  IABS R0, R0 ;  /* 0x0000000000007213 */ /* 0x000fe20000000000 */
[----:B------:R-:W2:Y:S01]  /*5220*/  @!UP4 LDCU UR5, c[0x0][0xc0c] ;  /* 0x00018180ff05c7ac */ /* 0x000ea20008000800 */
[----:B-1----:R-:W-:Y:S07]  /*5230*/  UIMAD.WIDE.U32 UR6, UR16, UR8, URZ ;  /* 0x00000008100672a5 */ /* 0x002fee000f8e00ff */
[----:B------:R-:W-:Y:S01]  /*5240*/  @!UP4 UMOV UR4, UR7 ;  /* 0x000000070004cc82 */ /* 0x000fe20008000000 */
[----:B--2---:R-:W-:Y:S02]  /*5250*/  @!UP4 UISETP.NE.AND UP0, UPT, UR5, 0x1, UPT ;  /* 0x000000010500c88c */ /* 0x004fe4000bf05270 */
[----:B------:R-:W-:Y:S02]  /*5260*/  @!UP4 USHF.R.U32.HI UR4, URZ, UR9, UR4 ;  /* 0x00000009ff04c299 */ /* 0x000fe40008011604 */
[----:B------:R-:W-:Y:S02]  /*5270*/  UIMAD.WIDE.U32 UR6, UR15, UR11, URZ ;  /* 0x0000000b0f0672a5 */ /* 0x000fe4000f8e00ff */
[----:B------:R-:W-:Y:S02]  /*5280*/  @!UP4 USEL UR8, UR16, UR4, !UP0 ;  /* 0x000000041008c287 */ /* 0x000fe4000c000000 */
[----:B------:R-:W-:Y:S03]  /*5290*/  @!UP4 UISETP.NE.AND UP0, UPT, UR10, 0x1, UPT ;  /* 0x000000010a00c88c */ /* 0x000fe6000bf05270 */
[----:B------:R-:W-:Y:S02]  /*52a0*/  @!UP4 UMOV UR6, UR7 ;  /* 0x000000070006cc82 */ /* 0x000fe40008000000 */
[----:B------:R-:W1:Y:S02]  /*52b0*/  @!UP4 LDCU UR4, c[0x0][0xc20] ;  /* 0x00018400ff04c7ac */ /* 0x000e640008000800 */
[----:B-1----:R-:W-:Y:S04]  /*52c0*/  @!UP4 USHF.R.U32.HI UR6, URZ, UR4, UR6 ;  /* 0x00000004ff06c299 */ /* 0x002fe80008011606 */
[----:B------:R-:W-:Y:S04]  /*52d0*/  @!UP4 USEL UR6, UR15, UR6, !UP0 ;  /* 0x000000060f06c287 */ /* 0x000fe8000c000000 */
[----:B------:R-:W-:Y:S02]  /*52e0*/  @!UP4 UIADD3 UR4, UPT, UPT, -UR8, UR6, URZ ;  /* 0x000000060804c290 */ /* 0x000fe4000fffe1ff */
[----:B------:R-:W-:Y:S02]  /*52f0*/  @!UP4 UIADD3 UR6, UPT, UPT, UR8, -UR6, URZ ;  /* 0x800000060806c290 */ /* 0x000fe4000fffe0ff */
[----:B------:R-:W-:Y:S02]  /*5300*/  @!UP4 UIMAD UR16, UR4, UR5, UR16 ;  /* 0x000000050410c2a4 */ /* 0x000fe4000f8e0210 */
[----:B------:R-:W-:Y:S01]  /*5310*/  @!UP4 UIMAD UR15, UR6, UR10, UR15 ;  /* 0x0000000a060fc2a4 */ /* 0x000fe2000f8e020f */
[----:B------:R-:W-:Y:S11]  /*5320*/  BRA.U UP2, `(.L_x_71) ;  /* 0x0000000102107547 */ /* 0x000ff6000b800000 */
[----:B------:R-:W-:Y:S04]  /*5330*/  MOV R3, UR56 ;  /* 0x0000003800037c02 */ /* 0x000fe80008000f00 */
[----:B------:R-:W-:Y:S04]  /*5340*/  SHF.L.U32 R12, R3, 0x1f, RZ ;  /* 0x0000001f030c7819 */ /* 0x000fe800000006ff */
[----:B------:R-:W1:Y:S02]  /*5350*/  SYNCS.PHASECHK.TRANS64.TRYWAIT P1, [UR20+0x108], R12 ;  /* 0x0001080cff0075a7 */ /* 0x000e640008021114 */
[----:B-1----:R-:W-:Y:S05]  /*5360*/  @!P1 BRA `(.L_x_72) ;  /* 0x0000005c00f49947 */ /* 0x002fea0003800000 */
.L_x_71:
[----:B------:R-:W-:Y:S01]  /*5370*/  UISETP.NE.AND UP2, UPT, UR57, URZ, UPT ;  /* 0x000000ff3900728c */ /* 0x000fe2000bf45270 */
[----:B------:R-:W-:Y:S01]  /*5380*/  R2UR UR4, R0 ;  /* 0x00000000000472ca */ /* 0x000fe200000e0000 */
[----:B------:R-:W-:Y:S11]  /*5390*/  USHF.L.U32 UR11, UR28, 0x7, URZ ;  /* 0x000000071c0b7899 */ /* 0x000ff600080006ff */
[----:B------:R-:W-:Y:S01]  /*53a0*/  @!UPT UIADD3 URZ, UPT, UPT, URZ, URZ, URZ ;  /* 0x000000fffffff290 */ /* 0x000fe2000fffe0ff */
[----:B------:R-:W-:Y:S07]  /*53b0*/  UIMAD.WIDE.U32 UR6, UR43, UR4, URZ ;  /* 0x000000042b0672a5 */ /* 0x000fee000f8e00ff */
[----:B------:R-:W-:Y:S02]  /*53c0*/  UMOV UR12, UR7 ;  /* 0x00000007000c7c82 */ /* 0x000fe40008000000 */
[----:B------:R-:W-:Y:S04]  /*53d0*/  UIMAD UR4, UR12, UR50, UR4 ;  /* 0x000000320c0472a4 */ /* 0x000fe8000f8e0204 */
[----:B------:R-:W-:Y:S11]  /*53e0*/  UISETP.GT.U32.AND UP0, UPT, UR26, UR4, UPT ;  /* 0x000000041a00728c */ /* 0x000ff6000bf04070 */
[----:B------:R-:W-:Y:S02]  /*53f0*/  @!UP0 UIADD3 UR4, UPT, UPT, UR4, -UR26, URZ ;  /* 0x8000001a04048290 */ /* 0x000fe4000fffe0ff */
[----:B------:R-:W-:Y:S02]  /*5400*/  @!UP0 UIADD3 UR12, UPT, UPT, UR12, 0x1, URZ ;  /* 0x000000010c0c8890 */ /* 0x000fe4000fffe0ff */
[----:B------:R-:W-:Y:S02]  /*5410*/  UISETP.GE.U32.AND UP0, UPT, UR4, UR26, UPT ;  /* 0x0000001a0400728c */ /* 0x000fe4000bf06070 */
[----:B------:R-:W-:Y:S09]  /*5420*/  ULOP3.LUT UR4, UR21, UR27, URZ, 0x3c, !UPT ;  /* 0x0000001b15047292 */ /* 0x000ff2000f8e3cff */
[----:B------:R-:W-:Y:S02]  /*5430*/  @UP0 UIADD3 UR12, UPT, UPT, UR12, 0x1, URZ ;  /* 0x000000010c0c0890 */ /* 0x000fe4000fffe0ff */
[----:B------:R-:W-:Y:S11]  /*5440*/  UISETP.GE.AND UP0, UPT, UR4, URZ, UPT ;  /* 0x000000ff0400728c */ /* 0x000ff6000bf06270 */
[----:B------:R-:W-:Y:S02]  /*5450*/  @!UP0 UIADD3 UR12, UPT, UPT, -UR12, URZ, URZ ;  /* 0x000000ff0c0c8290 */ /* 0x000fe4000fffe1ff */
[----:B------:R-:W-:Y:S06]  /*5460*/  @!UP6 ULOP3.LUT UR12, URZ, UR27, URZ, 0x33, !UPT ;  /* 0x0000001bff0ce292 */ /* 0x000fec000f8e33ff */
[----:B------:R-:W-:Y:S05]  /*5470*/  IMAD.U32 R0, RZ, RZ, UR12 ;  /* 0x0000000cff007e24 */ /* 0x000fea000f8e00ff */
[----:B------:R-:W-:Y:S04]  /*5480*/  IABS R0, R0 ;  /* 0x0000000000007213 */ /* 0x000fe80000000000 */
[----:B------:R-:W-:Y:S01]  /*5490*/  R2UR UR4, R0 ;  /* 0x00000000000472ca */ /* 0x000fe200000e0000 */
[----:B------:R-:W-:Y:S05]  /*54a0*/  IMAD.U32 R0, RZ, RZ, UR29 ;  /* 0x0000001dff007e24 */ /* 0x000fea000f8e00ff */
[----:B------:R-:W-:Y:S04]  /*54b0*/  IABS R9, R0 ;  /* 0x0000000000097213 */ /* 0x000fe80000000000 */
[----:B------:R-:W2:Y:S03]  /*54c0*/  I2F.RP R16, R9 ;  /* 0x0000000900107306 */ /* 0x000ea60000209400 */
[----:B------:R-:W-:Y:S07]  /*54d0*/  UIMAD.WIDE.U32 UR6, UR42, UR4, URZ ;  /* 0x000000042a0672a5 */ /* 0x000fee000f8e00ff */
[----:B------:R-:W-:Y:S02]  /*54e0*/  UMOV UR13, UR7 ;  /* 0x00000007000d7c82 */ /* 0x000fe40008000000 */
[----:B------:R-:W-:Y:S01]  /*54f0*/  UIADD3 UR5, UPT, UPT, -UR13, URZ, URZ ;  /* 0x000000ff0d057290 */ /* 0x000fe2000fffe1ff */
[----:B--2---:R-:W2:Y:S03]  /*5500*/  MUFU.RCP R0, R16 ;  /* 0x0000001000007308 */ /* 0x004ea60000001000 */
[----:B------:R-:W-:Y:S04]  /*5510*/  UIMAD UR4, UR25, UR5, UR4 ;  /* 0x00000005190472a4 */ /* 0x000fe8000f8e0204 */
[----:B------:R-:W-:Y:S11]  /*5520*/  UISETP.GT.U32.AND UP0, UPT, UR25, UR4, UPT ;  /* 0x000000041900728c */ /* 0x000ff6000bf04070 */
[----:B------:R-:W-:Y:S01]  /*5530*/  @!UP0 UIADD3 UR4, UPT, UPT, UR4, -UR25, URZ ;  /* 0x8000001904048290 */ /* 0x000fe2000fffe0ff */
[----:B--2---:R-:W-:Y:S01]  /*5540*/  VIADD R11, R0, 0xffffffe ;  /* 0x0ffffffe000b7836 */ /* 0x004fe20000000000 */
[----:B------:R-:W-:Y:S02]  /*5550*/  @!UP0 UIADD3 UR13, UPT, UPT, UR13, 0x1, URZ ;  /* 0x000000010d0d8890 */ /* 0x000fe4000fffe0ff */
[----:B------:R-:W-:Y:S01]  /*5560*/  UISETP.GE.U32.AND UP0, UPT, UR4, UR25, UPT ;  /* 0x000000190400728c */ /* 0x000fe2000bf06070 */
[----:B------:R-:W1:Y:S01]  /*5570*/  F2I.FTZ.U32.TRUNC.NTZ R13, R11 ;  /* 0x0000000b000d7305 */ /* 0x000e62000021f000 */
[----:B------:R-:W-:Y:S09]  /*5580*/  ULOP3.LUT UR4, UR12, UR57, URZ, 0x3c, !UPT ;  /* 0x000000390c047292 */ /* 0x000ff2000f8e3cff */
[----:B------:R-:W-:Y:S02]  /*5590*/  @UP0 UIADD3 UR13, UPT, UPT, UR13, 0x1, URZ ;  /* 0x000000010d0d0890 */ /* 0x000fe4000fffe0ff */
[----:B------:R-:W-:Y:S01]  /*55a0*/  UISETP.GE.AND UP0, UPT, UR4, URZ, UPT ;  /* 0x000000ff0400728c */ /* 0x000fe2000bf06270 */
[----:B-1----:R-:W-:Y:S05]  /*55b0*/  IADD3 R12, PT, PT, RZ, -R13, RZ ;  /* 0x8000000dff0c7210 */ /* 0x002fea0007ffe0ff */
[----:B------:R-:W-:Y:S02]  /*55c0*/  IMAD R3, R12, R9, RZ ;  /* 0x000000090c037224 */ /* 0x000fe400078e02ff */
[----:B------:R-:W-:Y:S03]  /*55d0*/  IMAD.MOV.U32 R12, RZ, RZ, RZ ;  /* 0x000000ffff0c7224 */ /* 0x000fe600078e00ff */
[----:B------:R-:W-:Y:S02]  /*55e0*/  @!UP0 UIADD3 UR13, UPT, UPT, -UR13, URZ, URZ ;  /* 0x000000ff0d0d8290 */ /* 0x000fe4000fffe1ff */
[----:B------:R-:W-:Y:S01]  /*55f0*/  @!UP2 ULOP3.LUT UR13, URZ, UR57, URZ, 0x33, !UPT ;  /* 0x00000039ff0da292 */ /* 0x000fe2000f8e33ff */
[----:B------:R-:W-:Y:S01]  /*5600*/  IMAD.HI.U32 R13, R13, R3, R12 ;  /* 0x000000030d0d7227 */ /* 0x000fe200078e000c */
[----:B------:R-:W-:Y:S02]  /*5610*/  UISETP.NE.AND UP2, UPT, UR29, URZ, UPT ;  /* 0x000000ff1d00728c */ /* 0x000fe4000bf45270 */
[----:B------:R-:W-:Y:S02]  /*5620*/  ULOP3.LUT UR4, UR13, UR29, URZ, 0x3c, !UPT ;  /* 0x0000001d0d047292 */ /* 0x000fe4000f8e3cff */
[----:B------:R-:W-:Y:S01]  /*5630*/  UIADD3 UR5, UPT, UPT, -UR13, URZ, URZ ;  /* 0x000000ff0d057290 */ /* 0x000fe2000fffe1ff */
[----:B------:R-:W-:Y:S01]  /*5640*/  IMAD.U32 R0, RZ, RZ, UR13 ;  /* 0x0000000dff007e24 */ /* 0x000fe2000f8e00ff */
[----:B------:R-:W-:Y:S02]  /*5650*/  UISETP.GE.AND UP0, UPT, UR4, URZ, UPT ;  /* 0x000000ff0400728c */ /* 0x000fe4000bf06270 */
[----:B------:R-:W-:Y:S02]  /*5660*/  UIADD3 UR4, UPT, UPT, -UR12, URZ, URZ ;  /* 0x000000ff0c047290 */ /* 0x000fe4000fffe1ff */
[----:B------:R-:W-:Y:S01]  /*5670*/  IABS R0, R0 ;  /* 0x0000000000007213 */ /* 0x000fe20000000000 */
[----:B------:R-:W-:Y:S02]  /*5680*/  UIMAD UR12, UR57, UR5, UR12 ;  /* 0x00000005390c72a4 */ /* 0x000fe4000f8e020c */
[----:B------:R-:W-:Y:S02]  /*5690*/  UIMAD UR4, UR27, UR4, UR21 ;  /* 0x000000041b0472a4 */ /* 0x000fe4000f8e0215 */
[----:B------:R-:W-:Y:S02]  /*56a0*/  IMAD.HI.U32 R13, R13, R0, RZ ;  /* 0x000000000d0d7227 */ /* 0x000fe400078e00ff */
[----:B------:R-:W-:Y:S03]  /*56b0*/  USHF.L.U32 UR4, UR4, 0x7, URZ ;  /* 0x0000000704047899 */ /* 0x000fe600080006ff */
[----:B------:R-:W-:Y:S05]  /*56c0*/  IADD3 R3, PT, PT, -R13, RZ, RZ ;  /* 0x000000ff0d037210 */ /* 0x000fea0007ffe1ff */
[C---:B------:R-:W-:Y:S05]  /*56d0*/  IMAD R0, R9.reuse, R3, R0 ;  /* 0x0000000309007224 */ /* 0x040fea00078e0200 */
[----:B------:R-:W-:Y:S11]  /*56e0*/  ISETP.GT.U32.AND P1, PT, R9, R0, PT ;  /* 0x000000000900720c */ /* 0x000ff60003f24070 */
[----:B------:R-:W-:Y:S02]  /*56f0*/  @!UPT UIADD3 URZ, UPT, UPT, URZ, URZ, URZ ;  /* 0x000000fffffff290 */ /* 0x000fe4000fffe0ff */
[----:B------:R-:W-:Y:S02]  /*5700*/  @!P1 IMAD.IADD R0, R0, 0x1, -R9 ;  /* 0x0000000100009824 */ /* 0x000fe400078e0a09 */
[----:B------:R-:W-:Y:S01]  /*5710*/  @!P1 VIADD R13, R13, 0x1 ;  /* 0x000000010d0d9836 */ /* 0x000fe20000000000 */
[----:B------:R-:W-:Y:S02]  /*5720*/  ISETP.NE.U32.AND P1, PT, RZ, UR30, PT ;  /* 0x0000001eff007c0c */ /* 0x000fe4000bf25070 */
[----:B------:R-:W-:Y:S02]  /*5730*/  ISETP.GE.U32.AND P2, PT, R0, R9, PT ;  /* 0x000000090000720c */ /* 0x000fe40003f46070 */
[----:B------:R-:W-:Y:S02]  /*5740*/  ISETP.NE.AND.EX P1, PT, RZ, UR31, PT, P1 ;  /* 0x0000001fff007c0c */ /* 0x000fe4000bf25310 */
[----:B------:R-:W-:Y:S09]  /*5750*/  SHF.L.U32 R9, R10, 0x1f, RZ ;  /* 0x0000001f0a097819 */ /* 0x000ff200000006ff */
[----:B------:R-:W-:Y:S04]  /*5760*/  @P2 IADD3 R13, PT, PT, R13, 0x1, RZ ;  /* 0x000000010d0d2810 */ /* 0x000fe80007ffe0ff */
[----:B------:R-:W-:Y:S11]  /*5770*/  R2UR UR14, R13 ;  /* 0x000000000d0e72ca */ /* 0x000ff600000e0000 */
[----:B------:R-:W-:Y:S02]  /*5780*/  @!UPT UIADD3 URZ, UPT, UPT, URZ, URZ, URZ ;  /* 0x000000fffffff290 */ /* 0x000fe4000fffe0ff */
[----:B------:R-:W-:Y:S02]  /*5790*/  @!UP0 UIADD3 UR14, UPT, UPT, -UR14, URZ, URZ ;  /* 0x000000ff0e0e8290 */ /* 0x000fe4000fffe1ff */
[----:B------:R-:W-:Y:S04]  /*57a0*/  @!UP2 ULOP3.LUT UR14, URZ, UR29, URZ, 0x33, !UPT ;  /* 0x0000001dff0ea292 */ /* 0x000fe8000f8e33ff */
[----:B------:R-:W-:Y:S04]  /*57b0*/  UIADD3 UR6, UPT, UPT, -UR14, URZ, URZ ;  /* 0x000000ff0e067290 */ /* 0x000fe8000fffe1ff */
[----:B------:R-:W-:Y:S01]  /*57c0*/  UIMAD UR13, UR29, UR6, UR13 ;  /* 0x000000061d0d72a4 */ /* 0x000fe2000f8e020d */
[----:B------:R-:W-:Y:S11]  /*57d0*/  BRA.U !UP5, `(.L_x_73) ;  /* 0x000000010d387547 */ /* 0x000ff6000b800000 */
[----:B------:R-:W-:Y:S01]  /*57e0*/  UISETP.NE.AND UP1, UPT, UR55, URZ, UPT ;  /* 0x000000ff3700728c */ /* 0x000fe2000bf25270 */
[----:B------:R-:W-:Y:S01]  /*57f0*/  HFMA2 R0, -RZ, RZ, 0, 5.9604644775390625e-08 ;  /* 0x00000001ff007431 */ /* 0x000fe200000001ff */
[----:B------:R-:W1:Y:S01]  /*5800*/  LDCU.64 UR8, c[0x0][0x358] ;  /* 0x00006b00ff0877ac */ /* 0x000e620008000a00 */
[----:B------:R-:W-:Y:S03]  /*5810*/  IMAD.MOV.U32 R89, RZ, RZ, 0x1 ;  /* 0x00000001ff597424 */ /* 0x000fe600078e00ff */
[----:B------:R-:W-:Y:S05]  /*5820*/  PLOP3.LUT P2, PT, PT, PT, UP1, 0x80, 0x8 ;  /* 0x000000000008781c */ /* 0x000fea0003f4f018 */
[----:B------:R-:W2:Y:S01]  /*5830*/  @UP1 LDCU.64 UR6, c[0x0][0x988] ;  /* 0x00013100ff0617ac */ /* 0x000ea20008000a00 */
[----:B------:R-:W-:Y:S07]  /*5840*/  @UP1 UIMAD UR5, UR49, UR30, URZ ;  /* 0x0000001e310512a4 */ /* 0x000fee000f8e02ff */
[----:B------:R-:W-:Y:S01]  /*5850*/  @!P2 PRMT R89, R0, 0x7610, R89 ;  /* 0x000076100059a816 */ /* 0x000fe20000000059 */
[----:B--2---:R-:W-:Y:S03]  /*5860*/  @UP1 UIMAD.WIDE UR6, UR5, 0x4, UR6 ;  /* 0x00000004050618a5 */ /* 0x004fe6000f8e0206 */
[----:B------:R-:W2:Y:S03]  /*5870*/  @!UP1 LDCU UR5, c[0x0][0x980] ;  /* 0x00013000ff0597ac */ /* 0x000ea60008000800 */
[----:B------:R-:W-:Y:S01]  /*5880*/  IMAD.U32 R12, RZ, RZ, UR6 ;  /* 0x00000006ff0c7e24 */ /* 0x000fe2000f8e00ff */
[----:B------:R-:W-:Y:S05]  /*5890*/  MOV R13, UR7 ;  /* 0x00000007000d7c02 */ /* 0x000fea0008000f00 */
[----:B-1---5:R1:W5:Y:S02]  /*58a0*/  @P2 LDG.E R41, desc[UR8][R12.64] ;  /* 0x000000080c292981 */ /* 0x022364000c1e1900 */
[----:B-12---:R-:W-:Y:S07]  /*58b0*/  @!P2 IMAD.U32 R41, RZ, RZ, UR5 ;  /* 0x00000005ff29ae24 */ /* 0x006fee000f8e00ff */
.L_x_73:
[----:B-----5:R-:W-:Y:S01]  /*58c0*/  @!P1 FSETP.EQ.AND P3, PT, R41, RZ, PT ;  /* 0x000000ff2900920b */ /* 0x020fe20003f62000 */
[----:B------:R-:W-:Y:S01]  /*58d0*/  @!UPT UIADD3 URZ, UPT, UPT, URZ, URZ, URZ ;  /* 0x000000fffffff290 */ /* 0x000fe2000fffe0ff */
[----:B------:R-:W-:Y:S11]  /*58e0*/  @!P1 BRA `(.L_x_74) ;  /* 0x0000000000149947 */ /* 0x000ff60003800000 */
[----:B------:R-:W-:Y:S02]  /*58f0*/  LOP3.LUT P1, RZ, R89, 0xff, RZ, 0xc0, !PT ;  /* 0x000000ff59ff7812 */ /* 0x000fe4000782c0ff */
[----:B------:R-:W-:Y:S04]  /*5900*/  PLOP3.LUT P3, PT, PT, PT, UP1, 0x80, 0x8 ;  /* 0x000000000008781c */ /* 0x000fe80003f6f018 */
[----:B------:R-:W-:Y:S07]  /*5910*/  PLOP3.LUT P3, PT, P3, PT, PT, 0x8, 0x80 ;  /* 0x000000000080781c */ /* 0x000fee0001f6e170 */
[----:B------:R-:W-:Y:S11]  /*5920*/  @P1 FSETP.EQ.AND P3, PT, R41, RZ, PT ;  /* 0x000000ff2900120b */ /* 0x000ff60003f62000 */
[----:B------:R-:W-:Y:S02]  /*5930*/  @!UPT UIADD3 URZ, UPT, UPT, URZ, URZ, URZ ;  /* 0x000000fffffff290 */ /* 0x000fe4000fffe0ff */
.L_x_74:
[----:B------:R-:W1:Y:S01]  /*5940*/  SYNCS.PHASECHK.TRANS64.TRYWAIT P1, [UR20+0xe0], R9 ;  /* 0x0000e009ff0075a7 */ /* 0x000e620008021114 */
[----:B------:R-:W-:Y:S04]  /*5950*/  ELECT P2, URZ, PT ;  /* 0x0000000000ff782f */ /* 0x000fe80003840000 */
[----:B------:R-:W-:Y:S01]  /*5960*/  PLOP3.LUT P2, PT, P3, P2, PT, 0xf2, 0x2f ;  /* 0x00000000002f781c */ /* 0x000fe20001f45e72 */
[----:B------:R-:W-:Y:S01]  /*5970*/  @!UPT UIADD3 URZ, UPT, UPT, URZ, URZ, URZ ;  /* 0x000000fffffff290 */ /* 0x000fe2000fffe0ff */
[----:B-1----:R-:W-:Y:S11]  /*5980*/  @!P1 BRA `(.L_x_75) ;  /* 0x0000005800849947 */ /* 0x002ff60003800000 */
.L_x_175:
[----:B------:R-:W-:Y:S01]  /*5990*/  @!P2 IADD3 R3, P1, PT, R14, 0x680, RZ ;  /* 0x000006800e03a810 */ /* 0x000fe20007f3e0ff */
[----:B------:R-:W-:Y:S01]  /*59a0*/  VOTEU.ALL UP0, P2 ;  /* 0x0000000000ff7886 */ /* 0x000fe20001000000 */
[----:B------:R-:W-:Y:S01]  /*59b0*/  UMOV UR22, 0x0 ;  /* 0x0000000000167882 */ /* 0x000fe20000000000 */
[----:B------:R-:W-:Y:S01]  /*59c0*/  UMOV UR23, 0x10000000 ;  /* 0x1000000000177882 */ /* 0x000fe20000000000 */
[----:B------:R-:W-:Y:S01]  /*59d0*/  @!P2 R2UR UR6, R3 ;  /* 0x000000000306a2ca */ /* 0x000fe200000e0000 */
[----:B-1----:R-:W-:Y:S01]  /*59e0*/  @!P2 IMAD.X R0, RZ, RZ, R15, P1 ;  /* 0x000000ffff00a224 */ /* 0x002fe200008e060f */
[----:B------:R-:W-:Y:S01]  /*59f0*/  @!UP0 UIADD3 UR8, UPT, UPT, UR20, 0x200, URZ ;  /* 0x0000020014088890 */ /* 0x000fe2000fffe0ff */
[----:B------:R-:W-:Y:S03]  /*5a00*/  VOTEU.ALL UP0, P2 ;  /* 0x0000000000ff7886 */ /* 0x000fe60001000000 */
[----:B------:R-:W-:Y:S01]  /*5a10*/  @!P2 R2UR UR5, R0 ;  /* 0x000000000005a2ca */ /* 0x000fe200000e0000 */
[----:B------:R-:W-:Y:S01]  /*5a20*/  @!P2 IMAD.MOV.U32 R0, RZ, RZ, 0x2000 ;  /* 0x00002000ff00a424 */ /* 0x000fe200078e00ff */
[----:B------:R-:W-:Y:S01]  /*5a30*/  @!UP0 UMOV UR9, UR38 ;  /* 0x0000002600098c82 */ /* 0x000fe20008000000 */
[----:B------:R-:W-:Y:S04]  /*5a40*/  @!UP0 UMOV UR10, UR4 ;  /* 0x00000004000a8c82 */ /* 0x000fe80008000000 */
[----:B------:R-:W-:Y:S05]  /*5a50*/  IMAD.U32 R12, RZ, RZ, UR6 ;  /* 0x00000006ff0c7e24 */ /* 0x000fea000f8e00ff */
[----:B------:R-:W-:Y:S01]  /*5a60*/  @!P2 R2UR UR6, R12 ;  /* 0x000000000c06a2ca */ /* 0x000fe200000e0000 */
[----:B------:R-:W-:Y:S05]  /*5a70*/  IMAD.U32 R13, RZ, RZ, UR5 ;  /* 0x00000005ff0d7e24 */ /* 0x000fea000f8e00ff */
[----:B------:R-:W-:Y:S11]  /*5a80*/  @!P2 R2UR UR7, R13 ;  /* 0x000000000d07a2ca */ /* 0x000ff600000e0000 */
[----:B------:R-:W-:Y:S02]  /*5a90*/  @!UPT UIADD3 URZ, UPT, UPT, URZ, URZ, URZ ;  /* 0x000000fffffff290 */ /* 0x000fe4000fffe0ff */
[----:B------:R1:W-:Y:S01]  /*5aa0*/  @!UP0 UTMALDG.5D [UR8], [UR6], desc[UR22] ;  /* 0x00001608060085b4 */ /* 0x0003e20008021000 */
[----:B------:R1:W-:Y:S01]  /*5ab0*/  @!P2 SYNCS.ARRIVE.TRANS64.RED.A0TR RZ, [UR20+0xc0], R0 ;  /* 0x0000c000ffffa9a7 */ /* 0x0003e20008300414 */
[----:B------:R-:W-:Y:S01]  /*5ac0*/  SYNCS.ARRIVE.TRANS64.RED.A1T0 RZ, [UR54], RZ ;  /* 0x000000ffffff79a7 */ /* 0x000fe20008100436 */
[----:B------:R-:W2:Y:S02]  /*5ad0*/  SYNCS.PHASECHK.TRANS64.TRYWAIT P1, [UR20+0xe8], R9 ;  /* 0x0000e809ff0075a7 */ /* 0x000ea40008021114 */
[----:B-12---:R-:W-:Y:S05]  /*5ae0*/  @!P1 BRA `(.L_x_76) ;  /* 0x0000005800449947 */ /* 0x006fea0003800000 */
.L_x_177:
[----:B------:R-:W-:Y:S01]  /*5af0*/  @!P2 IADD3 R3, P1, PT, R14, 0x680, RZ ;  /* 0x000006800e03a810 */ /* 0x000fe20007f3e0ff */
[----:B------:R-:W-:Y:S01]  /*5b00*/  VOTEU.ALL UP0, P2 ;  /* 0x0000000000ff7886 */ /* 0x000fe20001000000 */
[----:B------:R-:W-:Y:S01]  /*5b10*/  UMOV UR22, 0x0 ;  /* 0x0000000000167882 */ /* 0x000fe20000000000 */
[----:B------:R-:W-:Y:S01]  /*5b20*/  UMOV UR23, 0x10000000 ;  /* 0x1000000000177882 */ /* 0x000fe20000000000 */
[----:B------:R-:W-:Y:S01]  /*5b30*/  @!P2 R2UR UR6, R3 ;  /* 0x000000000306a2ca */ /* 0x000fe200000e0000 */
[----:B-1----:R-:W-:Y:S01]  /*5b40*/  @!P2 IMAD.X R0, RZ, RZ, R15, P1 ;  /* 0x000000ffff00a224 */ /* 0x002fe200008e060f */
[----:B------:R-:W-:Y:S02]  /*5b50*/  @!UP0 UIADD3 UR8, UPT, UPT, UR20, 0x2200, URZ ;  /* 0x0000220014088890 */ /* 0x000fe4000fffe0ff */
[----:B------:R-:W-:Y:S02]  /*5b60*/  @!UP0 UIADD3 UR10, UPT, UPT, UR4, 0x20, URZ ;  /* 0x00000020040a8890 */ /* 0x000fe4000fffe0ff */
[----:B------:R-:W-:Y:S01]  /*5b70*/  @!P2 R2UR UR5, R0 ;  /* 0x000000000005a2ca */ /* 0x000fe200000e0000 */
[----:B------:R-:W-:Y:S01]  /*5b80*/  VOTEU.ALL UP0, P2 ;  /* 0x0000000000ff7886 */ /* 0x000fe20001000000 */
[----:B------:R-:W-:Y:S04]  /*5b90*/  @!P2 IMAD.MOV.U32 R0, RZ, RZ, 0x2000 ;  /* 0x00002000ff00a424 */ /* 0x000fe800078e00ff */
[----:B------:R-:W-:Y:S01]  /*5ba0*/  @!UP0 UMOV UR9, UR37 ;  /* 0x0000002500098c82 */ /* 0x000fe20008000000 */
        /* <DEDUP_REMOVED lines=10> */
.L_x_179:
[----:B------:R-:W-:Y:S01]  /*5c50*/  @!P2 IADD3 R3, P1, PT, R14, 0x680, RZ ;  /* 0x000006800e03a810 */ /* 0x000fe20007f3e0ff */
[----:B------:R-:W-:Y:S01]  /*5c60*/  VOTEU.ALL UP0, P2 ;  /* 0x0000000000ff7886 */ /* 0x000fe20001000000 */
[----:B------:R-:W-:Y:S01]  /*5c70*/  UMOV UR22, 0x0 ;  /* 0x0000000000167882 */ /* 0x000fe20000000000 */
[----:B------:R-:W-:Y:S01]  /*5c80*/  UMOV UR23, 0x10000000 ;  /* 0x1000000000177882 */ /* 0x000fe20000000000 */
[----:B------:R-:W-:Y:S01]  /*5c90*/  @!P2 R2UR UR6, R3 ;  /* 0x000000000306a2ca */ /* 0x000fe200000e0000 */
[----:B-1----:R-:W-:Y:S01]  /*5ca0*/  @!P2 IMAD.X R0, RZ, RZ, R15, P1 ;  /* 0x000000ffff00a224 */ /* 0x002fe200008e060f */
[----:B------:R-:W-:Y:S01]  /*5cb0*/  @!UP0 UIADD3 UR8, UPT, UPT, UR20, 0x4200, URZ ;  /* 0x0000420014088890 */ /* 0x000fe2000fffe0ff */
[----:B------:R-:W-:Y:S01]  /*5cc0*/  @P0 SHF.R.U32.HI R4, RZ, 0x10, R5 ;  /* 0x00000010ff040819 */ /* 0x000fe20000011605 */
[----:B------:R-:W-:Y:S02]  /*5cd0*/  @!UP0 UIADD3 UR10, UPT, UPT, UR4, 0x40, URZ ;  /* 0x00000040040a8890 */ /* 0x000fe4000fffe0ff */
[----:B------:R-:W-:Y:S01]  /*5ce0*/  @!P2 R2UR UR5, R0 ;  /* 0x000000000005a2ca */ /* 0x000fe200000e0000 */
[----:B------:R-:W-:Y:S01]  /*5cf0*/  VOTEU.ALL UP0, P2 ;  /* 0x0000000000ff7886 */ /* 0x000fe20001000000 */
[----:B------:R-:W-:Y:S01]  /*5d00*/  @!P2 IMAD.MOV.U32 R0, RZ, RZ, 0x2000 ;  /* 0x00002000ff00a424 */ /* 0x000fe200078e00ff */
[----:B------:R-:W-:Y:S03]  /*5d10*/  @P0 R2UR UR49, R4 ;  /* 0x00000000043102ca */ /* 0x000fe600000e0000 */
        /* <DEDUP_REMOVED lines=11> */
.L_x_181:
[----:B------:R-:W-:Y:S01]  /*5dd0*/  @!P2 IADD3 R3, P0, PT, R14, 0x680, RZ ;  /* 0x000006800e03a810 */ /* 0x000fe20007f1e0ff */
[----:B------:R-:W-:Y:S01]  /*5de0*/  VOTEU.ALL UP0, P2 ;  /* 0x0000000000ff7886 */ /* 0x000fe20001000000 */
[----:B------:R-:W-:Y:S01]  /*5df0*/  UMOV UR6, 0x0 ;  /* 0x0000000000067882 */ /* 0x000fe20000000000 */
[----:B------:R-:W-:Y:S01]  /*5e00*/  UMOV UR7, 0x10000000 ;  /* 0x1000000000077882 */ /* 0x000fe20000000000 */
[----:B------:R-:W-:Y:S01]  /*5e10*/  @!P2 R2UR UR5, R3 ;  /* 0x000000000305a2ca */ /* 0x000fe200000e0000 */
[----:B-1----:R-:W-:Y:S01]  /*5e20*/  @!P2 IMAD.X R0, RZ, RZ, R15, P0 ;  /* 0x000000ffff00a224 */ /* 0x002fe200000e060f */
[----:B------:R-:W-:Y:S01]  /*5e30*/  @!UP0 UIADD3 UR10, UPT, UPT, UR4, 0x60, URZ ;  /* 0x00000060040a8890 */ /* 0x000fe2000fffe0ff */
[----:B------:R-:W-:Y:S01]  /*5e40*/  LOP3.LUT R10, R10, 0x1, RZ, 0x3c, !PT ;  /* 0x000000010a0a7812 */ /* 0x000fe200078e3cff */
[----:B------:R-:W-:Y:S01]  /*5e50*/  @!UP0 UIADD3 UR8, UPT, UPT, UR20, 0x6200, URZ ;  /* 0x0000620014088890 */ /* 0x000fe2000fffe0ff */
[----:B------:R-:W-:Y:S01]  /*5e60*/  LOP3.LUT R8, R8, 0x1, RZ, 0x3c, !PT ;  /* 0x0000000108087812 */ /* 0x000fe200078e3cff */
[----:B------:R-:W-:Y:S01]  /*5e70*/  @!UP0 UIADD3 UR9, UPT, UPT, UR20, 0xd8, URZ ;  /* 0x000000d814098890 */ /* 0x000fe2000fffe0ff */
[----:B------:R-:W-:Y:S01]  /*5e80*/  @!P2 R2UR UR4, R0 ;  /* 0x000000000004a2ca */ /* 0x000fe200000e0000 */
[----:B------:R-:W-:Y:S01]  /*5e90*/  VOTEU.ALL UP0, P2 ;  /* 0x0000000000ff7886 */ /* 0x000fe20001000000 */
[----:B------:R-:W-:Y:S02]  /*5ea0*/  UIADD3 UR21, UPT, UPT, UR15, UR47, URZ ;  /* 0x0000002f0f157290 */ /* 0x000fe4000fffe0ff */
[----:B------:R-:W-:Y:S02]  /*5eb0*/  UIADD3 UR28, UPT, UPT, UR16, UR46, URZ ;  /* 0x0000002e101c7290 */ /* 0x000fe4000fffe0ff */
[----:B------:R-:W-:Y:S01]  /*5ec0*/  IMAD.U32 R4, RZ, RZ, UR5 ;  /* 0x00000005ff047e24 */ /* 0x000fe2000f8e00ff */
[----:B------:R-:W-:Y:S06]  /*5ed0*/  UPLOP3.LUT UP2, UPT, UPT, UPT, UPT, 0x80, 0x8 ;  /* 0x000000000008789c */ /* 0x000fec0003f4f070 */
[----:B------:R-:W-:Y:S01]  /*5ee0*/  IMAD.U32 R5, RZ, RZ, UR4 ;  /* 0x00000004ff057e24 */ /* 0x000fe2000f8e00ff */
[----:B------:R-:W-:Y:S04]  /*5ef0*/  @!P2 R2UR UR4, R4 ;  /* 0x000000000404a2ca */ /* 0x000fe800000e0000 */
[----:B------:R-:W-:Y:S11]  /*5f00*/  @!P2 R2UR UR5, R5 ;  /* 0x000000000505a2ca */ /* 0x000ff600000e0000 */
[----:B------:R-:W-:Y:S02]  /*5f10*/  @!UPT UIADD3 URZ, UPT, UPT, URZ, URZ, URZ ;  /* 0x000000fffffff290 */ /* 0x000fe4000fffe0ff */
[----:B------:R1:W-:Y:S01]  /*5f20*/  @!UP0 UTMALDG.5D [UR8], [UR4], desc[UR6] ;  /* 0x00000608040085b4 */ /* 0x0003e20008021000 */
[----:B------:R1:W-:Y:S01]  /*5f30*/  @!P2 SYNCS.ARRIVE.TRANS64.RED.A0TR RZ, [UR20+0xd8], R2 ;  /* 0x0000d802ffffa9a7 */ /* 0x0003e20008300414 */
[----:B------:R-:W-:Y:S01]  /*5f40*/  SYNCS.ARRIVE.TRANS64.RED.A1T0 RZ, [UR51], RZ ;  /* 0x000000ffffff79a7 */ /* 0x000fe20008100433 */
[----:B------:R-:W-:Y:S05]  /*5f50*/  BRA.U UP3, `(.L_x_79) ;  /* 0xffffffed03847547 */ /* 0x000fea000b83ffff */
[----:B------:R-:W-:-:S04]  /*5f60*/  SHF.L.U32 R3, R10, 0x1f, RZ ;  /* 0x0000001f0a037819 */ /* 0x000fc800000006ff */
[----:B------:R-:W2:Y:S02]  /*5f70*/  SYNCS.PHASECHK.TRANS64.TRYWAIT P0, [UR20+0xe0], R3 ;  /* 0x0000e003ff0075a7 */ /* 0x000ea40008001114 */
[----:B--2---:R-:W-:Y:S05]  /*5f80*/  @!P0 BRA `(.L_x_80) ;  /* 0x0000005400648947 */ /* 0x004fea0003800000 */
.L_x_183:
[----:B------:R-:W3:Y:S02]  /*5f90*/  SYNCS.PHASECHK.TRANS64.TRYWAIT P0, [UR20+0xe8], R3 ;  /* 0x0000e803ff0075a7 */ /* 0x000ee40008001114 */
[----:B---3--:R-:W-:Y:S05]  /*5fa0*/  @!P0 BRA `(.L_x_81) ;  /* 0x0000005400748947 */ /* 0x008fea0003800000 */
.L_x_185:
[----:B------:R-:W3:Y:S02]  /*5fb0*/  SYNCS.PHASECHK.TRANS64.TRYWAIT P0, [UR20+0xf0], R3 ;  /* 0x0000f003ff0075a7 */ /* 0x000ee40008001114 */
[----:B---3--:R-:W-:Y:S05]  /*5fc0*/  @!P0 BRA `(.L_x_82) ;  /* 0x0000005400848947 */ /* 0x008fea0003800000 */
.L_x_187:
[----:B--2---:R-:W-:-:S07]  /*5fd0*/  MOV R0, UR20 ;  /* 0x0000001400007c02 */ /* 0x004fce0008000f00 */
.L_x_83:
[----:B--2---:R-:W-:-:S04]  /*5fe0*/  SHF.L.U32 R3, R10, 0x1f, RZ ;  /* 0x0000001f0a037819 */ /* 0x004fc800000006ff */
[----:B------:R2:W3:Y:S03]  /*5ff0*/  SYNCS.PHASECHK.TRANS64.TRYWAIT P0, [R0+URZ+0xf8], R3 ;  /* 0x0000f803000075a7 */ /* 0x0004e600080011ff */
[----:B---3--:R-:W-:Y:S05]  /*6000*/  @!P0 NANOSLEEP.SYNCS 0x989680 ;  /* 0x009896800000895d */ /* 0x008fea0003900000 */
[----:B------:R-:W3:Y:S02]  /*6010*/  @!P0 SYNCS.PHASECHK.TRANS64 P0, [R0+URZ+0xf8], R3 ;  /* 0x0000f803000085a7 */ /* 0x000ee400080010ff */
[----:B-1-3--:R-:W-:Y:S05]  /*6020*/  @P0 EXIT ;  /* 0x000000000000094d */ /* 0x00afea0003800000 */
[----:B------:R-:W-:Y:S05]  /*6030*/  BRA `(.L_x_83) ;  /* 0xfffffffc00e87947 */ /* 0x000fea000383ffff */
.L_x_68:
[----:B------:R-:W-:-:S06]  /*6040*/  UISETP.GE.AND UP0, UPT, UR18, 0x4, UPT ;  /* 0x000000041200788c */ /* 0x000fcc000bf06270 */
[----:B------:R-:W-:-:S13]  /*6050*/  PLOP3.LUT P0, PT, PT, PT, UP0, 0x80, 0x8 ;  /* 0x000000000008781c */ /* 0x000fda0003f0f008 */
[----:B-1----:R-:W-:Y:S05]  /*6060*/  @!P0 EXIT ;  /* 0x000000000000894d */ /* 0x002fea0003800000 */
[----:B------:R-:W1:Y:S08]  /*6070*/  S2UR UR4, SR_CgaCtaId ;  /* 0x00000000000479c3 */ /* 0x000e700000008800 */
[----:B------:R-:W-:Y:S01]  /*6080*/  BAR.SYNC.DEFER_BLOCKING 0x6, 0xa0 ;  /* 0x0182800000007b1d */ /* 0x000fe20000010000 */
[C---:B------:R-:W-:Y:S01]  /*6090*/  IMAD.SHL.U32 R0, R87.reuse, 0x20, RZ ;  /* 0x0000002057007824 */ /* 0x040fe200078e00ff */
[C---:B------:R-:W-:Y:S01]  /*60a0*/  LOP3.LUT R88, R87.reuse, 0x60, RZ, 0xc0, !PT ;  /* 0x0000006057587812 */ /* 0x040fe200078ec0ff */
[C---:B------:R-:W-:Y:S01]  /*60b0*/  IMAD.SHL.U32 R5, R87.reuse, 0x4, RZ ;  /* 0x0000000457057824 */ /* 0x040fe200078e00ff */
[C---:B------:R-:W-:Y:S01]  /*60c0*/  LOP3.LUT R3, R87.reuse, 0x2, RZ, 0xc0, !PT ;  /* 0x0000000257037812 */ /* 0x040fe200078ec0ff */
[----:B------:R-:W-:Y:S01]  /*60d0*/  IMAD.U32 R37, R87, 0x10000, RZ ;  /* 0x0001000057257824 */ /* 0x000fe200078e00ff */
[----:B------:R-:W-:-:S02]  /*60e0*/  UMOV UR50, 0x400 ;  /* 0x0000040000327882 */ /* 0x000fc40000000000 */
[----:B------:R-:W2:Y:S01]  /*60f0*/  LDC.64 R78, c[0x0][0x9b0] ;  /* 0x00026c00ff4e7b82 */ /* 0x000ea20000000a00 */
[----:B------:R-:W3:Y:S01]  /*6100*/  LDCU.64 UR6, c[0x0][0x990] ;  /* 0x00013200ff0677ac */ /* 0x000ee20008000a00 */
[----:B------:R-:W-:Y:S01]  /*6110*/  LOP3.LUT R2, R0, 0xc0, RZ, 0xc0, !PT ;  /* 0x000000c000027812 */ /* 0x000fe200078ec0ff */
[----:B------:R-:W-:Y:S01]  /*6120*/  HFMA2 R83, -RZ, RZ, 0, 0 ;  /* 0x00000000ff537431 */ /* 0x000fe200000001ff */
[----:B------:R-:W-:Y:S01]  /*6130*/  LOP3.LUT R87, R87, 0x4, RZ, 0xc0, !PT ;  /* 0x0000000457577812 */ /* 0x000fe200078ec0ff */
[----:B------:R-:W-:Y:S01]  /*6140*/  USHF.R.S32.HI UR53, URZ, 0x1f, UR5 ;  /* 0x0000001fff357899 */ /* 0x000fe20008011405 */
[----:B------:R-:W-:Y:S01]  /*6150*/  LOP3.LUT R5, R2, 0x18, R5, 0xf8, !PT ;  /* 0x0000001802057812 */ /* 0x000fe200078ef805 */
[----:B------:R-:W-:Y:S01]  /*6160*/  IMAD.MOV.U32 R85, RZ, RZ, 0x1 ;  /* 0x00000001ff557424 */ /* 0x000fe200078e00ff */
[----:B------:R-:W4:Y:S01]  /*6170*/  LDC.64 R76, c[0x0][0x9a8] ;  /* 0x00026a00ff4c7b82 */ /* 0x000f220000000a00 */
[----:B------:R-:W-:Y:S01]  /*6180*/  ULEA.HI UR53, UR53, UR5, URZ, 0x7 ;  /* 0x0000000535357291 */ /* 0x000fe2000f8f38ff */
[----:B------:R-:W-:Y:S01]  /*6190*/  LOP3.LUT R5, R5, 0xf20, R0, 0xf8, !PT ;  /* 0x00000f2005057812 */ /* 0x000fe200078ef800 */
[----:B------:R-:W-:Y:S01]  /*61a0*/  IMAD.MOV.U32 R36, RZ, RZ, RZ ;  /* 0x000000ffff247224 */ /* 0x000fe200078e00ff */
[----:B------:R-:W-:Y:S01]  /*61b0*/  LOP3.LUT R37, R37, 0x600000, RZ, 0xc0, !PT ;  /* 0x0060000025257812 */ /* 0x000fe200078ec0ff */
[----:B------:R-:W-:Y:S01]  /*61c0*/  IMAD.MOV.U32 R84, RZ, RZ, RZ ;  /* 0x000000ffff547224 */ /* 0x000fe200078e00ff */
[----:B------:R-:W2:Y:S01]  /*61d0*/  LDCU UR62, c[0x0][0x370] ;  /* 0x00006e00ff3e77ac */ /* 0x000ea20008000800 */
[----:B-1----:R-:W-:Y:S01]  /*61e0*/  ULEA UR50, UR4, UR50, 0x18 ;  /* 0x0000003204327291 */ /* 0x002fe2000f8ec0ff */
[----:B---3--:R-:W-:Y:S01]  /*61f0*/  MOV R92, UR6 ;  /* 0x00000006005c7c02 */ /* 0x008fe20008000f00 */
[----:B------:R-:W-:Y:S01]  /*6200*/  IMAD.U32 R91, RZ, RZ, UR7 ;  /* 0x00000007ff5b7e24 */ /* 0x000fe2000f8e00ff */
[----:B------:R-:W1:Y:S01]  /*6210*/  LDCU UR48, c[0x0][0xc0c] ;  /* 0x00018180ff3077ac */ /* 0x000e620008000800 */
[----:B------:R-:W-:-:S05]  /*6220*/  UIADD3 UR4, UPT, UPT, UR50, 0x200, URZ ;  /* 0x0000020032047890 */ /* 0x000fca000fffe0ff */
[----:B------:R-:W3:Y:S01]  /*6230*/  LDS R6, [UR50+0x160] ;  /* 0x00016032ff067984 */ /* 0x000ee20008000800 */
[----:B------:R-:W1:Y:S01]  /*6240*/  LDCU UR38, c[0x0][0xc30] ;  /* 0x00018600ff2677ac */ /* 0x000e620008000800 */
[----:B------:R-:W-:Y:S01]  /*6250*/  MOV R80, UR4 ;  /* 0x0000000400507c02 */ /* 0x000fe20008000f00 */
[----:B------:R-:W1:Y:S03]  /*6260*/  LDCU.64 UR60, c[0x0][0x988] ;  /* 0x00013100ff3c77ac */ /* 0x000e660008000a00 */
[----:B------:R-:W-:Y:S01]  /*6270*/  LEA R86, R5, R80, 0x1 ;  /* 0x0000005005567211 */ /* 0x000fe200078e08ff */
[----:B------:R-:W1:Y:S04]  /*6280*/  LDCU.64 UR46, c[0x0][0xc28] ;  /* 0x00018500ff2e77ac */ /* 0x000e680008000a00 */
[--C-:B------:R-:W-:Y:S01]  /*6290*/  IMAD R96, R3, -0x10, R86.reuse ;  /* 0xfffffff003607824 */ /* 0x100fe200078e0256 */
[----:B------:R-:W1:Y:S01]  /*62a0*/  LDCU.128 UR56, c[0x0][0xc10] ;  /* 0x00018200ff3877ac */ /* 0x000e620008000c00 */
[----:B------:R-:W-:Y:S01]  /*62b0*/  IMAD R94, R87, -0x10, R86 ;  /* 0xfffffff0575e7824 */ /* 0x000fe200078e0256 */
[----:B------:R-:W1:Y:S01]  /*62c0*/  LDCU UR55, c[0x0][0x374] ;  /* 0x00006e80ff3777ac */ /* 0x000e620008000800 */
[----:B------:R-:W-:Y:S01]  /*62d0*/  USHF.R.S32.HI UR53, URZ, 0x7, UR53 ;  /* 0x00000007ff357899 */ /* 0x000fe20008011435 */
[----:B------:R-:W-:Y:S01]  /*62e0*/  UMOV UR54, URZ ;  /* 0x000000ff00367c82 */ /* 0x000fe20008000000 */
[----:B------:R-:W-:Y:S01]  /*62f0*/  UMOV UR51, URZ ;  /* 0x000000ff00337c82 */ /* 0x000fe20008000000 */
[C---:B---3--:R-:W-:Y:S01]  /*6300*/  VIADD R7, R6.reuse, 0x80 ;  /* 0x0000008006077836 */ /* 0x048fe20000000000 */
[----:B------:R-:W-:-:S04]  /*6310*/  LOP3.LUT R6, R6, 0xffff, RZ, 0xc0, !PT ;  /* 0x0000ffff06067812 */ /* 0x000fc800078ec0ff */
[----:B------:R-:W-:-:S05]  /*6320*/  LOP3.LUT R7, R7, 0xffff, RZ, 0xc0, !PT ;  /* 0x0000ffff07077812 */ /* 0x000fca00078ec0ff */
[----:B-12-4-:R3:W-:Y:S02]  /*6330*/  STL.64 [R1], R6 ;  /* 0x0000000601007387 */ /* 0x0167e40000100a00 */
.L_x_127:
[----:B------:R-:W-:Y:S04]  /*6340*/  SHF.L.U32 R3, R83, 0x1f, RZ ;  /* 0x0000001f53037819 */ /* 0x000fe800000006ff */
[----:B-1----:R-:W1:Y:S02]  /*6350*/  SYNCS.PHASECHK.TRANS64.TRYWAIT P0, [UR50+0x110], R3 ;  /* 0x00011003ff0075a7 */ /* 0x002e640008001132 */
[----:B-1-3--:R-:W-:Y:S05]  /*6360*/  @!P0 BRA `(.L_x_84) ;  /* 0x0000005000b48947 */ /* 0x00afea0003800000 */
.L_x_189:
[----:B---3--:R-:W2:Y:S01]  /*6370*/  LDS.128 R4, [UR50+0x150] ;  /* 0x00015032ff047984 */ /* 0x008ea20008000c00 */
[----:B------:R-:W-:Y:S02]  /*6380*/  UIADD3 UR4, UPT, UPT, UR50, 0x118, URZ ;  /* 0x0000011832047890 */ /* 0x000fe4000fffe0ff */
[----:B------:R-:W-:Y:S02]  /*6390*/  UISETP.GE.AND UP0, UPT, UR39, 0x1, UPT ;  /* 0x000000012700788c */ /* 0x000fe4000bf06270 */
[----:B------:R-:W-:Y:S01]  /*63a0*/  UPRMT UR4, URZ, 0x654, UR4 ;  /* 0x00000654ff047896 */ /* 0x000fe20008000004 */
        /* <DEDUP_REMOVED lines=10> */
[----:B------:R-:W-:Y:S01]  /*6450*/  PLOP3.LUT P0, PT, PT, PT, UP1, 0x80, 0x8 ;  /* 0x000000000008781c */ /* 0x000fe20003f0f018 */
[----:B------:R-:W-:Y:S11]  /*6460*/  UP2UR UR63, UPR, URZ, 0x2 ;  /* 0x00000002ff3f7883 */ /* 0x000ff60008000000 */
[----:B------:R-:W-:Y:S01]  /*6470*/  @!UPT UIADD3 URZ, UPT, UPT, URZ, URZ, URZ ;  /* 0x000000fffffff290 */ /* 0x000fe2000fffe0ff */
[----:B------:R-:W-:Y:S02]  /*6480*/  @P0 MOV R2, R4 ;  /* 0x0000000400020202 */ /* 0x000fe40000000f00 */
[----:B-1----:R-:W-:Y:S02]  /*6490*/  @P0 LOP3.LUT R0, R5, 0xffff, RZ, 0xc0, !PT ;  /* 0x0000ffff05000812 */ /* 0x002fe400078ec0ff */
[----:B------:R-:W-:Y:S02]  /*64a0*/  @P0 R2UR UR6, R2 ;  /* 0x00000000020602ca */ /* 0x000fe400000e0000 */
[----:B------:R-:W-:Y:S01]  /*64b0*/  @P0 R2UR UR5, R0 ;  /* 0x00000000000502ca */ /* 0x000fe200000e0000 */
[----:B------:R-:W-:Y:S05]  /*64c0*/  IMAD.U32 R0, RZ, RZ, UR53 ;  /* 0x00000035ff007e24 */ /* 0x000fea000f8e00ff */
[----:B------:R-:W-:Y:S05]  /*64d0*/  IABS R2, R0 ;  /* 0x0000000000027213 */ /* 0x000fea0000000000 */
[----:B------:R-:W-:Y:S02]  /*64e0*/  @UP1 UMOV UR37, UR6 ;  /* 0x0000000600251c82 */ /* 0x000fe40008000000 */
[----:B------:R-:W-:Y:S01]  /*64f0*/  @UP1 UMOV UR36, UR5 ;  /* 0x0000000500241c82 */ /* 0x000fe20008000000 */
[----:B------:R-:W-:Y:S05]  /*6500*/  BRA.U !UP0, `(.L_x_85) ;  /* 0x0000000108cc7547 */ /* 0x000fea000b800000 */
[----:B------:R-:W1:Y:S01]  /*6510*/  LDCU UR9, c[0x0][0xc20] ;  /* 0x00018400ff0977ac */ /* 0x000e620008000800 */
[----:B------:R-:W-:Y:S02]  /*6520*/  UIMAD.WIDE.U32 UR4, UR55, UR59, URZ ;  /* 0x0000003b370472a5 */ /* 0x000fe4000f8e00ff */
[----:B------:R-:W-:Y:S02]  /*6530*/  UIMAD.WIDE.U32 UR6, UR62, UR56, URZ ;  /* 0x000000383e0672a5 */ /* 0x000fe4000f8e00ff */
[----:B------:R-:W-:Y:S02]  /*6540*/  UIMAD.WIDE.U32 UR10, UR36, UR59, URZ ;  /* 0x0000003b240a72a5 */ /* 0x000fe4000f8e00ff */
[----:B------:R-:W-:Y:S02]  /*6550*/  UISETP.NE.AND UP0, UPT, UR58, 0x1, UPT ;  /* 0x000000013a00788c */ /* 0x000fe4000bf05270 */
[----:B------:R-:W-:Y:S02]  /*6560*/  UISETP.NE.AND UP1, UPT, UR48, 0x1, UPT ;  /* 0x000000013000788c */ /* 0x000fe4000bf25270 */
[----:B------:R-:W-:Y:S02]  /*6570*/  UISETP.NE.AND UP2, UPT, UR39, 0x1, UPT ;  /* 0x000000012700788c */ /* 0x000fe4000bf45270 */
[----:B------:R-:W-:Y:S01]  /*6580*/  UIMAD.WIDE.U32 UR12, UR37, UR56, URZ ;  /* 0x00000038250c72a5 */ /* 0x000fe2000f8e00ff */
[----:B------:R-:W-:Y:S01]  /*6590*/  UMOV UR4, UR5 ;  /* 0x0000000500047c82 */ /* 0x000fe20008000000 */
[----:B------:R-:W-:Y:S01]  /*65a0*/  UMOV UR6, UR11 ;  /* 0x0000000b00067c82 */ /* 0x000fe20008000000 */
[----:B-1----:R-:W-:Y:S03]  /*65b0*/  USHF.R.U32.HI UR8, URZ, UR9, UR4 ;  /* 0x00000009ff087299 */ /* 0x002fe60008011604 */
[----:B------:R-:W-:Y:S02]  /*65c0*/  UMOV UR4, UR7 ;  /* 0x0000000700047c82 */ /* 0x000fe40008000000 */
[----:B------:R-:W-:Y:S02]  /*65d0*/  USHF.R.U32.HI UR5, URZ, UR57, UR4 ;  /* 0x00000039ff057299 */ /* 0x000fe40008011604 */
[----:B------:R-:W-:Y:S02]  /*65e0*/  USEL UR4, UR55, UR8, !UP0 ;  /* 0x0000000837047287 */ /* 0x000fe4000c000000 */
[----:B------:R-:W-:Y:S02]  /*65f0*/  USHF.R.U32.HI UR8, URZ, UR9, UR6 ;  /* 0x00000009ff087299 */ /* 0x000fe40008011606 */
[----:B------:R-:W-:Y:S02]  /*6600*/  UIMAD.WIDE.U32 UR6, UR4, UR46, URZ ;  /* 0x0000002e040672a5 */ /* 0x000fe4000f8e00ff */
[----:B------:R-:W-:Y:S02]  /*6610*/  USEL UR9, UR62, UR5, !UP1 ;  /* 0x000000053e097287 */ /* 0x000fe4000c800000 */
[----:B------:R-:W-:Y:S02]  /*6620*/  USEL UR8, UR36, UR8, !UP0 ;  /* 0x0000000824087287 */ /* 0x000fe4000c000000 */
[----:B------:R-:W-:Y:S01]  /*6630*/  UIMAD.WIDE.U32 UR10, UR9, UR46, URZ ;  /* 0x0000002e090a72a5 */ /* 0x000fe2000f8e00ff */
[----:B------:R-:W-:Y:S01]  /*6640*/  UMOV UR6, UR7 ;  /* 0x0000000700067c82 */ /* 0x000fe20008000000 */
[----:B------:R-:W-:Y:S01]  /*6650*/  UMOV UR5, UR13 ;  /* 0x0000000d00057c82 */ /* 0x000fe20008000000 */
[----:B------:R-:W-:Y:S02]  /*6660*/  @UP2 USHF.R.U32.HI UR4, URZ, UR47, UR6 ;  /* 0x0000002fff042299 */ /* 0x000fe40008011606 */
[----:B------:R-:W-:Y:S02]  /*6670*/  USHF.R.U32.HI UR5, URZ, UR57, UR5 ;  /* 0x00000039ff057299 */ /* 0x000fe40008011605 */
[----:B------:R-:W-:Y:S02]  /*6680*/  UIMAD UR4, UR39, UR4, URZ ;  /* 0x00000004270472a4 */ /* 0x000fe4000f8e02ff */
[----:B------:R-:W-:Y:S02]  /*6690*/  USEL UR5, UR37, UR5, !UP1 ;  /* 0x0000000525057287 */ /* 0x000fe4000c800000 */
[----:B------:R-:W-:Y:S01]  /*66a0*/  UISETP.GE.AND UP0, UPT, UR8, UR4, UPT ;  /* 0x000000040800728c */ /* 0x000fe2000bf06270 */
[----:B------:R-:W-:Y:S01]  /*66b0*/  UMOV UR6, UR11 ;  /* 0x0000000b00067c82 */ /* 0x000fe20008000000 */
[----:B------:R-:W-:Y:S02]  /*66c0*/  UIMAD.WIDE.U32 UR10, UR8, UR46, URZ ;  /* 0x0000002e080a72a5 */ /* 0x000fe4000f8e00ff */
[----:B------:R-:W-:Y:S04]  /*66d0*/  @UP2 USHF.R.U32.HI UR9, URZ, UR47, UR6 ;  /* 0x0000002fff092299 */ /* 0x000fe80008011606 */
[----:B------:R-:W-:Y:S01]  /*66e0*/  UIMAD UR6, UR39, UR9, URZ ;  /* 0x00000009270672a4 */ /* 0x000fe2000f8e02ff */
[----:B------:R-:W-:Y:S03]  /*66f0*/  UMOV UR4, UR11 ;  /* 0x0000000b00047c82 */ /* 0x000fe60008000000 */
[----:B------:R-:W-:Y:S02]  /*6700*/  UISETP.GE.OR UP0, UPT, UR5, UR6, UP0 ;  /* 0x000000060500728c */ /* 0x000fe40008706670 */
[----:B------:R-:W-:Y:S02]  /*6710*/  USHF.R.U32.HI UR4, URZ, UR47, UR4 ;  /* 0x0000002fff047299 */ /* 0x000fe40008011604 */
[----:B------:R-:W-:Y:S02]  /*6720*/  UIMAD.WIDE.U32 UR6, UR5, UR46, URZ ;  /* 0x0000002e050672a5 */ /* 0x000fe4000f8e00ff */
[----:B------:R-:W-:Y:S02]  /*6730*/  USEL UR11, UR8, UR4, !UP2 ;  /* 0x00000004080b7287 */ /* 0x000fe4000d000000 */
[----:B------:R-:W-:Y:S02]  /*6740*/  UIADD3 UR6, UPT, UPT, -UR5, URZ, URZ ;  /* 0x000000ff05067290 */ /* 0x000fe4000fffe1ff */
[----:B------:R-:W-:Y:S02]  /*6750*/  UIADD3 UR10, UPT, UPT, -UR11, URZ, URZ ;  /* 0x000000ff0b0a7290 */ /* 0x000fe4000fffe1ff */
[----:B------:R-:W-:Y:S02]  /*6760*/  UIMAD UR6, UR48, UR6, UR37 ;  /* 0x00000006300672a4 */ /* 0x000fe4000f8e0225 */
[----:B------:R-:W-:Y:S01]  /*6770*/  UIMAD UR10, UR39, UR10, UR8 ;  /* 0x0000000a270a72a4 */ /* 0x000fe2000f8e0208 */
[----:B------:R-:W-:Y:S01]  /*6780*/  @!UP0 UMOV UR4, UR7 ;  /* 0x0000000700048c82 */ /* 0x000fe20008000000 */
[----:B------:R-:W-:Y:S02]  /*6790*/  UIADD3 UR7, UPT, UPT, -UR8, URZ, URZ ;  /* 0x000000ff08077290 */ /* 0x000fe4000fffe1ff */
[----:B------:R-:W-:Y:S04]  /*67a0*/  @!UP0 USHF.R.U32.HI UR4, URZ, UR47, UR4 ;  /* 0x0000002fff048299 */ /* 0x000fe80008011604 */
[----:B------:R-:W-:Y:S04]  /*67b0*/  @!UP0 USEL UR4, UR5, UR4, !UP2 ;  /* 0x0000000405048287 */ /* 0x000fe8000d000000 */
[----:B------:R-:W-:Y:S02]  /*67c0*/  @!UP0 UIMAD UR9, UR9, UR10, UR4 ;  /* 0x0000000a090982a4 */ /* 0x000fe4000f8e0204 */
[----:B------:R-:W-:Y:S02]  /*67d0*/  @!UP0 UIADD3 UR10, UPT, UPT, UR11, -UR4, URZ ;  /* 0x800000040b0a8290 */ /* 0x000fe4000fffe0ff */
[----:B------:R-:W-:Y:S02]  /*67e0*/  UIMAD UR4, UR58, UR7, UR36 ;  /* 0x000000073a0472a4 */ /* 0x000fe4000f8e0224 */
[----:B------:R-:W-:Y:S03]  /*67f0*/  @!UP0 UIMAD UR8, UR10, UR39, UR5 ;  /* 0x000000270a0882a4 */ /* 0x000fe6000f8e0205 */
[----:B------:R-:W-:Y:S02]  /*6800*/  @!UP0 UMOV UR5, UR9 ;  /* 0x0000000900058c82 */ /* 0x000fe40008000000 */
[----:B------:R-:W-:Y:S02]  /*6810*/  UIMAD UR37, UR5, UR48, UR6 ;  /* 0x00000030052572a4 */ /* 0x000fe4000f8e0206 */
[----:B------:R-:W-:Y:S11]  /*6820*/  UIMAD UR36, UR8, UR58, UR4 ;  /* 0x0000003a082472a4 */ /* 0x000ff6000f8e0204 */
[----:B------:R-:W-:Y:S01]  /*6830*/  @!UPT UIADD3 URZ, UPT, UPT, URZ, URZ, URZ ;  /* 0x000000fffffff290 */ /* 0x000fe2000fffe0ff */
.L_x_85:
[----:B------:R-:W1:Y:S01]  /*6840*/  LDCU UR16, c[0x0][0x388] ;  /* 0x00007100ff1077ac */ /* 0x000e620008000800 */
[----:B------:R-:W-:Y:S01]  /*6850*/  R2UR UR6, R2 ;  /* 0x00000000020672ca */ /* 0x000fe200000e0000 */
[----:B------:R-:W-:Y:S01]  /*6860*/  IMAD R2, R36, 0x4, R1 ;  /* 0x0000000424027824 */ /* 0x000fe200078e0201 */
[----:B------:R-:W-:Y:S01]  /*6870*/  IABS R0, R0 ;  /* 0x0000000000007213 */ /* 0x000fe20000000000 */
[----:B------:R-:W2:Y:S01]  /*6880*/  LDCU UR11, c[0x0][0x38c] ;  /* 0x00007180ff0b77ac */ /* 0x000ea20008000800 */
[----:B------:R-:W-:Y:S01]  /*6890*/  @P0 SHF.R.U32.HI R4, RZ, 0x10, R5 ;  /* 0x00000010ff040819 */ /* 0x000fe20000011605 */
[----:B------:R-:W-:Y:S01]  /*68a0*/  BSSY.RECONVERGENT B6, `(.L_x_86) ;  /* 0x0000094000067945 */ /* 0x000fe20003800200 */
[----:B------:R-:W-:Y:S01]  /*68b0*/  R2UR UR17, R97 ;  /* 0x00000000611172ca */ /* 0x000fe200000e0000 */
[----:B------:R-:W-:Y:S01]  /*68c0*/  USHF.L.U32 UR42, UR28, 0x7, URZ ;  /* 0x000000071c2a7899 */ /* 0x000fe200080006ff */
[----:B------:R-:W5:Y:S01]  /*68d0*/  LDL R2, [R2] ;  /* 0x0000000002027983 */ /* 0x000f620000100800 */
[----:B------:R-:W-:Y:S01]  /*68e0*/  IMAD.MOV R0, RZ, RZ, -R0 ;  /* 0x000000ffff007224 */ /* 0x000fe200078e0a00 */
[----:B------:R-:W-:Y:S02]  /*68f0*/  @P0 R2UR UR17, R4 ;  /* 0x00000000041102ca */ /* 0x000fe400000e0000 */
[----:B------:R-:W-:Y:S01]  /*6900*/  LOP3.LUT P0, RZ, R80, 0x1b0, RZ, 0xc0, !PT ;  /* 0x000001b050ff7812 */ /* 0x000fe2000780c0ff */
[----:B------:R-:W3:Y:S10]  /*6910*/  I2F.RP R10, UR6 ;  /* 0x00000006000a7d06 */ /* 0x000ef40008209400 */
[----:B------:R-:W-:Y:S01]  /*6920*/  IMAD.U32 R97, RZ, RZ, UR17 ;  /* 0x00000011ff617e24 */ /* 0x000fe2000f8e00ff */
[----:B---3--:R-:W3:Y:S01]  /*6930*/  MUFU.RCP R3, R10 ;  /* 0x0000000a00037308 */ /* 0x008ee20000001000 */
[----:B-1----:R-:W-:Y:S02]  /*6940*/  IMAD.U32 R8, RZ, RZ, UR16 ;  /* 0x00000010ff087e24 */ /* 0x002fe4000f8e00ff */
[----:B---3--:R-:W-:Y:S07]  /*6950*/  VIADD R9, R3, 0xffffffe ;  /* 0x0ffffffe03097836 */ /* 0x008fee0000000000 */
[----:B------:R-:W1:Y:S02]  /*6960*/  F2I.FTZ.U32.TRUNC.NTZ R3, R9 ;  /* 0x0000000900037305 */ /* 0x000e64000021f000 */
[----:B-1----:R-:W-:Y:S02]  /*6970*/  R2UR UR5, R3 ;  /* 0x00000000030572ca */ /* 0x002fe400000e0000 */
[----:B------:R-:W-:Y:S01]  /*6980*/  IABS R3, R8 ;  /* 0x0000000800037213 */ /* 0x000fe20000000000 */
[----:B------:R-:W-:Y:S03]  /*6990*/  IMAD.U32 R8, RZ, RZ, UR21 ;  /* 0x00000015ff087e24 */ /* 0x000fe6000f8e00ff */
[----:B------:R-:W-:Y:S02]  /*69a0*/  R2UR UR7, R3 ;  /* 0x00000000030772ca */ /* 0x000fe400000e0000 */
[----:B------:R-:W-:Y:S04]  /*69b0*/  IABS R8, R8 ;  /* 0x0000000800087213 */ /* 0x000fe80000000000 */
[----:B------:R-:W-:Y:S01]  /*69c0*/  R2UR UR9, R8 ;  /* 0x00000000080972ca */ /* 0x000fe200000e0000 */
[----:B------:R-:W-:Y:S04]  /*69d0*/  UIADD3 UR4, UPT, UPT, URZ, -UR5, URZ ;  /* 0x80000005ff047290 */ /* 0x000fe8000fffe0ff */
[----:B------:R-:W-:Y:S02]  /*69e0*/  UIMAD UR8, UR4, UR6, URZ ;  /* 0x00000006040872a4 */ /* 0x000fe4000f8e02ff */
[----:B------:R-:W1:Y:S01]  /*69f0*/  I2F.RP R3, UR7 ;  /* 0x0000000700037d06 */ /* 0x000e620008209400 */
[----:B------:R-:W-:Y:S02]  /*6a00*/  UMOV UR4, URZ ;  /* 0x000000ff00047c82 */ /* 0x000fe40008000000 */
[----:B------:R-:W-:Y:S02]  /*6a10*/  UIMAD.WIDE.U32 UR4, UR5, UR8, UR4 ;  /* 0x00000008050472a5 */ /* 0x000fe4000f8e0004 */
[----:B------:R-:W-:Y:S05]  /*6a20*/  R2UR UR8, R0 ;  /* 0x00000000000872ca */ /* 0x000fea00000e0000 */
[----:B------:R-:W-:Y:S02]  /*6a30*/  UMOV UR4, UR5 ;  /* 0x0000000500047c82 */ /* 0x000fe40008000000 */
[----:B------:R-:W-:Y:S01]  /*6a40*/  UIMAD.WIDE.U32 UR4, UR4, UR9, URZ ;  /* 0x00000009040472a5 */ /* 0x000fe2000f8e00ff */
[----:B-1----:R-:W1:Y:S06]  /*6a50*/  MUFU.RCP R3, R3 ;  /* 0x0000000300037308 */ /* 0x002e6c0000001000 */
[----:B------:R-:W-:Y:S02]  /*6a60*/  UMOV UR43, UR5 ;  /* 0x00000005002b7c82 */ /* 0x000fe40008000000 */
[----:B------:R-:W-:Y:S04]  /*6a70*/  UIMAD UR4, UR43, UR8, UR9 ;  /* 0x000000082b0472a4 */ /* 0x000fe8000f8e0209 */
[----:B------:R-:W-:Y:S01]  /*6a80*/  UISETP.GT.U32.AND UP0, UPT, UR6, UR4, UPT ;  /* 0x000000040600728c */ /* 0x000fe2000bf04070 */
[----:B-1----:R-:W-:Y:S10]  /*6a90*/  VIADD R8, R3, 0xffffffe ;  /* 0x0ffffffe03087836 */ /* 0x002ff40000000000 */
[----:B------:R-:W-:Y:S01]  /*6aa0*/  @!UP0 UIADD3 UR4, UPT, UPT, UR4, -UR6, URZ ;  /* 0x8000000604048290 */ /* 0x000fe2000fffe0ff */
[----:B------:R-:W1:Y:S01]  /*6ab0*/  F2I.FTZ.U32.TRUNC.NTZ R0, R8 ;  /* 0x0000000800007305 */ /* 0x000e62000021f000 */
[----:B------:R-:W-:Y:S02]  /*6ac0*/  @!UP0 UIADD3 UR43, UPT, UPT, UR43, 0x1, URZ ;  /* 0x000000012b2b8890 */ /* 0x000fe4000fffe0ff */
[----:B------:R-:W-:Y:S02]  /*6ad0*/  UISETP.GE.U32.AND UP2, UPT, UR4, UR6, UPT ;  /* 0x000000060400728c */ /* 0x000fe4000bf46070 */
[----:B------:R-:W-:Y:S02]  /*6ae0*/  ULOP3.LUT UR4, UR21, UR53, URZ, 0x3c, !UPT ;  /* 0x0000003515047292 */ /* 0x000fe4000f8e3cff */
[----:B------:R-:W-:Y:S02]  /*6af0*/  UISETP.NE.AND UP0, UPT, UR53, URZ, UPT ;  /* 0x000000ff3500728c */ /* 0x000fe4000bf05270 */
[----:B------:R-:W-:Y:S05]  /*6b00*/  UISETP.GE.AND UP1, UPT, UR4, URZ, UPT ;  /* 0x000000ff0400728c */ /* 0x000fea000bf26270 */
[----:B------:R-:W-:Y:S01]  /*6b10*/  @UP2 UIADD3 UR43, UPT, UPT, UR43, 0x1, URZ ;  /* 0x000000012b2b2890 */ /* 0x000fe2000fffe0ff */
[----:B-1----:R-:W-:Y:S05]  /*6b20*/  R2UR UR5, R0 ;  /* 0x00000000000572ca */ /* 0x002fea00000e0000 */
[----:B------:R-:W-:Y:S02]  /*6b30*/  @!UP1 UIADD3 UR43, UPT, UPT, -UR43, URZ, URZ ;  /* 0x000000ff2b2b9290 */ /* 0x000fe4000fffe1ff */
[----:B------:R-:W-:Y:S06]  /*6b40*/  @!UP0 ULOP3.LUT UR43, URZ, UR53, URZ, 0x33, !UPT ;  /* 0x00000035ff2b8292 */ /* 0x000fec000f8e33ff */
[----:B------:R-:W-:Y:S01]  /*6b50*/  UIADD3 UR4, UPT, UPT, URZ, -UR5, URZ ;  /* 0x80000005ff047290 */ /* 0x000fe2000fffe0ff */
[----:B------:R-:W-:Y:S03]  /*6b60*/  IMAD.U32 R0, RZ, RZ, UR43 ;  /* 0x0000002bff007e24 */ /* 0x000fe6000f8e00ff */
[----:B------:R-:W-:Y:S02]  /*6b70*/  UIMAD UR6, UR4, UR7, URZ ;  /* 0x00000007040672a4 */ /* 0x000fe4000f8e02ff */
[----:B------:R-:W-:Y:S01]  /*6b80*/  IABS R0, R0 ;  /* 0x0000000000007213 */ /* 0x000fe20000000000 */
[----:B------:R-:W-:Y:S02]  /*6b90*/  UMOV UR4, URZ ;  /* 0x000000ff00047c82 */ /* 0x000fe40008000000 */
[----:B------:R-:W-:Y:S01]  /*6ba0*/  UIMAD.WIDE.U32 UR4, UR5, UR6, UR4 ;  /* 0x00000006050472a5 */ /* 0x000fe2000f8e0004 */
[----:B------:R-:W-:Y:S01]  /*6bb0*/  R2UR UR8, R0 ;  /* 0x00000000000872ca */ /* 0x000fe200000e0000 */
[----:B--2---:R-:W-:Y:S05]  /*6bc0*/  IMAD.U32 R0, RZ, RZ, UR11 ;  /* 0x0000000bff007e24 */ /* 0x004fea000f8e00ff */
[----:B------:R-:W-:Y:S01]  /*6bd0*/  UMOV UR4, UR5 ;  /* 0x0000000500047c82 */ /* 0x000fe20008000000 */
[----:B------:R-:W-:Y:S04]  /*6be0*/  IABS R9, R0 ;  /* 0x0000000000097213 */ /* 0x000fe80000000000 */
[----:B------:R-:W1:Y:S02]  /*6bf0*/  I2F.RP R0, R9 ;  /* 0x0000000900007306 */ /* 0x000e640000209400 */
[----:B------:R-:W-:Y:S07]  /*6c00*/  UIMAD.WIDE.U32 UR4, UR4, UR8, URZ ;  /* 0x00000008040472a5 */ /* 0x000fee000f8e00ff */
[----:B------:R-:W-:Y:S02]  /*6c10*/  UMOV UR44, UR5 ;  /* 0x00000005002c7c82 */ /* 0x000fe40008000000 */
[----:B------:R-:W-:Y:S04]  /*6c20*/  UIADD3 UR4, UPT, UPT, -UR44, URZ, URZ ;  /* 0x000000ff2c047290 */ /* 0x000fe8000fffe1ff */
[----:B------:R-:W-:Y:S01]  /*6c30*/  UIMAD UR4, UR7, UR4, UR8 ;  /* 0x00000004070472a4 */ /* 0x000fe2000f8e0208 */
[----:B-1----:R-:W1:Y:S03]  /*6c40*/  MUFU.RCP R0, R0 ;  /* 0x0000000000007308 */ /* 0x002e660000001000 */
[----:B------:R-:W-:Y:S11]  /*6c50*/  UISETP.GT.U32.AND UP0, UPT, UR7, UR4, UPT ;  /* 0x000000040700728c */ /* 0x000ff6000bf04070 */
[----:B------:R-:W-:Y:S02]  /*6c60*/  @!UP0 UIADD3 UR4, UPT, UPT, UR4, -UR7, URZ ;  /* 0x8000000704048290 */ /* 0x000fe4000fffe0ff */
[----:B------:R-:W-:Y:S01]  /*6c70*/  @!UP0 UIADD3 UR44, UPT, UPT, UR44, 0x1, URZ ;  /* 0x000000012c2c8890 */ /* 0x000fe2000fffe0ff */
[----:B-1----:R-:W-:Y:S01]  /*6c80*/  IADD3 R10, PT, PT, R0, 0xffffffe, RZ ;  /* 0x0ffffffe000a7810 */ /* 0x002fe20007ffe0ff */
[----:B------:R-:W-:Y:S02]  /*6c90*/  UISETP.GE.U32.AND UP1, UPT, UR4, UR7, UPT ;  /* 0x000000070400728c */ /* 0x000fe4000bf26070 */
[----:B------:R-:W-:Y:S01]  /*6ca0*/  ULOP3.LUT UR4, UR43, UR16, URZ, 0x3c, !UPT ;  /* 0x000000102b047292 */ /* 0x000fe2000f8e3cff */
[----:B------:R-:W1:Y:S03]  /*6cb0*/  F2I.FTZ.U32.TRUNC.NTZ R11, R10 ;  /* 0x0000000a000b7305 */ /* 0x000e66000021f000 */
[----:B------:R-:W-:Y:S05]  /*6cc0*/  UISETP.GE.AND UP0, UPT, UR4, URZ, UPT ;  /* 0x000000ff0400728c */ /* 0x000fea000bf06270 */
[----:B------:R-:W-:Y:S02]  /*6cd0*/  @UP1 UIADD3 UR44, UPT, UPT, UR44, 0x1, URZ ;  /* 0x000000012c2c1890 */ /* 0x000fe4000fffe0ff */
[----:B------:R-:W-:Y:S04]  /*6ce0*/  UISETP.NE.AND UP1, UPT, UR16, URZ, UPT ;  /* 0x000000ff1000728c */ /* 0x000fe8000bf25270 */
[----:B------:R-:W-:Y:S01]  /*6cf0*/  @!UP0 UIADD3 UR44, UPT, UPT, -UR44, URZ, URZ ;  /* 0x000000ff2c2c8290 */ /* 0x000fe2000fffe1ff */
[--C-:B-1----:R-:W-:Y:S02]  /*6d00*/  IMAD.MOV R8, RZ, RZ, -R11.reuse ;  /* 0x000000ffff087224 */ /* 0x102fe400078e0a0b */
[----:B------:R-:W-:Y:S02]  /*6d10*/  IMAD.MOV.U32 R10, RZ, RZ, RZ ;  /* 0x000000ffff0a7224 */ /* 0x000fe400078e00ff */
[----:B------:R-:W-:Y:S02]  /*6d20*/  IMAD R3, R8, R9, RZ ;  /* 0x0000000908037224 */ /* 0x000fe400078e02ff */
[----:B------:R-:W-:Y:S02]  /*6d30*/  @!UP1 ULOP3.LUT UR44, URZ, UR16, URZ, 0x33, !UPT ;  /* 0x00000010ff2c9292 */ /* 0x000fe4000f8e33ff */
[----:B------:R-:W-:Y:S01]  /*6d40*/  UISETP.NE.AND UP1, UPT, UR38, 0x1, UPT ;  /* 0x000000012600788c */ /* 0x000fe2000bf25270 */
[----:B------:R-:W-:Y:S04]  /*6d50*/  IMAD.HI.U32 R11, R11, R3, R10 ;  /* 0x000000030b0b7227 */ /* 0x000fe800078e000a */
[----:B------:R-:W-:Y:S05]  /*6d60*/  IMAD.U32 R0, RZ, RZ, UR44 ;  /* 0x0000002cff007e24 */ /* 0x000fea000f8e00ff */
[----:B------:R-:W-:Y:S01]  /*6d70*/  IABS R0, R0 ;  /* 0x0000000000007213 */ /* 0x000fe20000000000 */
[----:B------:R-:W1:Y:S04]  /*6d80*/  @!UP1 LDCU.128 UR12, c[0x0][0xc10] ;  /* 0x00018200ff0c97ac */ /* 0x000e680008000c00 */
[----:B------:R-:W-:Y:S01]  /*6d90*/  IMAD.HI.U32 R11, R11, R0, RZ ;  /* 0x000000000b0b7227 */ /* 0x000fe200078e00ff */
[----:B------:R-:W2:Y:S03]  /*6da0*/  @!UP1 LDCU UR10, c[0x0][0xc20] ;  /* 0x00018400ff0a97ac */ /* 0x000ea60008000800 */
[----:B------:R-:W-:Y:S01]  /*6db0*/  IMAD.MOV R3, RZ, RZ, -R11 ;  /* 0x000000ffff037224 */ /* 0x000fe200078e0a0b */
[----:B------:R-:W3:Y:S03]  /*6dc0*/  @!UP1 LDCU UR5, c[0x0][0xc0c] ;  /* 0x00018180ff0597ac */ /* 0x000ee60008000800 */
[C---:B------:R-:W-:Y:S01]  /*6dd0*/  IMAD R0, R9.reuse, R3, R0 ;  /* 0x0000000309007224 */ /* 0x040fe200078e0200 */
[----:B-1----:R-:W-:Y:S04]  /*6de0*/  UIMAD.WIDE.U32 UR6, UR36, UR15, URZ ;  /* 0x0000000f240672a5 */ /* 0x002fe8000f8e00ff */
[----:B------:R-:W-:Y:S01]  /*6df0*/  ISETP.GT.U32.AND P1, PT, R9, R0, PT ;  /* 0x000000000900720c */ /* 0x000fe20003f24070 */
[----:B------:R-:W-:Y:S02]  /*6e00*/  UIMAD.WIDE.U32 UR8, UR37, UR12, URZ ;  /* 0x0000000c250872a5 */ /* 0x000fe4000f8e00ff */
[----:B------:R-:W-:Y:S02]  /*6e10*/  @!UP1 UISETP.NE.AND UP0, UPT, UR14, 0x1, UPT ;  /* 0x000000010e00988c */ /* 0x000fe4000bf05270 */
[----:B------:R-:W-:Y:S01]  /*6e20*/  ULOP3.LUT UR8, UR44, UR11, URZ, 0x3c, !UPT ;  /* 0x0000000b2c087292 */ /* 0x000fe2000f8e3cff */
[----:B------:R-:W-:Y:S02]  /*6e30*/  @!UP1 UMOV UR6, UR7 ;  /* 0x0000000700069c82 */ /* 0x000fe40008000000 */
[----:B------:R-:W-:Y:S01]  /*6e40*/  @!UP1 UMOV UR4, UR9 ;  /* 0x0000000900049c82 */ /* 0x000fe20008000000 */
[----:B--2---:R-:W-:Y:S02]  /*6e50*/  @!UP1 USHF.R.U32.HI UR6, URZ, UR10, UR6 ;  /* 0x0000000aff069299 */ /* 0x004fe40008011606 */
[----:B---3--:R-:W-:Y:S02]  /*6e60*/  @!UP1 UISETP.NE.AND UP2, UPT, UR5, 0x1, UPT ;  /* 0x000000010500988c */ /* 0x008fe4000bf45270 */
[----:B------:R-:W-:Y:S01]  /*6e70*/  @!UP1 USHF.R.U32.HI UR4, URZ, UR13, UR4 ;  /* 0x0000000dff049299 */ /* 0x000fe20008011604 */
[-C--:B------:R-:W-:Y:S01]  /*6e80*/  @!P1 IADD3 R0, PT, PT, R0, -R9.reuse, RZ ;  /* 0x8000000900009210 */ /* 0x080fe20007ffe0ff */
[----:B------:R-:W-:Y:S01]  /*6e90*/  @!UP1 USEL UR6, UR36, UR6, !UP0 ;  /* 0x0000000624069287 */ /* 0x000fe2000c000000 */
[----:B------:R-:W-:Y:S01]  /*6ea0*/  @!P1 VIADD R11, R11, 0x1 ;  /* 0x000000010b0b9836 */ /* 0x000fe20000000000 */
[----:B------:R-:W-:Y:S01]  /*6eb0*/  @!UP1 USEL UR7, UR37, UR4, !UP2 ;  /* 0x0000000425079287 */ /* 0x000fe2000d000000 */
[----:B------:R-:W-:Y:S01]  /*6ec0*/  ISETP.GE.U32.AND P2, PT, R0, R9, PT ;  /* 0x000000090000720c */ /* 0x000fe20003f46070 */
[----:B------:R-:W-:Y:S02]  /*6ed0*/  UISETP.GE.AND UP0, UPT, UR8, URZ, UPT ;  /* 0x000000ff0800728c */ /* 0x000fe4000bf06270 */
[----:B------:R-:W-:Y:S02]  /*6ee0*/  UISETP.NE.AND UP2, UPT, UR11, URZ, UPT ;  /* 0x000000ff0b00728c */ /* 0x000fe4000bf45270 */
[----:B------:R-:W-:Y:S02]  /*6ef0*/  @!UP1 UIADD3 UR4, UPT, UPT, -UR7, UR6, URZ ;  /* 0x0000000607049290 */ /* 0x000fe4000fffe1ff */
[----:B------:R-:W-:Y:S02]  /*6f00*/  @!UP1 UIADD3 UR6, UPT, UPT, UR7, -UR6, URZ ;  /* 0x8000000607069290 */ /* 0x000fe4000fffe0ff */
[----:B------:R-:W-:Y:S02]  /*6f10*/  UIADD3 UR7, UPT, UPT, -UR43, URZ, URZ ;  /* 0x000000ff2b077290 */ /* 0x000fe4000fffe1ff */
[----:B------:R-:W-:Y:S02]  /*6f20*/  @!UP1 UIMAD UR37, UR4, UR5, UR37 ;  /* 0x00000005042592a4 */ /* 0x000fe4000f8e0225 */
[----:B------:R-:W-:Y:S01]  /*6f30*/  UIMAD UR4, UR53, UR7, UR21 ;  /* 0x00000007350472a4 */ /* 0x000fe2000f8e0215 */
[----:B------:R-:W-:Y:S01]  /*6f40*/  @P2 VIADD R11, R11, 0x1 ;  /* 0x000000010b0b2836 */ /* 0x000fe20000000000 */
[----:B------:R-:W-:Y:S02]  /*6f50*/  @!UP1 UIMAD UR36, UR6, UR14, UR36 ;  /* 0x0000000e062492a4 */ /* 0x000fe4000f8e0224 */
[----:B------:R-:W-:Y:S02]  /*6f60*/  USHF.L.U32 UR52, UR4, 0x7, URZ ;  /* 0x0000000704347899 */ /* 0x000fe400080006ff */
[----:B------:R-:W-:Y:S01]  /*6f70*/  UIADD3 UR4, UPT, UPT, -UR44, URZ, URZ ;  /* 0x000000ff2c047290 */ /* 0x000fe2000fffe1ff */
[----:B------:R-:W-:Y:S03]  /*6f80*/  R2UR UR45, R11 ;  /* 0x000000000b2d72ca */ /* 0x000fe600000e0000 */
[----:B------:R-:W-:Y:S10]  /*6f90*/  UIMAD UR43, UR16, UR4, UR43 ;  /* 0x00000004102b72a4 */ /* 0x000ff4000f8e022b */
[----:B------:R-:W-:Y:S02]  /*6fa0*/  @!UP0 UIADD3 UR45, UPT, UPT, -UR45, URZ, URZ ;  /* 0x000000ff2d2d8290 */ /* 0x000fe4000fffe1ff */
[----:B------:R-:W-:Y:S04]  /*6fb0*/  @!UP2 ULOP3.LUT UR45, URZ, UR11, URZ, 0x33, !UPT ;  /* 0x0000000bff2da292 */ /* 0x000fe8000f8e33ff */
[----:B------:R-:W-:Y:S04]  /*6fc0*/  UIADD3 UR5, UPT, UPT, -UR45, URZ, URZ ;  /* 0x000000ff2d057290 */ /* 0x000fe8000fffe1ff */
[----:B------:R-:W-:Y:S01]  /*6fd0*/  UIMAD UR44, UR11, UR5, UR44 ;  /* 0x000000050b2c72a4 */ /* 0x000fe2000f8e022c */
[----:B------:R-:W-:Y:S11]  /*6fe0*/  @!P0 BRA `(.L_x_87) ;  /* 0x00000000007c8947 */ /* 0x000ff60003800000 */
[----:B------:R-:W1:Y:S01]  /*6ff0*/  LDCU.64 UR8, c[0x4][0x80] ;  /* 0x01001000ff0877ac */ /* 0x000e620008000a00 */
[----:B------:R-:W-:Y:S01]  /*7000*/  MOV R16, 0x0 ;  /* 0x0000000000107802 */ /* 0x000fe20000000f00 */
[----:B------:R-:W-:Y:S02]  /*7010*/  HFMA2 R12, -RZ, RZ, 0, 5.9604644775390625e-08 ;  /* 0x00000001ff0c7431 */ /* 0x000fe400000001ff */
[----:B------:R-:W-:Y:S01]  /*7020*/  IMAD.MOV.U32 R8, RZ, RZ, 0x70 ;  /* 0x00000070ff087424 */ /* 0x000fe200078e00ff */
[----:B------:R2:W3:Y:S01]  /*7030*/  LDC.64 R14, c[0x4][R16] ;  /* 0x01000000100e7b82 */ /* 0x0004e20000000a00 */
[----:B------:R-:W4:Y:S01]  /*7040*/  LDCU.64 UR6, c[0x4][0x88] ;  /* 0x01001100ff0677ac */ /* 0x000f220008000a00 */
[----:B------:R-:W-:Y:S01]  /*7050*/  IMAD.MOV.U32 R13, RZ, RZ, RZ ;  /* 0x000000ffff0d7224 */ /* 0x000fe200078e00ff */
[----:B------:R-:W2:Y:S01]  /*7060*/  LDCU.64 UR4, c[0x4][0x8] ;  /* 0x01000100ff0477ac */ /* 0x000ea20008000a00 */
[----:B-1----:R-:W-:Y:S01]  /*7070*/  MOV R5, UR9 ;  /* 0x0000000900057c02 */ /* 0x002fe20008000f00 */
[----:B------:R-:W-:Y:S01]  /*7080*/  IMAD.U32 R4, RZ, RZ, UR8 ;  /* 0x00000008ff047e24 */ /* 0x000fe2000f8e00ff */
[----:B----4-:R-:W-:Y:S01]  /*7090*/  MOV R7, UR7 ;  /* 0x0000000700077c02 */ /* 0x010fe20008000f00 */
[----:B------:R-:W-:Y:S01]  /*70a0*/  IMAD.U32 R6, RZ, RZ, UR6 ;  /* 0x00000006ff067e24 */ /* 0x000fe2000f8e00ff */
[----:B--2---:R-:W-:Y:S01]  /*70b0*/  MOV R11, UR5 ;  /* 0x00000005000b7c02 */ /* 0x004fe20008000f00 */
[----:B------:R-:W-:Y:S02]  /*70c0*/  IMAD.U32 R10, RZ, RZ, UR4 ;  /* 0x00000004ff0a7e24 */ /* 0x000fe4000f8e00ff */
[----:B------:R-:W-:Y:S07]  /*70d0*/  LEPC R20, `(.L_x_88) ;  /* 0x000000001014794e */ /* 0x000fee0000000000 */
[----:B---3-5:R-:W-:Y:S05]  /*70e0*/  CALL.ABS.NOINC R14 ;  /* 0x000000000e007343 */ /* 0x028fea0003c00000 */
.L_x_88:
[----:B------:R-:W1:Y:S01]  /*70f0*/  LDCU.64 UR8, c[0x4][0x80] ;  /* 0x01001000ff0877ac */ /* 0x000e620008000a00 */
[----:B------:R-:W2:Y:S01]  /*7100*/  LDC.64 R16, c[0x4][R16] ;  /* 0x0100000010107b82 */ /* 0x000ea20000000a00 */
[----:B------:R-:W-:Y:S02]  /*7110*/  HFMA2 R12, -RZ, RZ, 0, 5.9604644775390625e-08 ;  /* 0x00000001ff0c7431 */ /* 0x000fe400000001ff */
[----:B------:R-:W-:Y:S02]  /*7120*/  IMAD.MOV.U32 R8, RZ, RZ, 0x70 ;  /* 0x00000070ff087424 */ /* 0x000fe400078e00ff */
[----:B------:R-:W-:Y:S01]  /*7130*/  IMAD.MOV.U32 R13, RZ, RZ, RZ ;  /* 0x000000ffff0d7224 */ /* 0x000fe200078e00ff */
[----:B------:R-:W3:Y:S01]  /*7140*/  LDCU.64 UR6, c[0x4][0x88] ;  /* 0x01001100ff0677ac */ /* 0x000ee20008000a00 */
[----:B------:R-:W4:Y:S01]  /*7150*/  LDCU.64 UR4, c[0x4][0x8] ;  /* 0x01000100ff0477ac */ /* 0x000f220008000a00 */
[----:B-1----:R-:W-:Y:S02]  /*7160*/  MOV R4, UR8 ;  /* 0x0000000800047c02 */ /* 0x002fe40008000f00 */
[----:B------:R-:W-:Y:S02]  /*7170*/  MOV R5, UR9 ;  /* 0x0000000900057c02 */ /* 0x000fe40008000f00 */
[----:B---3--:R-:W-:Y:S01]  /*7180*/  MOV R7, UR7 ;  /* 0x0000000700077c02 */ /* 0x008fe20008000f00 */
[----:B------:R-:W-:Y:S01]  /*7190*/  IMAD.U32 R6, RZ, RZ, UR6 ;  /* 0x00000006ff067e24 */ /* 0x000fe2000f8e00ff */
[----:B----4-:R-:W-:Y:S01]  /*71a0*/  MOV R11, UR5 ;  /* 0x00000005000b7c02 */ /* 0x010fe20008000f00 */
[----:B------:R-:W-:Y:S02]  /*71b0*/  IMAD.U32 R10, RZ, RZ, UR4 ;  /* 0x00000004ff0a7e24 */ /* 0x000fe4000f8e00ff */
[----:B------:R-:W-:Y:S07]  /*71c0*/  LEPC R20, `(.L_x_87) ;  /* 0x000000001014794e */ /* 0x000fee0000000000 */
[----:B--2---:R-:W-:Y:S05]  /*71d0*/  CALL.ABS.NOINC R16 ;  /* 0x0000000010007343 */ /* 0x004fea0003c00000 */
.L_x_87:
[----:B------:R-:W-:Y:S05]  /*71e0*/  BSYNC.RECONVERGENT B6 ;  /* 0x0000000000067941 */ /* 0x000fea0003800200 */
.L_x_86:
[----:B------:R-:W-:Y:S02]  /*71f0*/  R2UR UR6, R93 ;  /* 0x000000005d0672ca */ /* 0x000fe400000e0000 */
[----:B------:R-:W-:Y:S02]  /*7200*/  R2UR UR5, R92 ;  /* 0x000000005c0572ca */ /* 0x000fe400000e0000 */
[----:B------:R-:W-:Y:S02]  /*7210*/  R2UR UR4, R91 ;  /* 0x000000005b0472ca */ /* 0x000fe400000e0000 */
[----:B------:R-:W-:Y:S02]  /*7220*/  ISETP.NE.U32.AND P4, PT, R78, RZ, PT ;  /* 0x000000ff4e00720c */ /* 0x000fe40003f85070 */
[----:B------:R-:W-:Y:S02]  /*7230*/  ISETP.NE.U32.AND P2, PT, RZ, UR60, PT ;  /* 0x0000003cff007c0c */ /* 0x000fe4000bf45070 */
[----:B------:R-:W-:Y:S02]  /*7240*/  ISETP.NE.AND.EX P4, PT, R79, RZ, PT, P4 ;  /* 0x000000ff4f00720c */ /* 0x000fe40003f85340 */
[----:B------:R-:W-:Y:S01]  /*7250*/  ISETP.NE.AND.EX P2, PT, RZ, UR61, PT, P2 ;  /* 0x0000003dff007c0c */ /* 0x000fe2000bf45320 */
[----:B------:R-:W-:Y:S02]  /*7260*/  UISETP.NE.AND UP2, UPT, UR6, URZ, UPT ;  /* 0x000000ff0600728c */ /* 0x000fe4000bf45270 */
[----:B------:R-:W-:Y:S04]  /*7270*/  UISETP.NE.U32.AND UP0, UPT, UR5, URZ, UPT ;  /* 0x000000ff0500728c */ /* 0x000fe8000bf05070 */
[----:B------:R-:W-:Y:S01]  /*7280*/  UISETP.NE.AND.EX UP1, UPT, UR4, URZ, UPT, UP0 ;  /* 0x000000ff0400728c */ /* 0x000fe2000bf25300 */
[----:B------:R-:W-:Y:S01]  /*7290*/  PLOP3.LUT P1, PT, PT, PT, UP2, 0x80, 0x8 ;  /* 0x000000000008781c */ /* 0x000fe20003f2f028 */
[----:B------:R-:W-:Y:S03]  /*72a0*/  UPLOP3.LUT UP0, UPT, UPT, UPT, UPT, 0x40, 0x4 ;  /* 0x000000000004789c */ /* 0x000fe60003f0e870 */
[----:B------:R-:W-:Y:S06]  /*72b0*/  @UP2 UPLOP3.LUT UP0, UPT, UPT, UPT, UP1, 0x80, 0x8 ;  /* 0x000000000008289c */ /* 0x000fec0003f0f010 */
[----:B------:R-:W-:Y:S01]  /*72c0*/  PLOP3.LUT P0, PT, PT, PT, UP0, 0x80, 0x8 ;  /* 0x000000000008781c */ /* 0x000fe20003f0f008 */
[----:B------:R-:W-:Y:S01]  /*72d0*/  @!UPT UIADD3 URZ, UPT, UPT, URZ, URZ, URZ ;  /* 0x000000fffffff290 */ /* 0x000fe2000fffe0ff */
[----:B------:R-:W-:Y:S11]  /*72e0*/  BRA.U !UP1, `(.L_x_89) ;  /* 0x0000000109407547 */ /* 0x000ff6000b800000 */
[----:B------:R-:W-:Y:S01]  /*72f0*/  UISETP.NE.U32.AND UP0, UPT, UR60, URZ, UPT ;  /* 0x000000ff3c00728c */ /* 0x000fe2000bf05070 */
[----:B------:R-:W-:Y:S01]  /*7300*/  R2UR UR6, R92 ;  /* 0x000000005c0672ca */ /* 0x000fe200000e0000 */
[----:B------:R-:W1:Y:S01]  /*7310*/  LDCU.64 UR8, c[0x0][0x358] ;  /* 0x00006b00ff0877ac */ /* 0x000e620008000a00 */
[----:B------:R-:W-:Y:S02]  /*7320*/  HFMA2 R89, -RZ, RZ, 0, 5.9604644775390625e-08 ;  /* 0x00000001ff597431 */ /* 0x000fe400000001ff */
[----:B------:R-:W-:Y:S01]  /*7330*/  IMAD.MOV.U32 R0, RZ, RZ, 0x1 ;  /* 0x00000001ff007424 */ /* 0x000fe200078e00ff */
[----:B------:R-:W-:Y:S06]  /*7340*/  UISETP.NE.AND.EX UP0, UPT, UR61, URZ, UPT, UP0 ;  /* 0x000000ff3d00728c */ /* 0x000fec000bf05300 */
[----:B------:R-:W-:Y:S05]  /*7350*/  PLOP3.LUT P3, PT, PT, PT, UP0, 0x80, 0x8 ;  /* 0x000000000008781c */ /* 0x000fea0003f6f008 */
[----:B------:R-:W2:Y:S01]  /*7360*/  @UP0 LDCU.64 UR4, c[0x0][0x988] ;  /* 0x00013100ff0407ac */ /* 0x000ea20008000a00 */
[----:B------:R-:W-:Y:S07]  /*7370*/  @UP0 UIMAD UR6, UR49, UR6, URZ ;  /* 0x00000006310602a4 */ /* 0x000fee000f8e02ff */
[----:B------:R-:W-:Y:S01]  /*7380*/  @!P3 PRMT R89, R0, 0x7610, R89 ;  /* 0x000076100059b816 */ /* 0x000fe20000000059 */
[----:B--2---:R-:W-:Y:S06]  /*7390*/  @UP0 UIMAD.WIDE UR4, UR6, 0x4, UR4 ;  /* 0x00000004060408a5 */ /* 0x004fec000f8e0204 */
[----:B------:R-:W-:Y:S02]  /*73a0*/  IMAD.U32 R4, RZ, RZ, UR4 ;  /* 0x00000004ff047e24 */ /* 0x000fe4000f8e00ff */
[----:B------:R-:W-:Y:S03]  /*73b0*/  IMAD.U32 R5, RZ, RZ, UR5 ;  /* 0x00000005ff057e24 */ /* 0x000fe6000f8e00ff */
[----:B------:R-:W2:Y:S02]  /*73c0*/  @!UP0 LDCU UR4, c[0x0][0x980] ;  /* 0x00013000ff0487ac */ /* 0x000ea40008000800 */
[----:B-1---5:R1:W5:Y:S02]  /*73d0*/  @P3 LDG.E R41, desc[UR8][R4.64] ;  /* 0x0000000804293981 */ /* 0x022364000c1e1900 */
[----:B-12---:R-:W-:Y:S02]  /*73e0*/  @!P3 MOV R41, UR4 ;  /* 0x000000040029bc02 */ /* 0x006fe40008000f00 */
.L_x_89:
[----:B------:R-:W-:Y:S05]  /*73f0*/  @!P4 BRA `(.L_x_90) ;  /* 0x000000000024c947 */ /* 0x000fea0003800000 */
[----:B------:R-:W-:Y:S01]  /*7400*/  ISETP.NE.U32.AND P3, PT, R76, RZ, PT ;  /* 0x000000ff4c00720c */ /* 0x000fe20003f65070 */
[----:B------:R-:W1:Y:S03]  /*7410*/  LDCU.64 UR4, c[0x0][0x358] ;  /* 0x00006b00ff0477ac */ /* 0x000e660008000a00 */
[----:B------:R-:W-:Y:S11]  /*7420*/  ISETP.NE.AND.EX P3, PT, R77, RZ, PT, P3 ;  /* 0x000000ff4d00720c */ /* 0x000ff60003f65330 */
[----:B------:R-:W-:Y:S02]  /*7430*/  @!UPT UIADD3 URZ, UPT, UPT, URZ, URZ, URZ ;  /* 0x000000fffffff290 */ /* 0x000fe4000fffe0ff */
[----:B------:R-:W2:Y:S01]  /*7440*/  @P3 LDC.64 R4, c[0x0][0x9a8] ;  /* 0x00026a00ff043b82 */ /* 0x000ea20000000a00 */
[----:B------:R-:W-:Y:S04]  /*7450*/  @P3 IMAD R0, R78, UR49, RZ ;  /* 0x000000314e003c24 */ /* 0x000fe8000f8e02ff */
[----:B--2---:R-:W-:Y:S05]  /*7460*/  @P3 IMAD.WIDE R4, R0, 0x4, R4 ;  /* 0x0000000400043825 */ /* 0x004fea00078e0204 */
[----:B-1---5:R1:W5:Y:S02]  /*7470*/  @P3 LDG.E R38, desc[UR4][R4.64] ;  /* 0x0000000404263981 */ /* 0x022364000c1e1900 */
[----:B-1----:R-:W2:Y:S02]  /*7480*/  @!P3 LDC R38, c[0x0][0x9a0] ;  /* 0x00026800ff26bb82 */ /* 0x002ea40000000800 */
.L_x_90:
[----:B-----5:R-:W-:Y:S01]  /*7490*/  FSETP.NEU.AND P3, PT, R41, RZ, PT ;  /* 0x000000ff2900720b */ /* 0x020fe20003f6d000 */
[----:B------:R-:W-:Y:S01]  /*74a0*/  BSSY B1, `(.L_x_91) ;  /* 0x0000039000017945 */ /* 0x000fe20003800000 */
[----:B------:R-:W-:Y:S01]  /*74b0*/  SEL R5, RZ, 0xffffffff, P2 ;  /* 0xffffffffff057807 */ /* 0x000fe20001000000 */
[----:B------:R-:W-:Y:S01]  /*74c0*/  IMAD.MOV.U32 R46, RZ, RZ, 0x1 ;  /* 0x00000001ff2e7424 */ /* 0x000fe200078e00ff */
[----:B------:R-:W-:Y:S01]  /*74d0*/  @P1 LOP3.LUT P2, RZ, R89, 0xff, RZ, 0xc0, !PT ;  /* 0x000000ff59ff1812 */ /* 0x000fe2000784c0ff */
[----:B------:R-:W-:Y:S01]  /*74e0*/  IMAD.IADD R39, R37, 0x1, R2 ;  /* 0x0000000125277824 */ /* 0x000fe200078e0202 */
[----:B------:R-:W-:Y:S01]  /*74f0*/  @P1 SEL R0, RZ, 0xffffffff, P3 ;  /* 0xffffffffff001807 */ /* 0x000fe20001800000 */
[----:B------:R-:W-:Y:S01]  /*7500*/  IMAD R99, R87, -0x10, R96 ;  /* 0xfffffff057637824 */ /* 0x000fe200078e0260 */
[----:B------:R-:W-:Y:S01]  /*7510*/  LOP3.LUT R85, R85, 0x1, RZ, 0x3c, !PT ;  /* 0x0000000155557812 */ /* 0x000fe200078e3cff */
[----:B------:R-:W-:Y:S01]  /*7520*/  IMAD.MOV.U32 R47, RZ, RZ, RZ ;  /* 0x000000ffff2f7224 */ /* 0x000fe200078e00ff */
[----:B------:R-:W-:Y:S02]  /*7530*/  @P0 SEL R0, R5, R0, !P2 ;  /* 0x0000000005000207 */ /* 0x000fe40005000000 */
[----:B------:R-:W-:Y:S02]  /*7540*/  CS2R R74, SRZ ;  /* 0x00000000004a7805 */ /* 0x000fe4000001ff00 */
[----:B------:R-:W-:Y:S02]  /*7550*/  LEA R100, R36, UR50, 0x3 ;  /* 0x0000003224647c11 */ /* 0x000fe4000f8e18ff */
[----:B------:R-:W-:Y:S02]  /*7560*/  CS2R R72, SRZ ;  /* 0x0000000000487805 */ /* 0x000fe4000001ff00 */
[----:B------:R-:W-:Y:S02]  /*7570*/  @P1 LOP3.LUT R0, R0, 0x1, RZ, 0xc0, !PT ;  /* 0x0000000100001812 */ /* 0x000fe400078ec0ff */
[----:B------:R-:W-:Y:S02]  /*7580*/  CS2R R66, SRZ ;  /* 0x0000000000427805 */ /* 0x000fe4000001ff00 */
[----:B------:R-:W-:Y:S02]  /*7590*/  SHF.L.U32 R3, R84, 0x1f, RZ ;  /* 0x0000001f54037819 */ /* 0x000fe400000006ff */
[----:B------:R-:W-:Y:S02]  /*75a0*/  CS2R R64, SRZ ;  /* 0x0000000000407805 */ /* 0x000fe4000001ff00 */
[----:B------:R-:W-:Y:S02]  /*75b0*/  ISETP.NE.U32.OR P5, PT, R0, 0x1, !P1 ;  /* 0x000000010000780c */ /* 0x000fe40004fa5470 */
[----:B------:R-:W-:Y:S02]  /*75c0*/  CS2R R58, SRZ ;  /* 0x00000000003a7805 */ /* 0x000fe4000001ff00 */
[----:B------:R-:W-:Y:S02]  /*75d0*/  PLOP3.LUT P2, PT, PT, PT, UP1, 0x80, 0x8 ;  /* 0x000000000008781c */ /* 0x000fe40003f4f018 */
[----:B------:R-:W-:Y:S02]  /*75e0*/  CS2R R56, SRZ ;  /* 0x0000000000387805 */ /* 0x000fe4000001ff00 */
[----:B------:R-:W-:Y:S02]  /*75f0*/  LOP3.LUT P4, R95, R89, 0xff, RZ, 0xc0, !PT ;  /* 0x000000ff595f7812 */ /* 0x000fe4000788c0ff */
[----:B------:R-:W-:Y:S02]  /*7600*/  CS2R R50, SRZ ;  /* 0x0000000000327805 */ /* 0x000fe4000001ff00 */
[----:B------:R-:W-:Y:S02]  /*7610*/  SEL R0, RZ, 0xffffffff, P3 ;  /* 0xffffffffff007807 */ /* 0x000fe40001800000 */
[----:B------:R-:W-:Y:S02]  /*7620*/  CS2R R48, SRZ ;  /* 0x0000000000307805 */ /* 0x000fe4000001ff00 */
[----:B------:R-:W-:Y:S02]  /*7630*/  P2R R98, PR, RZ, 0x20 ;  /* 0x00000020ff627803 */ /* 0x000fe40000000000 */
[----:B------:R-:W-:Y:S02]  /*7640*/  @P5 SHF.L.U32 R4, R85, 0x1f, RZ ;  /* 0x0000001f55045819 */ /* 0x000fe400000006ff */
[----:B------:R-:W-:Y:S02]  /*7650*/  @P2 SEL R0, R5, R0, !P4 ;  /* 0x0000000005002207 */ /* 0x000fe40006000000 */
[----:B------:R-:W1:Y:S02]  /*7660*/  @P5 SYNCS.PHASECHK.TRANS64.TRYWAIT P1, [UR50+0xc0], R4 ;  /* 0x0000c004ff0055a7 */ /* 0x000e640008021132 */
[----:B------:R-:W-:Y:S04]  /*7670*/  LOP3.LUT R0, R0, 0x1, RZ, 0xc0, !PT ;  /* 0x0000000100007812 */ /* 0x000fe800078ec0ff */
[----:B------:R-:W-:Y:S04]  /*7680*/  ISETP.NE.U32.AND P2, PT, R0, 0x1, PT ;  /* 0x000000010000780c */ /* 0x000fe80003f45070 */
[----:B------:R-:W-:Y:S01]  /*7690*/  P2R R60, PR, RZ, 0x4 ;  /* 0x00000004ff3c7803 */ /* 0x000fe20000000000 */
[----:B------:R3:W4:Y:S01]  /*76a0*/  SYNCS.PHASECHK.TRANS64.TRYWAIT P0, [R100+URZ+0x120], R3 ;  /* 0x00012003640075a7 */ /* 0x00072200080011ff */
[----:B-1----:R-:W-:Y:S01]  /*76b0*/  @P5 SEL R46, RZ, 0x1, !P1 ;  /* 0x00000001ff2e5807 */ /* 0x002fe20004800000 */
[----:B---3--:R-:W-:Y:S06]  /*76c0*/  @!P5 BRA `(.L_x_92) ;  /* 0x000000000058d947 */ /* 0x008fec0003800000 */
[----:B------:R-:W-:Y:S01]  /*76d0*/  IMAD.MOV.U32 R75, RZ, RZ, RZ ;  /* 0x000000ffff4b7224 */ /* 0x000fe200078e00ff */
[----:B------:R-:W-:Y:S01]  /*76e0*/  ISETP.NE.AND P1, PT, R46, RZ, PT ;  /* 0x000000ff2e00720c */ /* 0x000fe20003f25270 */
[----:B------:R-:W-:Y:S01]  /*76f0*/  BSSY B0, `(.L_x_93) ;  /* 0x000000c000007945 */ /* 0x000fe20003800000 */
[----:B------:R-:W-:Y:S02]  /*7700*/  CS2R R50, SRZ ;  /* 0x0000000000327805 */ /* 0x000fe4000001ff00 */
[----:B------:R-:W-:Y:S02]  /*7710*/  CS2R R48, SRZ ;  /* 0x0000000000307805 */ /* 0x000fe4000001ff00 */
[----:B------:R-:W-:Y:S02]  /*7720*/  CS2R R58, SRZ ;  /* 0x00000000003a7805 */ /* 0x000fe4000001ff00 */
[----:B------:R-:W-:Y:S02]  /*7730*/  CS2R R56, SRZ ;  /* 0x0000000000387805 */ /* 0x000fe4000001ff00 */
[----:B------:R-:W-:Y:S02]  /*7740*/  CS2R R66, SRZ ;  /* 0x0000000000427805 */ /* 0x000fe4000001ff00 */
[----:B------:R-:W-:Y:S02]  /*7750*/  CS2R R64, SRZ ;  /* 0x0000000000407805 */ /* 0x000fe4000001ff00 */
[----:B------:R-:W-:Y:S01]  /*7760*/  CS2R R72, SRZ ;  /* 0x0000000000487805 */ /* 0x000fe2000001ff00 */
[----:B------:R-:W-:Y:S06]  /*7770*/  @P1 BRA `(.L_x_94) ;  /* 0x00000000000c1947 */ /* 0x000fec0003800000 */
[----:B------:R-:W-:Y:S04]  /*7780*/  SHF.L.U32 R5, R85, 0x1f, RZ ;  /* 0x0000001f55057819 */ /* 0x000fe800000006ff */
[----:B------:R-:W1:Y:S02]  /*7790*/  SYNCS.PHASECHK.TRANS64.TRYWAIT P1, [UR50+0xc0], R5 ;  /* 0x0000c005ff0075a7 */ /* 0x000e640008021132 */
[----:B-1----:R-:W-:Y:S05]  /*77a0*/  @!P1 BRA `(.L_x_95) ;  /* 0x0000003c00bc9947 */ /* 0x002fea0003800000 */
.L_x_94:
[----:B------:R-:W-:Y:S05]  /*77b0*/  BSYNC B0 ;  /* 0x0000000000007941 */ /* 0x000fea0003800000 */
.L_x_93:
[----:B------:R-:W-:Y:S01]  /*77c0*/  ISETP.NE.AND P1, PT, R60, RZ, PT ;  /* 0x000000ff3c00720c */ /* 0x000fe20003f25270 */
[----:B------:R-:W-:Y:S11]  /*77d0*/  HFMA2 R47, -RZ, RZ, 0, 5.9604644775390625e-08 ;  /* 0x00000001ff2f7431 */ /* 0x000ff600000001ff */
[----:B------:R-:W-:Y:S01]  /*77e0*/  @!UPT UIADD3 URZ, UPT, UPT, URZ, URZ, URZ ;  /* 0x000000fffffff290 */ /* 0x000fe2000fffe0ff */
[----:B------:R3:W1:Y:S04]  /*77f0*/  @P1 LDS.128 R48, [R86] ;  /* 0x0000000056301984 */ /* 0x0006680000000c00 */
[----:B------:R3:W1:Y:S04]  /*7800*/  @P1 LDS.128 R56, [R96+0x10] ;  /* 0x0000100060381984 */ /* 0x0006680000000c00 */
[----:B------:R3:W1:Y:S04]  /*7810*/  @P1 LDS.128 R64, [R94+0x20] ;  /* 0x000020005e401984 */ /* 0x0006680000000c00 */
[----:B------:R3:W1:Y:S02]  /*7820*/  @P1 LDS.128 R72, [R99+0x30] ;  /* 0x0000300063481984 */ /* 0x0006640000000c00 */
.L_x_92:
[----:B------:R-:W-:Y:S05]  /*7830*/  BSYNC B1 ;  /* 0x0000000000017941 */ /* 0x000fea0003800000 */
.L_x_91:
[----:B-1----:R-:W-:Y:S04]  /*7840*/  SHF.R.U32.HI R5, RZ, 0x15, R39 ;  /* 0x00000015ff057819 */ /* 0x002fe80000011627 */
[----:B------:R-:W-:Y:S01]  /*7850*/  LOP3.LUT P1, RZ, R5, 0x3, R90, 0x48, !PT ;  /* 0x0000000305ff7812 */ /* 0x000fe2000782485a */
[----:B------:R-:W-:Y:S01]  /*7860*/  @!UPT UIADD3 URZ, UPT, UPT, URZ, URZ, URZ ;  /* 0x000000fffffff290 */ /* 0x000fe2000fffe0ff */
[----:B----4-:R-:W-:Y:S11]  /*7870*/  @P0 BRA `(.L_x_96) ;  /* 0x0000000000080947 */ /* 0x010ff60003800000 */
[----:B------:R-:W1:Y:S02]  /*7880*/  SYNCS.PHASECHK.TRANS64.TRYWAIT P0, [R100+URZ+0x120], R3 ;  /* 0x00012003640075a7 */ /* 0x000e6400080011ff */
[----:B-1----:R-:W-:Y:S05]  /*7890*/  @!P0 BRA `(.L_x_97) ;  /* 0x0000003c00988947 */ /* 0x002fea0003800000 */
.L_x_96:
[----:B------:R-:W-:Y:S05]  /*78a0*/  @!P1 BRA `(.L_x_98) ;  /* 0x0000000000409947 */ /* 0x000fea0003800000 */
[----:B------:R-:W4:Y:S01]  /*78b0*/  LDCU.64 UR8, c[0x4][0x70] ;  /* 0x01000e00ff0877ac */ /* 0x000f220008000a00 */
[----:B-1----:R-:W-:Y:S01]  /*78c0*/  MOV R3, 0x0 ;  /* 0x0000000000037802 */ /* 0x002fe20000000f00 */
[----:B------:R-:W-:Y:S02]  /*78d0*/  HFMA2 R12, -RZ, RZ, 0, 5.9604644775390625e-08 ;  /* 0x00000001ff0c7431 */ /* 0x000fe400000001ff */
[----:B------:R-:W-:Y:S02]  /*78e0*/  IMAD.MOV.U32 R8, RZ, RZ, 0x192 ;  /* 0x00000192ff087424 */ /* 0x000fe400078e00ff */
[----:B------:R-:W-:Y:S01]  /*78f0*/  IMAD.MOV.U32 R13, RZ, RZ, RZ ;  /* 0x000000ffff0d7224 */ /* 0x000fe200078e00ff */
[----:B------:R-:W1:Y:S01]  /*7900*/  LDCU.64 UR6, c[0x4][0x78] ;  /* 0x01000f00ff0677ac */ /* 0x000e620008000a00 */
[----:B------:R-:W2:Y:S01]  /*7910*/  LDC.64 R2, c[0x4][R3] ;  /* 0x0100000003027b82 */ /* 0x000ea20000000a00 */
[----:B------:R-:W5:Y:S01]  /*7920*/  LDCU.64 UR4, c[0x4][0x10] ;  /* 0x01000200ff0477ac */ /* 0x000f620008000a00 */
[----:B----4-:R-:W-:Y:S01]  /*7930*/  MOV R5, UR9 ;  /* 0x0000000900057c02 */ /* 0x010fe20008000f00 */
[----:B------:R-:W-:Y:S01]  /*7940*/  IMAD.U32 R4, RZ, RZ, UR8 ;  /* 0x00000008ff047e24 */ /* 0x000fe2000f8e00ff */
[----:B-1----:R-:W-:Y:S01]  /*7950*/  MOV R7, UR7 ;  /* 0x0000000700077c02 */ /* 0x002fe20008000f00 */
[----:B------:R-:W-:Y:S01]  /*7960*/  IMAD.U32 R6, RZ, RZ, UR6 ;  /* 0x00000006ff067e24 */ /* 0x000fe2000f8e00ff */
[----:B-----5:R-:W-:Y:S01]  /*7970*/  MOV R11, UR5 ;  /* 0x00000005000b7c02 */ /* 0x020fe20008000f00 */
[----:B------:R-:W-:Y:S02]  /*7980*/  IMAD.U32 R10, RZ, RZ, UR4 ;  /* 0x00000004ff0a7e24 */ /* 0x000fe4000f8e00ff */
[----:B------:R-:W-:Y:S07]  /*7990*/  LEPC R20, `(.L_x_98) ;  /* 0x000000001014794e */ /* 0x000fee0000000000 */
[----:B--23--:R-:W-:Y:S05]  /*79a0*/  CALL.ABS.NOINC R2 ;  /* 0x0000000002007343 */ /* 0x00cfea0003c00000 */
.L_x_98:
[----:B------:R-:W-:Y:S05]  /*79b0*/  WARPSYNC.ALL ;  /* 0x0000000000007948 */ /* 0x000fea0003800000 */
[----:B------:R-:W-:Y:S01]  /*79c0*/  R2UR UR4, R39 ;  /* 0x00000000270472ca */ /* 0x000fe200000e0000 */
[--C-:B------:R-:W-:Y:S01]  /*79d0*/  HADD2.F32 R40, -RZ, R48.reuse.H0_H0 ;  /* 0x20000030ff287230 */ /* 0x100fe20000004100 */
[----:B------:R-:W-:Y:S01]  /*79e0*/  ISETP.NE.AND P0, PT, R88, RZ, PT ;  /* 0x000000ff5800720c */ /* 0x000fe20003f05270 */
[----:B------:R-:W-:Y:S01]  /*79f0*/  HADD2.F32 R43, -RZ, R48.H1_H1 ;  /* 0x30000030ff2b7230 */ /* 0x000fe20000004100 */
[----:B------:R-:W-:Y:S01]  /*7a00*/  BSSY.RECONVERGENT B0, `(.L_x_99) ;  /* 0x0000086000007945 */ /* 0x000fe20003800200 */
[----:B------:R-:W-:Y:S02]  /*7a10*/  HADD2.F32 R42, -RZ, R49.H1_H1 ;  /* 0x30000031ff2a7230 */ /* 0x000fe40000004100 */
[----:B------:R-:W-:Y:S02]  /*7a20*/  HADD2.F32 R45, -RZ, R51.H0_H0 ;  /* 0x20000033ff2d7230 */ /* 0x000fe40000004100 */
[----:B------:R-:W-:Y:S04]  /*7a30*/  HADD2.F32 R44, -RZ, R75.H1_H1 ;  /* 0x3000004bff2c7230 */ /* 0x000fe80000004100 */
[----:B------:R-:W2:Y:S02]  /*7a40*/  LDTM.x32 R4, tmem[UR4] ;  /* 0x00000004000479ee */ /* 0x000ea400082c0000 */
[C---:B--2---:R-:W-:Y:S01]  /*7a50*/  FMUL R0, R38.reuse, R4 ;  /* 0x0000000426007220 */ /* 0x044fe20000400000 */
[C---:B------:R-:W-:Y:S01]  /*7a60*/  FMUL R2, R38.reuse, R5 ;  /* 0x0000000526027220 */ /* 0x040fe20000400000 */
[C---:B-1----:R-:W-:Y:S01]  /*7a70*/  FMUL R3, R38.reuse, R6 ;  /* 0x0000000626037220 */ /* 0x042fe20000400000 */
[C---:B------:R-:W-:Y:S01]  /*7a80*/  FMUL R7, R38.reuse, R7 ;  /* 0x0000000726077220 */ /* 0x040fe20000400000 */
[C---:B------:R-:W-:Y:S01]  /*7a90*/  FFMA R0, R41.reuse, R40, R0 ;  /* 0x0000002829007223 */ /* 0x040fe20000000000 */
[----:B------:R-:W-:Y:S02]  /*7aa0*/  HADD2.F32 R40, -RZ, R49.H0_H0 ;  /* 0x20000031ff287230 */ /* 0x000fe40000004100 */
[C---:B------:R-:W-:Y:S01]  /*7ab0*/  FFMA R2, R41.reuse, R43, R2 ;  /* 0x0000002b29027223 */ /* 0x040fe20000000002 */
[--C-:B------:R-:W-:Y:S02]  /*7ac0*/  HADD2.F32 R43, -RZ, R50.reuse.H0_H0 ;  /* 0x20000032ff2b7230 */ /* 0x100fe40000004100 */
[C---:B------:R-:W-:Y:S01]  /*7ad0*/  FMUL R4, R38.reuse, R8 ;  /* 0x0000000826047220 */ /* 0x040fe20000400000 */
[----:B------:R-:W-:Y:S01]  /*7ae0*/  FMUL R5, R38, R9 ;  /* 0x0000000926057220 */ /* 0x000fe20000400000 */
[C---:B------:R-:W-:Y:S01]  /*7af0*/  FFMA R3, R41.reuse, R40, R3 ;  /* 0x0000002829037223 */ /* 0x040fe20000000003 */
[----:B------:R-:W-:Y:S01]  /*7b00*/  HADD2.F32 R40, -RZ, R50.H1_H1 ;  /* 0x30000032ff287230 */ /* 0x000fe20000004100 */
[----:B------:R-:W-:Y:S01]  /*7b10*/  F2FP.F16.F32.PACK_AB R52, R2, R0 ;  /* 0x000000000234723e */ /* 0x000fe200000000ff */
[C---:B------:R-:W-:Y:S01]  /*7b20*/  FFMA R7, R41.reuse, R42, R7 ;  /* 0x0000002a29077223 */ /* 0x040fe20000000007 */
[C---:B------:R-:W-:Y:S01]  /*7b30*/  FFMA R4, R41.reuse, R43, R4 ;  /* 0x0000002b29047223 */ /* 0x040fe20000000004 */
[C---:B------:R-:W-:Y:S01]  /*7b40*/  FMUL R6, R38.reuse, R10 ;  /* 0x0000000a26067220 */ /* 0x040fe20000400000 */
[----:B------:R-:W-:Y:S02]  /*7b50*/  HADD2.F32 R42, -RZ, R51.H1_H1 ;  /* 0x30000033ff2a7230 */ /* 0x000fe40000004100 */
[----:B------:R-:W-:Y:S01]  /*7b60*/  FFMA R5, R41, R40, R5 ;  /* 0x0000002829057223 */ /* 0x000fe20000000005 */
[----:B------:R-:W-:Y:S01]  /*7b70*/  F2FP.F16.F32.PACK_AB R53, R7, R3 ;  /* 0x000000030735723e */ /* 0x000fe200000000ff */
[----:B------:R-:W-:Y:S01]  /*7b80*/  FFMA R6, R41, R45, R6 ;  /* 0x0000002d29067223 */ /* 0x000fe20000000006 */
[C---:B------:R-:W-:Y:S01]  /*7b90*/  FMUL R11, R38.reuse, R11 ;  /* 0x0000000b260b7220 */ /* 0x040fe20000400000 */
[--C-:B------:R-:W-:Y:S01]  /*7ba0*/  HADD2.F32 R40, -RZ, R56.reuse.H0_H0 ;  /* 0x20000038ff287230 */ /* 0x100fe20000004100 */
[----:B------:R-:W-:Y:S01]  /*7bb0*/  F2FP.F16.F32.PACK_AB R54, R5, R4 ;  /* 0x000000040536723e */ /* 0x000fe200000000ff */
[C---:B------:R-:W-:Y:S01]  /*7bc0*/  FMUL R8, R38.reuse, R12 ;  /* 0x0000000c26087220 */ /* 0x040fe20000400000 */
[C---:B------:R-:W-:Y:S01]  /*7bd0*/  FFMA R11, R41.reuse, R42, R11 ;  /* 0x0000002a290b7223 */ /* 0x040fe2000000000b */
[----:B------:R-:W-:Y:S02]  /*7be0*/  HADD2.F32 R42, -RZ, R56.H1_H1 ;  /* 0x30000038ff2a7230 */ /* 0x000fe40000004100 */
[C---:B------:R-:W-:Y:S01]  /*7bf0*/  FMUL R9, R38.reuse, R13 ;  /* 0x0000000d26097220 */ /* 0x040fe20000400000 */
[--C-:B------:R-:W-:Y:S02]  /*7c00*/  HADD2.F32 R43, -RZ, R57.reuse.H0_H0 ;  /* 0x20000039ff2b7230 */ /* 0x100fe40000004100 */
[----:B------:R-:W-:Y:S01]  /*7c10*/  FFMA R8, R41, R40, R8 ;  /* 0x0000002829087223 */ /* 0x000fe20000000008 */
[----:B------:R-:W-:Y:S01]  /*7c20*/  F2FP.F16.F32.PACK_AB R55, R11, R6 ;  /* 0x000000060b37723e */ /* 0x000fe200000000ff */
[----:B------:R-:W-:Y:S01]  /*7c30*/  FFMA R9, R41, R42, R9 ;  /* 0x0000002a29097223 */ /* 0x000fe20000000009 */
[C---:B------:R-:W-:Y:S01]  /*7c40*/  FMUL R10, R38.reuse, R14 ;  /* 0x0000000e260a7220 */ /* 0x040fe20000400000 */
[----:B------:R-:W-:Y:S02]  /*7c50*/  HADD2.F32 R40, -RZ, R57.H1_H1 ;  /* 0x30000039ff287230 */ /* 0x000fe40000004100 */
[C---:B------:R-:W-:Y:S01]  /*7c60*/  FMUL R15, R38.reuse, R15 ;  /* 0x0000000f260f7220 */ /* 0x040fe20000400000 */
[----:B------:R1:W-:Y:S01]  /*7c70*/  STS.128 [R86], R52 ;  /* 0x0000003456007388 */ /* 0x0003e20000000c00 */
[----:B------:R-:W-:Y:S01]  /*7c80*/  F2FP.F16.F32.PACK_AB R68, R9, R8 ;  /* 0x000000080944723e */ /* 0x000fe200000000ff */
[C---:B------:R-:W-:Y:S01]  /*7c90*/  FFMA R10, R41.reuse, R43, R10 ;  /* 0x0000002b290a7223 */ /* 0x040fe2000000000a */
[--C-:B------:R-:W-:Y:S02]  /*7ca0*/  HADD2.F32 R43, -RZ, R58.reuse.H0_H0 ;  /* 0x2000003aff2b7230 */ /* 0x100fe40000004100 */
[----:B------:R-:W-:Y:S01]  /*7cb0*/  FFMA R15, R41, R40, R15 ;  /* 0x00000028290f7223 */ /* 0x000fe2000000000f */
[C---:B------:R-:W-:Y:S01]  /*7cc0*/  FMUL R12, R38.reuse, R16 ;  /* 0x00000010260c7220 */ /* 0x040fe20000400000 */
[----:B------:R-:W-:Y:S02]  /*7cd0*/  HADD2.F32 R42, -RZ, R58.H1_H1 ;  /* 0x3000003aff2a7230 */ /* 0x000fe40000004100 */
[C---:B------:R-:W-:Y:S01]  /*7ce0*/  FMUL R13, R38.reuse, R17 ;  /* 0x00000011260d7220 */ /* 0x040fe20000400000 */
[--C-:B------:R-:W-:Y:S01]  /*7cf0*/  HADD2.F32 R45, -RZ, R59.reuse.H0_H0 ;  /* 0x2000003bff2d7230 */ /* 0x100fe20000004100 */
[----:B------:R-:W-:Y:S01]  /*7d00*/  F2FP.F16.F32.PACK_AB R69, R15, R10 ;  /* 0x0000000a0f45723e */ /* 0x000fe200000000ff */
[C---:B------:R-:W-:Y:S01]  /*7d10*/  FFMA R12, R41.reuse, R43, R12 ;  /* 0x0000002b290c7223 */ /* 0x040fe2000000000c */
[C---:B------:R-:W-:Y:S01]  /*7d20*/  FFMA R13, R41.reuse, R42, R13 ;  /* 0x0000002a290d7223 */ /* 0x040fe2000000000d */
[C---:B------:R-:W-:Y:S01]  /*7d30*/  FMUL R14, R38.reuse, R18 ;  /* 0x00000012260e7220 */ /* 0x040fe20000400000 */
[----:B------:R-:W-:Y:S02]  /*7d40*/  HADD2.F32 R40, -RZ, R59.H1_H1 ;  /* 0x3000003bff287230 */ /* 0x000fe40000004100 */
[C---:B------:R-:W-:Y:S01]  /*7d50*/  FMUL R19, R38.reuse, R19 ;  /* 0x0000001326137220 */ /* 0x040fe20000400000 */
[--C-:B------:R-:W-:Y:S02]  /*7d60*/  HADD2.F32 R43, -RZ, R64.reuse.H0_H0 ;  /* 0x20000040ff2b7230 */ /* 0x100fe40000004100 */
[C---:B------:R-:W-:Y:S01]  /*7d70*/  FFMA R14, R41.reuse, R45, R14 ;  /* 0x0000002d290e7223 */ /* 0x040fe2000000000e */
[C---:B------:R-:W-:Y:S01]  /*7d80*/  FMUL R16, R38.reuse, R20 ;  /* 0x0000001426107220 */ /* 0x040fe20000400000 */
[C---:B------:R-:W-:Y:S01]  /*7d90*/  FFMA R19, R41.reuse, R40, R19 ;  /* 0x0000002829137223 */ /* 0x040fe20000000013 */
[----:B------:R-:W-:Y:S02]  /*7da0*/  HADD2.F32 R40, -RZ, R64.H1_H1 ;  /* 0x30000040ff287230 */ /* 0x000fe40000004100 */
[C---:B------:R-:W-:Y:S01]  /*7db0*/  FMUL R17, R38.reuse, R21 ;  /* 0x0000001526117220 */ /* 0x040fe20000400000 */
[--C-:B------:R-:W-:Y:S02]  /*7dc0*/  HADD2.F32 R45, -RZ, R65.reuse.H0_H0 ;  /* 0x20000041ff2d7230 */ /* 0x100fe40000004100 */
[C---:B------:R-:W-:Y:S01]  /*7dd0*/  FMUL R18, R38.reuse, R22 ;  /* 0x0000001626127220 */ /* 0x040fe20000400000 */
[----:B------:R-:W-:Y:S02]  /*7de0*/  HADD2.F32 R42, -RZ, R65.H1_H1 ;  /* 0x30000041ff2a7230 */ /* 0x000fe40000004100 */
[C---:B------:R-:W-:Y:S01]  /*7df0*/  FMUL R23, R38.reuse, R23 ;  /* 0x0000001726177220 */ /* 0x040fe20000400000 */
[C---:B------:R-:W-:Y:S01]  /*7e00*/  FFMA R16, R41.reuse, R43, R16 ;  /* 0x0000002b29107223 */ /* 0x040fe20000000010 */
[C---:B------:R-:W-:Y:S01]  /*7e10*/  FFMA R17, R41.reuse, R40, R17 ;  /* 0x0000002829117223 */ /* 0x040fe20000000011 */
[C---:B------:R-:W-:Y:S01]  /*7e20*/  FFMA R18, R41.reuse, R45, R18 ;  /* 0x0000002d29127223 */ /* 0x040fe20000000012 */
[C---:B------:R-:W-:Y:S01]  /*7e30*/  FFMA R23, R41.reuse, R42, R23 ;  /* 0x0000002a29177223 */ /* 0x040fe20000000017 */
[--C-:B------:R-:W-:Y:S02]  /*7e40*/  HADD2.F32 R40, -RZ, R66.reuse.H0_H0 ;  /* 0x20000042ff287230 */ /* 0x100fe40000004100 */
[C---:B------:R-:W-:Y:S01]  /*7e50*/  FMUL R20, R38.reuse, R24 ;  /* 0x0000001826147220 */ /* 0x040fe20000400000 */
[----:B------:R-:W-:Y:S02]  /*7e60*/  HADD2.F32 R42, -RZ, R66.H1_H1 ;  /* 0x30000042ff2a7230 */ /* 0x000fe40000004100 */
[C---:B------:R-:W-:Y:S01]  /*7e70*/  FMUL R21, R38.reuse, R25 ;  /* 0x0000001926157220 */ /* 0x040fe20000400000 */
[--C-:B------:R-:W-:Y:S02]  /*7e80*/  HADD2.F32 R43, -RZ, R67.reuse.H0_H0 ;  /* 0x20000043ff2b7230 */ /* 0x100fe40000004100 */
[C---:B------:R-:W-:Y:S01]  /*7e90*/  FMUL R22, R38.reuse, R26 ;  /* 0x0000001a26167220 */ /* 0x040fe20000400000 */
[C---:B------:R-:W-:Y:S01]  /*7ea0*/  FFMA R20, R41.reuse, R40, R20 ;  /* 0x0000002829147223 */ /* 0x040fe20000000014 */
[C---:B------:R-:W-:Y:S01]  /*7eb0*/  FFMA R21, R41.reuse, R42, R21 ;  /* 0x0000002a29157223 */ /* 0x040fe20000000015 */
[----:B------:R-:W-:Y:S02]  /*7ec0*/  HADD2.F32 R40, -RZ, R67.H1_H1 ;  /* 0x30000043ff287230 */ /* 0x000fe40000004100 */
[----:B------:R-:W-:Y:S01]  /*7ed0*/  FFMA R22, R41, R43, R22 ;  /* 0x0000002b29167223 */ /* 0x000fe20000000016 */
[C---:B------:R-:W-:Y:S01]  /*7ee0*/  FMUL R27, R38.reuse, R27 ;  /* 0x0000001b261b7220 */ /* 0x040fe20000400000 */
[--C-:B------:R-:W-:Y:S02]  /*7ef0*/  HADD2.F32 R43, -RZ, R72.reuse.H0_H0 ;  /* 0x20000048ff2b7230 */ /* 0x100fe40000004100 */
[C---:B------:R-:W-:Y:S01]  /*7f00*/  FMUL R24, R38.reuse, R28 ;  /* 0x0000001c26187220 */ /* 0x040fe20000400000 */
[----:B------:R-:W-:Y:S02]  /*7f10*/  HADD2.F32 R42, -RZ, R72.H1_H1 ;  /* 0x30000048ff2a7230 */ /* 0x000fe40000004100 */
[C---:B------:R-:W-:Y:S01]  /*7f20*/  FMUL R25, R38.reuse, R29 ;  /* 0x0000001d26197220 */ /* 0x040fe20000400000 */
[--C-:B------:R-:W-:Y:S01]  /*7f30*/  HADD2.F32 R45, -RZ, R73.reuse.H0_H0 ;  /* 0x20000049ff2d7230 */ /* 0x100fe20000004100 */
[----:B------:R-:W-:Y:S01]  /*7f40*/  F2FP.F16.F32.PACK_AB R70, R13, R12 ;  /* 0x0000000c0d46723e */ /* 0x000fe200000000ff */
[C---:B------:R-:W-:Y:S01]  /*7f50*/  FMUL R26, R38.reuse, R30 ;  /* 0x0000001e261a7220 */ /* 0x040fe20000400000 */
[----:B------:R-:W-:Y:S01]  /*7f60*/  F2FP.F16.F32.PACK_AB R71, R19, R14 ;  /* 0x0000000e1347723e */ /* 0x000fe200000000ff */
[C---:B------:R-:W-:Y:S01]  /*7f70*/  FFMA R27, R41.reuse, R40, R27 ;  /* 0x00000028291b7223 */ /* 0x040fe2000000001b */
[C---:B------:R-:W-:Y:S01]  /*7f80*/  FFMA R24, R41.reuse, R43, R24 ;  /* 0x0000002b29187223 */ /* 0x040fe20000000018 */
[----:B------:R-:W-:Y:S02]  /*7f90*/  HADD2.F32 R40, -RZ, R73.H1_H1 ;  /* 0x30000049ff287230 */ /* 0x000fe40000004100 */
[C---:B------:R-:W-:Y:S01]  /*7fa0*/  FFMA R25, R41.reuse, R42, R25 ;  /* 0x0000002a29197223 */ /* 0x040fe20000000019 */
[----:B------:R1:W-:Y:S01]  /*7fb0*/  STS.128 [R96+0x10], R68 ;  /* 0x0000104460007388 */ /* 0x0003e20000000c00 */
[C---:B------:R-:W-:Y:S01]  /*7fc0*/  FMUL R31, R38.reuse, R31 ;  /* 0x0000001f261f7220 */ /* 0x040fe20000400000 */
[--C-:B------:R-:W-:Y:S02]  /*7fd0*/  HADD2.F32 R43, -RZ, R74.reuse.H0_H0 ;  /* 0x2000004aff2b7230 */ /* 0x100fe40000004100 */
[C---:B------:R-:W-:Y:S01]  /*7fe0*/  FFMA R26, R41.reuse, R45, R26 ;  /* 0x0000002d291a7223 */ /* 0x040fe2000000001a */
[C---:B------:R-:W-:Y:S01]  /*7ff0*/  FMUL R28, R38.reuse, R32 ;  /* 0x00000020261c7220 */ /* 0x040fe20000400000 */
[----:B------:R-:W-:Y:S02]  /*8000*/  HADD2.F32 R42, -RZ, R74.H1_H1 ;  /* 0x3000004aff2a7230 */ /* 0x000fe40000004100 */
[C---:B------:R-:W-:Y:S01]  /*8010*/  FMUL R29, R38.reuse, R33 ;  /* 0x00000021261d7220 */ /* 0x040fe20000400000 */
[----:B------:R-:W-:Y:S02]  /*8020*/  HADD2.F32 R45, -RZ, R75.H0_H0 ;  /* 0x2000004bff2d7230 */ /* 0x000fe40000004100 */
[C---:B------:R-:W-:Y:S01]  /*8030*/  FMUL R30, R38.reuse, R34 ;  /* 0x00000022261e7220 */ /* 0x040fe20000400000 */
[----:B------:R-:W-:Y:S01]  /*8040*/  FFMA R31, R41, R40, R31 ;  /* 0x00000028291f7223 */ /* 0x000fe2000000001f */
[----:B------:R-:W-:Y:S01]  /*8050*/  FMUL R35, R38, R35 ;  /* 0x0000002326237220 */ /* 0x000fe20000400000 */
[----:B------:R-:W-:Y:S01]  /*8060*/  F2FP.F16.F32.PACK_AB R104, R17, R16 ;  /* 0x000000101168723e */ /* 0x000fe200000000ff */
[----:B------:R-:W-:Y:S01]  /*8070*/  FFMA R28, R41, R43, R28 ;  /* 0x0000002b291c7223 */ /* 0x000fe2000000001c */
[----:B------:R-:W-:Y:S01]  /*8080*/  F2FP.F16.F32.PACK_AB R105, R23, R18 ;  /* 0x000000121769723e */ /* 0x000fe200000000ff */
[----:B------:R-:W-:Y:S01]  /*8090*/  FFMA R29, R41, R42, R29 ;  /* 0x0000002a291d7223 */ /* 0x000fe2000000001d */
[----:B------:R-:W-:Y:S01]  /*80a0*/  F2FP.F16.F32.PACK_AB R106, R21, R20 ;  /* 0x00000014156a723e */ /* 0x000fe200000000ff */
[----:B------:R-:W-:Y:S01]  /*80b0*/  FFMA R30, R41, R45, R30 ;  /* 0x0000002d291e7223 */ /* 0x000fe2000000001e */
[----:B------:R-:W-:Y:S01]  /*80c0*/  F2FP.F16.F32.PACK_AB R107, R27, R22 ;  /* 0x000000161b6b723e */ /* 0x000fe200000000ff */
[----:B------:R-:W-:Y:S01]  /*80d0*/  FFMA R35, R41, R44, R35 ;  /* 0x0000002c29237223 */ /* 0x000fe20000000023 */
[----:B------:R-:W-:Y:S02]  /*80e0*/  F2FP.F16.F32.PACK_AB R108, R25, R24 ;  /* 0x00000018196c723e */ /* 0x000fe400000000ff */
[----:B------:R-:W-:Y:S01]  /*80f0*/  F2FP.F16.F32.PACK_AB R109, R31, R26 ;  /* 0x0000001a1f6d723e */ /* 0x000fe200000000ff */
[----:B------:R1:W-:Y:S01]  /*8100*/  STS.128 [R94+0x20], R104 ;  /* 0x000020685e007388 */ /* 0x0003e20000000c00 */
[----:B------:R-:W-:Y:S02]  /*8110*/  F2FP.F16.F32.PACK_AB R110, R29, R28 ;  /* 0x0000001c1d6e723e */ /* 0x000fe400000000ff */
[----:B------:R-:W-:Y:S05]  /*8120*/  F2FP.F16.F32.PACK_AB R111, R35, R30 ;  /* 0x0000001e236f723e */ /* 0x000fea00000000ff */
[----:B------:R1:W-:Y:S01]  /*8130*/  STS.128 [R99+0x30], R108 ;  /* 0x0000306c63007388 */ /* 0x0003e20000000c00 */
[----:B------:R-:W-:Y:S01]  /*8140*/  @!PT LDS RZ, [RZ] ;  /* 0x00000000fffff984 */ /* 0x000fe20000000800 */
[----:B------:R-:W-:Y:S01]  /*8150*/  @!PT LDS RZ, [RZ] ;  /* 0x00000000fffff984 */ /* 0x000fe20000000800 */
[----:B------:R-:W-:Y:S01]  /*8160*/  @!PT LDS RZ, [RZ] ;  /* 0x00000000fffff984 */ /* 0x000fe20000000800 */
[----:B------:R-:W-:Y:S01]  /*8170*/  @!PT LDS RZ, [RZ] ;  /* 0x00000000fffff984 */ /* 0x000fe20000000800 */
[----:B------:R2:W-:Y:S07]  /*8180*/  MEMBAR.ALL.CTA ;  /* 0x0000000000007992 */ /* 0x0005ee0000008000 */
[----:B--2---:R-:W2:Y:S02]  /*8190*/  FENCE.VIEW.ASYNC.S ;  /* 0x00000000000073c6 */ /* 0x004ea40000000000 */
[----:B--2---:R-:W-:Y:S06]  /*81a0*/  BAR.SYNC.DEFER_BLOCKING 0x1, 0x80 ;  /* 0x0042000000007b1d */ /* 0x004fec0000010000 */
[----:B------:R-:W-:Y:S05]  /*81b0*/  @P0 BRA `(.L_x_100) ;  /* 0x0000000000280947 */ /* 0x000fea0003800000 */
[----:B------:R-:W2:Y:S01]  /*81c0*/  LDCU.64 UR6, c[0x0][0x348] ;  /* 0x00006900ff0677ac */ /* 0x000ea20008000a00 */
[----:B------:R-:W-:Y:S01]  /*81d0*/  UIADD3 UR4, UPT, UPT, UR50, 0x200, URZ ;  /* 0x0000020032047890 */ /* 0x000fe2000fffe0ff */
[----:B------:R-:W-:Y:S05]  /*81e0*/  UMOV UR41, UR52 ;  /* 0x0000003400297c82 */ /* 0x000fea0008000000 */
[----:B------:R-:W-:Y:S04]  /*81f0*/  MOV R80, UR4 ;  /* 0x0000000400507c02 */ /* 0x000fe80008000f00 */
[----:B------:R-:W-:Y:S01]  /*8200*/  R2UR UR40, R80 ;  /* 0x00000000502872ca */ /* 0x000fe200000e0000 */
[----:B--2---:R-:W-:Y:S04]  /*8210*/  UIADD3 UR4, UP0, UPT, UR6, 0x780, URZ ;  /* 0x0000078006047890 */ /* 0x004fe8000ff1e0ff */
[----:B------:R-:W-:Y:S09]  /*8220*/  UIADD3.X UR5, UPT, UPT, URZ, UR7, URZ, UP0, !UPT ;  /* 0x00000007ff057290 */ /* 0x000ff200087fe4ff */
[----:B------:R2:W-:Y:S01]  /*8230*/  UTMASTG.5D [UR40], [UR4] ;  /* 0x00000028040073b5 */ /* 0x0005e20008020000 */
[----:B------:R0:W-:Y:S01]  /*8240*/  UTMACMDFLUSH ;  /* 0x00000000000079b7 */ /* 0x0001e20000000000 */
[----:B--2---:R-:W-:Y:S04]  /*8250*/  DEPBAR.LE SB0, 0x1 ;  /* 0x000080400000791a */ /* 0x004fe80000000000 */
.L_x_100:
[----:B------:R-:W-:Y:S05]  /*8260*/  BSYNC.RECONVERGENT B0 ;  /* 0x0000000000007941 */ /* 0x000fea0003800200 */
.L_x_99:
[----:B------:R-:W-:Y:S01]  /*8270*/  BAR.SYNC.DEFER_BLOCKING 0x1, 0x80 ;  /* 0x0042000000007b1d */ /* 0x000fe20000010000 */
[----:B------:R-:W-:Y:S01]  /*8280*/  ISETP.NE.AND P1, PT, R98, RZ, PT ;  /* 0x000000ff6200720c */ /* 0x000fe20003f25270 */
[----:B------:R-:W-:Y:S01]  /*8290*/  UISETP.NE.AND UP0, UPT, UR54, URZ, UPT ;  /* 0x000000ff3600728c */ /* 0x000fe2000bf05270 */
[----:B------:R-:W-:Y:S11]  /*82a0*/  LEA R3, R47, UR50, 0x3 ;  /* 0x000000322f037c11 */ /* 0x000ff6000f8e18ff */
[----:B------:R-:W-:Y:S01]  /*82b0*/  @P1 SHF.L.U32 R4, R85, 0x1f, RZ ;  /* 0x0000001f55041819 */ /* 0x000fe200000006ff */
[----:B------:R-:W-:Y:S06]  /*82c0*/  BRA.U !UP0, `(.L_x_101) ;  /* 0x0000000108247547 */ /* 0x000fec000b800000 */
[----:B------:R-:W2:Y:S01]  /*82d0*/  S2R R0, SR_CgaCtaId ;  /* 0x0000000000007919 */ /* 0x000ea20000008800 */
[----:B------:R-:W-:Y:S01]  /*82e0*/  IMAD.U32 R2, RZ, RZ, UR51 ;  /* 0x00000033ff027e24 */ /* 0x000fe2000f8e00ff */
[----:B------:R-:W-:Y:S04]  /*82f0*/  UIADD3 UR4, UPT, UPT, UR51, 0x1, URZ ;  /* 0x0000000133047890 */ /* 0x000fe8000fffe0ff */
[----:B------:R-:W-:Y:S01]  /*8300*/  @P1 LEA R2, R2, UR50, 0x3 ;  /* 0x0000003202021c11 */ /* 0x000fe2000f8e18ff */
[----:B------:R-:W-:Y:S04]  /*8310*/  UISETP.NE.AND UP0, UPT, UR4, 0x4, UPT ;  /* 0x000000040400788c */ /* 0x000fe8000bf05270 */
[----:B------:R-:W-:Y:S01]  /*8320*/  @P1 VIADD R5, R2, 0xe0 ;  /* 0x000000e002051836 */ /* 0x000fe20000000000 */
[----:B------:R-:W-:Y:S04]  /*8330*/  USEL UR51, UR4, URZ, UP0 ;  /* 0x000000ff04337287 */ /* 0x000fe80008000000 */
[----:B--2---:R-:W-:Y:S04]  /*8340*/  @P1 PRMT R0, R0, 0x654, R5 ;  /* 0x0000065400001816 */ /* 0x004fe80000000005 */
[----:B------:R2:W-:Y:S04]  /*8350*/  @P1 SYNCS.ARRIVE.TRANS64.RED.A1T0 RZ, [R0+URZ], RZ ;  /* 0x000000ff00ff19a7 */ /* 0x0005e800081004ff */
.L_x_101:
[----:B------:R-:W4:Y:S01]  /*8360*/  @P1 SYNCS.PHASECHK.TRANS64.TRYWAIT P0, [R3+URZ+0xc0], R4 ;  /* 0x0000c004030015a7 */ /* 0x000f2200080011ff */
[----:B------:R-:W-:Y:S01]  /*8370*/  BSSY B1, `(.L_x_102) ;  /* 0x0000016000017945 */ /* 0x000fe20003800000 */
[----:B----4-:R-:W-:Y:S03]  /*8380*/  @P1 SEL R46, RZ, 0x1, !P0 ;  /* 0x00000001ff2e1807 */ /* 0x010fe60004000000 */
[----:B------:R-:W-:Y:S05]  /*8390*/  @!P1 BRA `(.L_x_103) ;  /* 0x00000000004c9947 */ /* 0x000fea0003800000 */
[----:B------:R-:W-:Y:S01]  /*83a0*/  ISETP.NE.AND P0, PT, R46, RZ, PT ;  /* 0x000000ff2e00720c */ /* 0x000fe20003f05270 */
[----:B------:R-:W-:Y:S01]  /*83b0*/  BSSY B0, `(.L_x_104) ;  /* 0x000000b000007945 */ /* 0x000fe20003800000 */
[----:B------:R-:W-:Y:S11]  /*83c0*/  ISETP.NE.AND P1, PT, R60, RZ, PT ;  /* 0x000000ff3c00720c */ /* 0x000ff60003f25270 */
[----:B------:R-:W-:Y:S02]  /*83d0*/  @!UPT UIADD3 URZ, UPT, UPT, URZ, URZ, URZ ;  /* 0x000000fffffff290 */ /* 0x000fe4000fffe0ff */
[C---:B------:R-:W-:Y:S01]  /*83e0*/  @P1 IMAD R6, R47.reuse, 0x2000, R86 ;  /* 0x000020002f061824 */ /* 0x040fe200078e0256 */
[C---:B------:R-:W-:Y:S01]  /*83f0*/  @P1 LEA R4, R47.reuse, R94, 0xd ;  /* 0x0000005e2f041211 */ /* 0x040fe200078e68ff */
[C---:B------:R-:W-:Y:S02]  /*8400*/  @P1 IMAD R5, R47.reuse, 0x2000, R96 ;  /* 0x000020002f051824 */ /* 0x040fe400078e0260 */
[----:B------:R-:W-:Y:S01]  /*8410*/  @P1 IMAD R2, R47, 0x2000, R99 ;  /* 0x000020002f021824 */ /* 0x000fe200078e0263 */
[----:B------:R-:W-:Y:S06]  /*8420*/  @P0 BRA `(.L_x_105) ;  /* 0x00000000000c0947 */ /* 0x000fec0003800000 */
[----:B--2---:R-:W-:Y:S04]  /*8430*/  SHF.L.U32 R0, R85, 0x1f, RZ ;  /* 0x0000001f55007819 */ /* 0x004fe800000006ff */
[----:B------:R-:W2:Y:S02]  /*8440*/  SYNCS.PHASECHK.TRANS64.TRYWAIT P0, [R3+URZ+0xc0], R0 ;  /* 0x0000c000030075a7 */ /* 0x000ea400080011ff */
[----:B--2---:R-:W-:Y:S05]  /*8450*/  @!P0 BRA `(.L_x_106) ;  /* 0x0000003000bc8947 */ /* 0x004fea0003800000 */
.L_x_105:
[----:B------:R-:W-:Y:S05]  /*8460*/  BSYNC B0 ;  /* 0x0000000000007941 */ /* 0x000fea0003800000 */
.L_x_104:
[----:B------:R-:W-:Y:S02]  /*8470*/  ISETP.NE.AND P0, PT, R60, RZ, PT ;  /* 0x000000ff3c00720c */ /* 0x000fe40003f05270 */
[----:B------:R-:W-:Y:S11]  /*8480*/  IADD3 R47, PT, PT, R47, 0x1, RZ ;  /* 0x000000012f2f7810 */ /* 0x000ff60007ffe0ff */
[----:B------:R4:W1:Y:S04]  /*8490*/  @P0 LDS.128 R48, [R6] ;  /* 0x0000000006300984 */ /* 0x0008680000000c00 */
[----:B------:R4:W1:Y:S04]  /*84a0*/  @P0 LDS.128 R56, [R5+0x10] ;  /* 0x0000100005380984 */ /* 0x0008680000000c00 */
[----:B------:R4:W1:Y:S04]  /*84b0*/  @P0 LDS.128 R64, [R4+0x20] ;  /* 0x0000200004400984 */ /* 0x0008680000000c00 */
[----:B------:R4:W1:Y:S02]  /*84c0*/  @P0 LDS.128 R72, [R2+0x30] ;  /* 0x0000300002480984 */ /* 0x0008640000000c00 */
.L_x_103:
[----:B------:R-:W-:Y:S05]  /*84d0*/  BSYNC B1 ;  /* 0x0000000000017941 */ /* 0x000fea0003800000 */
.L_x_102:
[----:B--2---:R-:W-:Y:S05]  /*84e0*/  VIADD R3, R39, 0x20 ;  /* 0x0000002027037836 */ /* 0x004fea0000000000 */
[----:B------:R-:W-:Y:S04]  /*84f0*/  SHF.R.U32.HI R3, RZ, 0x15, R3 ;  /* 0x00000015ff037819 */ /* 0x000fe80000011603 */
[----:B------:R-:W-:Y:S11]  /*8500*/  LOP3.LUT P0, RZ, R3, 0x3, R90, 0x48, !PT ;  /* 0x0000000303ff7812 */ /* 0x000ff6000780485a */
[----:B------:R-:W-:Y:S02]  /*8510*/  @!UPT UIADD3 URZ, UPT, UPT, URZ, URZ, URZ ;  /* 0x000000fffffff290 */ /* 0x000fe4000fffe0ff */
[----:B------:R-:W-:Y:S05]  /*8520*/  @!P0 BRA `(.L_x_107) ;  /* 0x0000000000408947 */ /* 0x000fea0003800000 */
[----:B------:R-:W2:Y:S01]  /*8530*/  LDCU.64 UR8, c[0x4][0x70] ;  /* 0x01000e00ff0877ac */ /* 0x000ea20008000a00 */
[----:B------:R-:W-:Y:S01]  /*8540*/  MOV R3, 0x0 ;  /* 0x0000000000037802 */ /* 0x000fe20000000f00 */
[----:B------:R-:W-:Y:S02]  /*8550*/  HFMA2 R12, -RZ, RZ, 0, 5.9604644775390625e-08 ;  /* 0x00000001ff0c7431 */ /* 0x000fe400000001ff */
[----:B------:R-:W-:Y:S02]  /*8560*/  IMAD.MOV.U32 R8, RZ, RZ, 0x192 ;  /* 0x00000192ff087424 */ /* 0x000fe400078e00ff */
[----:B------:R-:W-:Y:S01]  /*8570*/  IMAD.MOV.U32 R13, RZ, RZ, RZ ;  /* 0x000000ffff0d7224 */ /* 0x000fe200078e00ff */
[----:B------:R-:W5:Y:S01]  /*8580*/  LDCU.64 UR6, c[0x4][0x78] ;  /* 0x01000f00ff0677ac */ /* 0x000f620008000a00 */
[----:B----4-:R-:W4:Y:S01]  /*8590*/  LDC.64 R2, c[0x4][R3] ;  /* 0x0100000003027b82 */ /* 0x010f220000000a00 */
[----:B------:R-:W3:Y:S01]  /*85a0*/  LDCU.64 UR4, c[0x4][0x10] ;  /* 0x01000200ff0477ac */ /* 0x000ee20008000a00 */
[----:B--2---:R-:W-:Y:S01]  /*85b0*/  MOV R5, UR9 ;  /* 0x0000000900057c02 */ /* 0x004fe20008000f00 */
[----:B------:R-:W-:Y:S01]  /*85c0*/  IMAD.U32 R4, RZ, RZ, UR8 ;  /* 0x00000008ff047e24 */ /* 0x000fe2000f8e00ff */
[----:B-----5:R-:W-:Y:S01]  /*85d0*/  MOV R7, UR7 ;  /* 0x0000000700077c02 */ /* 0x020fe20008000f00 */
[----:B------:R-:W-:Y:S01]  /*85e0*/  IMAD.U32 R6, RZ, RZ, UR6 ;  /* 0x00000006ff067e24 */ /* 0x000fe2000f8e00ff */
[----:B---3--:R-:W-:Y:S01]  /*85f0*/  MOV R11, UR5 ;  /* 0x00000005000b7c02 */ /* 0x008fe20008000f00 */
[----:B------:R-:W-:Y:S02]  /*8600*/  IMAD.U32 R10, RZ, RZ, UR4 ;  /* 0x00000004ff0a7e24 */ /* 0x000fe4000f8e00ff */
[----:B------:R-:W-:Y:S07]  /*8610*/  LEPC R20, `(.L_x_107) ;  /* 0x000000001014794e */ /* 0x000fee0000000000 */
[----:B-1--4-:R-:W-:Y:S05]  /*8620*/  CALL.ABS.NOINC R2 ;  /* 0x0000000002007343 */ /* 0x012fea0003c00000 */
.L_x_107:
[----:B------:R-:W-:Y:S05]  /*8630*/  WARPSYNC.ALL ;  /* 0x0000000000007948 */ /* 0x000fea0003800000 */
[----:B------:R-:W-:Y:S01]  /*8640*/  R2UR UR4, R39 ;  /* 0x00000000270472ca */ /* 0x000fe200000e0000 */
[--C-:B-1----:R-:W-:Y:S01]  /*8650*/  HADD2.F32 R40, -RZ, R48.reuse.H0_H0 ;  /* 0x20000030ff287230 */ /* 0x102fe20000004100 */
[----:B------:R-:W1:Y:S01]  /*8660*/  S2R R104, SR_CgaCtaId ;  /* 0x0000000000687919 */ /* 0x000e620000008800 */
[----:B------:R-:W-:Y:S01]  /*8670*/  HADD2.F32 R43, -RZ, R48.H1_H1 ;  /* 0x30000030ff2b7230 */ /* 0x000fe20000004100 */
[----:B------:R-:W-:Y:S01]  /*8680*/  ISETP.NE.AND P6, PT, R98, RZ, PT ;  /* 0x000000ff6200720c */ /* 0x000fe20003fc5270 */
[----:B------:R-:W-:Y:S01]  /*8690*/  HADD2.F32 R42, -RZ, R49.H1_H1 ;  /* 0x30000031ff2a7230 */ /* 0x000fe20000004100 */
[----:B------:R-:W-:Y:S01]  /*86a0*/  ISETP.NE.AND P0, PT, R88, RZ, PT ;  /* 0x000000ff5800720c */ /* 0x000fe20003f05270 */
[--C-:B------:R-:W-:Y:S01]  /*86b0*/  HADD2.F32 R44, -RZ, R50.reuse.H1_H1 ;  /* 0x30000032ff2c7230 */ /* 0x100fe20000004100 */
[----:B------:R-:W-:Y:S01]  /*86c0*/  MOV R61, UR51 ;  /* 0x00000033003d7c02 */ /* 0x000fe20008000f00 */
[----:B------:R-:W-:Y:S01]  /*86d0*/  HADD2.F32 R45, -RZ, R59.H0_H0 ;  /* 0x2000003bff2d7230 */ /* 0x000fe20000004100 */
[----:B------:R-:W-:Y:S01]  /*86e0*/  BSSY.RECONVERGENT B0, `(.L_x_108) ;  /* 0x0000086000007945 */ /* 0x000fe20003800200 */
[----:B------:R-:W-:Y:S02]  /*86f0*/  LEA R62, R47, UR50, 0x3 ;  /* 0x000000322f3e7c11 */ /* 0x000fe4000f8e18ff */
[----:B----4-:R-:W2:Y:S04]  /*8700*/  LDTM.x32 R4, tmem[UR4+0x20] ;  /* 0x00002004000479ee */ /* 0x010ea800082c0000 */
[----:B------:R-:W-:Y:S02]  /*8710*/  @P6 LEA R61, R61, UR50, 0x3 ;  /* 0x000000323d3d6c11 */ /* 0x000fe4000f8e18ff */
[----:B------:R-:W-:Y:S02]  /*8720*/  @P6 SHF.L.U32 R63, R85, 0x1f, RZ ;  /* 0x0000001f553f6819 */ /* 0x000fe400000006ff */
[----:B------:R-:W-:Y:S01]  /*8730*/  @P6 IADD3 R61, PT, PT, R61, 0xe0, RZ ;  /* 0x000000e03d3d6810 */ /* 0x000fe20007ffe0ff */
[C---:B--2---:R-:W-:Y:S01]  /*8740*/  FMUL R0, R38.reuse, R4 ;  /* 0x0000000426007220 */ /* 0x044fe20000400000 */
[C---:B------:R-:W-:Y:S01]  /*8750*/  FMUL R2, R38.reuse, R5 ;  /* 0x0000000526027220 */ /* 0x040fe20000400000 */
[C---:B------:R-:W-:Y:S01]  /*8760*/  FMUL R3, R38.reuse, R6 ;  /* 0x0000000626037220 */ /* 0x040fe20000400000 */
[C---:B------:R-:W-:Y:S01]  /*8770*/  FMUL R7, R38.reuse, R7 ;  /* 0x0000000726077220 */ /* 0x040fe20000400000 */
[C---:B------:R-:W-:Y:S01]  /*8780*/  FFMA R0, R41.reuse, R40, R0 ;  /* 0x0000002829007223 */ /* 0x040fe20000000000 */
[----:B------:R-:W-:Y:S02]  /*8790*/  HADD2.F32 R40, -RZ, R49.H0_H0 ;  /* 0x20000031ff287230 */ /* 0x000fe40000004100 */
[C---:B------:R-:W-:Y:S01]  /*87a0*/  FFMA R2, R41.reuse, R43, R2 ;  /* 0x0000002b29027223 */ /* 0x040fe20000000002 */
[C---:B------:R-:W-:Y:S01]  /*87b0*/  FMUL R4, R38.reuse, R8 ;  /* 0x0000000826047220 */ /* 0x040fe20000400000 */
[--C-:B------:R-:W-:Y:S02]  /*87c0*/  HADD2.F32 R43, -RZ, R51.reuse.H0_H0 ;  /* 0x20000033ff2b7230 */ /* 0x100fe40000004100 */
[----:B------:R-:W-:Y:S01]  /*87d0*/  FMUL R5, R38, R9 ;  /* 0x0000000926057220 */ /* 0x000fe20000400000 */
[C---:B------:R-:W-:Y:S01]  /*87e0*/  FFMA R3, R41.reuse, R40, R3 ;  /* 0x0000002829037223 */ /* 0x040fe20000000003 */
[----:B------:R-:W-:Y:S01]  /*87f0*/  HADD2.F32 R40, -RZ, R50.H0_H0 ;  /* 0x20000032ff287230 */ /* 0x000fe20000004100 */
[----:B------:R-:W-:Y:S01]  /*8800*/  F2FP.F16.F32.PACK_AB R52, R2, R0 ;  /* 0x000000000234723e */ /* 0x000fe200000000ff */
[C---:B------:R-:W-:Y:S01]  /*8810*/  FFMA R7, R41.reuse, R42, R7 ;  /* 0x0000002a29077223 */ /* 0x040fe20000000007 */
[----:B------:R-:W-:Y:S02]  /*8820*/  HADD2.F32 R42, -RZ, R51.H1_H1 ;  /* 0x30000033ff2a7230 */ /* 0x000fe40000004100 */
[C---:B------:R-:W-:Y:S01]  /*8830*/  FMUL R6, R38.reuse, R10 ;  /* 0x0000000a26067220 */ /* 0x040fe20000400000 */
[C---:B------:R-:W-:Y:S01]  /*8840*/  FFMA R4, R41.reuse, R40, R4 ;  /* 0x0000002829047223 */ /* 0x040fe20000000004 */
        /* <DEDUP_REMOVED lines=17> */
[----:B------:R2:W-:Y:S01]  /*8960*/  STS.128 [R86+0x2000], R52 ;  /* 0x0020003456007388 */ /* 0x0005e20000000c00 */
[----:B------:R-:W-:Y:S01]  /*8970*/  F2FP.F16.F32.PACK_AB R68, R9, R8 ;  /* 0x000000080944723e */ /* 0x000fe200000000ff */
[C---:B------:R-:W-:Y:S01]  /*8980*/  FFMA R10, R41.reuse, R43, R10 ;  /* 0x0000002b290a7223 */ /* 0x040fe2000000000a */
[--C-:B------:R-:W-:Y:S02]  /*8990*/  HADD2.F32 R43, -RZ, R58.reuse.H0_H0 ;  /* 0x2000003aff2b7230 */ /* 0x100fe40000004100 */
[----:B------:R-:W-:Y:S01]  /*89a0*/  FFMA R15, R41, R40, R15 ;  /* 0x00000028290f7223 */ /* 0x000fe2000000000f */
[C---:B------:R-:W-:Y:S01]  /*89b0*/  FMUL R12, R38.reuse, R16 ;  /* 0x00000010260c7220 */ /* 0x040fe20000400000 */
[----:B------:R-:W-:Y:S02]  /*89c0*/  HADD2.F32 R42, -RZ, R58.H1_H1 ;  /* 0x3000003aff2a7230 */ /* 0x000fe40000004100 */
[C---:B------:R-:W-:Y:S01]  /*89d0*/  FMUL R13, R38.reuse, R17 ;  /* 0x00000011260d7220 */ /* 0x040fe20000400000 */
[C---:B------:R-:W-:Y:S01]  /*89e0*/  FMUL R14, R38.reuse, R18 ;  /* 0x00000012260e7220 */ /* 0x040fe20000400000 */
[----:B------:R-:W-:Y:S01]  /*89f0*/  F2FP.F16.F32.PACK_AB R69, R15, R10 ;  /* 0x0000000a0f45723e */ /* 0x000fe200000000ff */
[C---:B------:R-:W-:Y:S01]  /*8a00*/  FFMA R12, R41.reuse, R43, R12 ;  /* 0x0000002b290c7223 */ /* 0x040fe2000000000c */
[----:B------:R-:W-:Y:S02]  /*8a10*/  HADD2.F32 R40, -RZ, R59.H1_H1 ;  /* 0x3000003bff287230 */ /* 0x000fe40000004100 */
[C---:B------:R-:W-:Y:S01]  /*8a20*/  FFMA R13, R41.reuse, R42, R13 ;  /* 0x0000002a290d7223 */ /* 0x040fe2000000000d */
[C---:B------:R-:W-:Y:S01]  /*8a30*/  FMUL R19, R38.reuse, R19 ;  /* 0x0000001326137220 */ /* 0x040fe20000400000 */
[--C-:B------:R-:W-:Y:S02]  /*8a40*/  HADD2.F32 R43, -RZ, R64.reuse.H0_H0 ;  /* 0x20000040ff2b7230 */ /* 0x100fe40000004100 */
[C---:B------:R-:W-:Y:S01]  /*8a50*/  FMUL R16, R38.reuse, R20 ;  /* 0x0000001426107220 */ /* 0x040fe20000400000 */
[----:B------:R-:W-:Y:S02]  /*8a60*/  HADD2.F32 R42, -RZ, R64.H1_H1 ;  /* 0x30000040ff2a7230 */ /* 0x000fe40000004100 */
[C---:B------:R-:W-:Y:S01]  /*8a70*/  FMUL R17, R38.reuse, R21 ;  /* 0x0000001526117220 */ /* 0x040fe20000400000 */
[C---:B------:R-:W-:Y:S01]  /*8a80*/  FFMA R14, R41.reuse, R45, R14 ;  /* 0x0000002d290e7223 */ /* 0x040fe2000000000e */
[C---:B------:R-:W-:Y:S01]  /*8a90*/  FFMA R19, R41.reuse, R40, R19 ;  /* 0x0000002829137223 */ /* 0x040fe20000000013 */
[--C-:B------:R-:W-:Y:S02]  /*8aa0*/  HADD2.F32 R45, -RZ, R65.reuse.H0_H0 ;  /* 0x20000041ff2d7230 */ /* 0x100fe40000004100 */
[C---:B------:R-:W-:Y:S01]  /*8ab0*/  FFMA R16, R41.reuse, R43, R16 ;  /* 0x0000002b29107223 */ /* 0x040fe20000000010 */
[C---:B------:R-:W-:Y:S01]  /*8ac0*/  FMUL R18, R38.reuse, R22 ;  /* 0x0000001626127220 */ /* 0x040fe20000400000 */
[----:B------:R-:W-:Y:S02]  /*8ad0*/  HADD2.F32 R40, -RZ, R65.H1_H1 ;  /* 0x30000041ff287230 */ /* 0x000fe40000004100 */
[C---:B------:R-:W-:Y:S01]  /*8ae0*/  FFMA R17, R41.reuse, R42, R17 ;  /* 0x0000002a29117223 */ /* 0x040fe20000000011 */
[C---:B------:R-:W-:Y:S01]  /*8af0*/  FMUL R23, R38.reuse, R23 ;  /* 0x0000001726177220 */ /* 0x040fe20000400000 */
[--C-:B------:R-:W-:Y:S02]  /*8b00*/  HADD2.F32 R42, -RZ, R66.reuse.H0_H0 ;  /* 0x20000042ff2a7230 */ /* 0x100fe40000004100 */
[C---:B------:R-:W-:Y:S01]  /*8b10*/  FMUL R20, R38.reuse, R24 ;  /* 0x0000001826147220 */ /* 0x040fe20000400000 */
[C---:B------:R-:W-:Y:S01]  /*8b20*/  FFMA R18, R41.reuse, R45, R18 ;  /* 0x0000002d29127223 */ /* 0x040fe20000000012 */
        /* <DEDUP_REMOVED lines=11> */
[----:B------:R-:W-:Y:S01]  /*8be0*/  FFMA R27, R41, R42, R27 ;  /* 0x0000002a291b7223 */ /* 0x000fe2000000001b */
[C---:B------:R-:W-:Y:S01]  /*8bf0*/  FMUL R24, R38.reuse, R28 ;  /* 0x0000001c26187220 */ /* 0x040fe20000400000 */
[----:B------:R-:W-:Y:S02]  /*8c00*/  HADD2.F32 R42, -RZ, R72.H1_H1 ;  /* 0x30000048ff2a7230 */ /* 0x000fe40000004100 */
[C---:B------:R-:W-:Y:S01]  /*8c10*/  FMUL R25, R38.reuse, R29 ;  /* 0x0000001d26197220 */ /* 0x040fe20000400000 */
[--C-:B------:R-:W-:Y:S02]  /*8c20*/  HADD2.F32 R43, -RZ, R73.reuse.H0_H0 ;  /* 0x20000049ff2b7230 */ /* 0x100fe40000004100 */
[C---:B------:R-:W-:Y:S01]  /*8c30*/  FMUL R26, R38.reuse, R30 ;  /* 0x0000001e261a7220 */ /* 0x040fe20000400000 */
[----:B------:R-:W-:Y:S01]  /*8c40*/  F2FP.F16.F32.PACK_AB R70, R13, R12 ;  /* 0x0000000c0d46723e */ /* 0x000fe200000000ff */
[----:B------:R-:W-:Y:S01]  /*8c50*/  FFMA R24, R41, R40, R24 ;  /* 0x0000002829187223 */ /* 0x000fe20000000018 */
[----:B------:R-:W-:Y:S01]  /*8c60*/  F2FP.F16.F32.PACK_AB R71, R19, R14 ;  /* 0x0000000e1347723e */ /* 0x000fe200000000ff */
[C---:B------:R-:W-:Y:S01]  /*8c70*/  FFMA R25, R41.reuse, R42, R25 ;  /* 0x0000002a29197223 */ /* 0x040fe20000000019 */
[C---:B------:R-:W-:Y:S01]  /*8c80*/  FFMA R26, R41.reuse, R43, R26 ;  /* 0x0000002b291a7223 */ /* 0x040fe2000000001a */
[----:B------:R-:W-:Y:S02]  /*8c90*/  HADD2.F32 R40, -RZ, R73.H1_H1 ;  /* 0x30000049ff287230 */ /* 0x000fe40000004100 */
[C---:B------:R-:W-:Y:S01]  /*8ca0*/  FMUL R31, R38.reuse, R31 ;  /* 0x0000001f261f7220 */ /* 0x040fe20000400000 */
[----:B------:R4:W-:Y:S01]  /*8cb0*/  STS.128 [R96+0x2010], R68 ;  /* 0x0020104460007388 */ /* 0x0009e20000000c00 */
[--C-:B------:R-:W-:Y:S02]  /*8cc0*/  HADD2.F32 R43, -RZ, R74.reuse.H0_H0 ;  /* 0x2000004aff2b7230 */ /* 0x100fe40000004100 */
[C---:B------:R-:W-:Y:S01]  /*8cd0*/  FMUL R28, R38.reuse, R32 ;  /* 0x00000020261c7220 */ /* 0x040fe20000400000 */
[----:B------:R-:W-:Y:S02]  /*8ce0*/  HADD2.F32 R42, -RZ, R74.H1_H1 ;  /* 0x3000004aff2a7230 */ /* 0x000fe40000004100 */
[C---:B------:R-:W-:Y:S01]  /*8cf0*/  FMUL R29, R38.reuse, R33 ;  /* 0x00000021261d7220 */ /* 0x040fe20000400000 */
[--C-:B------:R-:W-:Y:S02]  /*8d00*/  HADD2.F32 R45, -RZ, R75.reuse.H0_H0 ;  /* 0x2000004bff2d7230 */ /* 0x100fe40000004100 */
[C---:B------:R-:W-:Y:S01]  /*8d10*/  FMUL R30, R38.reuse, R34 ;  /* 0x00000022261e7220 */ /* 0x040fe20000400000 */
[----:B------:R-:W-:Y:S02]  /*8d20*/  HADD2.F32 R44, -RZ, R75.H1_H1 ;  /* 0x3000004bff2c7230 */ /* 0x000fe40000004100 */
[----:B------:R-:W-:Y:S01]  /*8d30*/  FFMA R31, R41, R40, R31 ;  /* 0x00000028291f7223 */ /* 0x000fe2000000001f */
[----:B------:R-:W-:Y:S01]  /*8d40*/  FMUL R35, R38, R35 ;  /* 0x0000002326237220 */ /* 0x000fe20000400000 */
[----:B--2---:R-:W-:Y:S01]  /*8d50*/  F2FP.F16.F32.PACK_AB R52, R17, R16 ;  /* 0x000000101134723e */ /* 0x004fe200000000ff */
        /* <DEDUP_REMOVED lines=11> */
[----:B------:R-:W-:Y:S02]  /*8e10*/  F2FP.F16.F32.PACK_AB R111, R35, R30 ;  /* 0x0000001e236f723e */ /* 0x000fe400000000ff */
[----:B-1----:R-:W-:Y:S03]  /*8e20*/  @P6 PRMT R61, R104, 0x654, R61 ;  /* 0x00000654683d6816 */ /* 0x002fe6000000003d */
[----:B------:R4:W-:Y:S01]  /*8e30*/  STS.128 [R99+0x2030], R108 ;  /* 0x0020306c63007388 */ /* 0x0009e20000000c00 */
[----:B------:R-:W-:Y:S01]  /*8e40*/  @!PT LDS RZ, [RZ] ;  /* 0x00000000fffff984 */ /* 0x000fe20000000800 */
[----:B------:R-:W-:Y:S01]  /*8e50*/  @!PT LDS RZ, [RZ] ;  /* 0x00000000fffff984 */ /* 0x000fe20000000800 */
[----:B------:R-:W-:Y:S01]  /*8e60*/  @!PT LDS RZ, [RZ] ;  /* 0x00000000fffff984 */ /* 0x000fe20000000800 */
[----:B------:R-:W-:Y:S01]  /*8e70*/  @!PT LDS RZ, [RZ] ;  /* 0x00000000fffff984 */ /* 0x000fe20000000800 */
[----:B------:R1:W-:Y:S07]  /*8e80*/  MEMBAR.ALL.CTA ;  /* 0x0000000000007992 */ /* 0x0003ee0000008000 */
[----:B-1----:R-:W1:Y:S02]  /*8e90*/  FENCE.VIEW.ASYNC.S ;  /* 0x00000000000073c6 */ /* 0x002e640000000000 */
[----:B-1----:R-:W-:Y:S06]  /*8ea0*/  BAR.SYNC.DEFER_BLOCKING 0x1, 0x80 ;  /* 0x0042000000007b1d */ /* 0x002fec0000010000 */
[----:B------:R-:W-:Y:S05]  /*8eb0*/  @P0 BRA `(.L_x_109) ;  /* 0x0000000000200947 */ /* 0x000fea0003800000 */
[----:B------:R-:W1:Y:S01]  /*8ec0*/  LDCU.64 UR6, c[0x0][0x348] ;  /* 0x00006900ff0677ac */ /* 0x000e620008000a00 */
[----:B------:R-:W-:Y:S02]  /*8ed0*/  UIADD3 UR40, UPT, UPT, UR50, 0x2200, URZ ;  /* 0x0000220032287890 */ /* 0x000fe4000fffe0ff */
[----:B------:R-:W-:Y:S02]  /*8ee0*/  UIADD3 UR41, UPT, UPT, UR52, 0x20, URZ ;  /* 0x0000002034297890 */ /* 0x000fe4000fffe0ff */
[----:B-1----:R-:W-:Y:S04]  /*8ef0*/  UIADD3 UR4, UP0, UPT, UR6, 0x780, URZ ;  /* 0x0000078006047890 */ /* 0x002fe8000ff1e0ff */
[----:B------:R-:W-:Y:S09]  /*8f00*/  UIADD3.X UR5, UPT, UPT, URZ, UR7, URZ, UP0, !UPT ;  /* 0x00000007ff057290 */ /* 0x000ff200087fe4ff */
[----:B------:R1:W-:Y:S01]  /*8f10*/  UTMASTG.5D [UR40], [UR4] ;  /* 0x00000028040073b5 */ /* 0x0003e20008020000 */
[----:B------:R0:W-:Y:S01]  /*8f20*/  UTMACMDFLUSH ;  /* 0x00000000000079b7 */ /* 0x0001e20000000000 */
[----:B-1----:R-:W-:Y:S04]  /*8f30*/  DEPBAR.LE SB0, 0x1 ;  /* 0x000080400000791a */ /* 0x002fe80000000000 */
.L_x_109:
[----:B------:R-:W-:Y:S05]  /*8f40*/  BSYNC.RECONVERGENT B0 ;  /* 0x0000000000007941 */ /* 0x000fea0003800200 */
.L_x_108:
[----:B------:R-:W-:Y:S01]  /*8f50*/  BAR.SYNC.DEFER_BLOCKING 0x1, 0x80 ;  /* 0x0042000000007b1d */ /* 0x000fe20000010000 */
[----:B------:R-:W-:Y:S04]  /*8f60*/  UIADD3 UR4, UPT, UPT, UR51, 0x1, URZ ;  /* 0x0000000133047890 */ /* 0x000fe8000fffe0ff */
[----:B------:R-:W-:Y:S04]  /*8f70*/  UISETP.NE.AND UP0, UPT, UR4, 0x4, UPT ;  /* 0x000000040400788c */ /* 0x000fe8000bf05270 */
[----:B------:R-:W-:Y:S01]  /*8f80*/  USEL UR49, UR4, URZ, UP0 ;  /* 0x000000ff04317287 */ /* 0x000fe20008000000 */
[----:B------:R1:W-:Y:S01]  /*8f90*/  @P6 SYNCS.ARRIVE.TRANS64.RED.A1T0 RZ, [R61+URZ], RZ ;  /* 0x000000ff3dff69a7 */ /* 0x0003e200081004ff */
[----:B------:R-:W-:Y:S01]  /*8fa0*/  BSSY B1, `(.L_x_110) ;  /* 0x0000017000017945 */ /* 0x000fe20003800000 */
[----:B------:R-:W2:Y:S02]  /*8fb0*/  @P6 SYNCS.PHASECHK.TRANS64.TRYWAIT P0, [R62+URZ+0xc0], R63 ;  /* 0x0000c03f3e0065a7 */ /* 0x000ea400080011ff */
[----:B--2---:R-:W-:Y:S01]  /*8fc0*/  @P6 SEL R46, RZ, 0x1, !P0 ;  /* 0x00000001ff2e6807 */ /* 0x004fe20004000000 */
[----:B-1----:R-:W-:Y:S06]  /*8fd0*/  @!P6 BRA `(.L_x_111) ;  /* 0x00000000004ce947 */ /* 0x002fec0003800000 */
        /* <DEDUP_REMOVED lines=9> */
[----:B------:R-:W-:Y:S04]  /*9070*/  SHF.L.U32 R5, R85, 0x1f, RZ ;  /* 0x0000001f55057819 */ /* 0x000fe800000006ff */
[----:B------:R-:W1:Y:S02]  /*9080*/  SYNCS.PHASECHK.TRANS64.TRYWAIT P0, [R62+URZ+0xc0], R5 ;  /* 0x0000c0053e0075a7 */ /* 0x000e6400080011ff */
[----:B-1----:R-:W-:Y:S05]  /*9090*/  @!P0 BRA `(.L_x_114) ;  /* 0x0000002400c08947 */ /* 0x002fea0003800000 */
.L_x_113:
[----:B------:R-:W-:Y:S05]  /*90a0*/  BSYNC B0 ;  /* 0x0000000000007941 */ /* 0x000fea0003800000 */
.L_x_112:
[----:B------:R-:W-:Y:S02]  /*90b0*/  ISETP.NE.AND P0, PT, R60, RZ, PT ;  /* 0x000000ff3c00720c */ /* 0x000fe40003f05270 */
[----:B------:R-:W-:Y:S11]  /*90c0*/  IADD3 R47, PT, PT, R47, 0x1, RZ ;  /* 0x000000012f2f7810 */ /* 0x000ff60007ffe0ff */
[----:B------:R2:W1:Y:S04]  /*90d0*/  @P0 LDS.128 R48, [R4] ;  /* 0x0000000004300984 */ /* 0x0004680000000c00 */
[----:B------:R2:W1:Y:S04]  /*90e0*/  @P0 LDS.128 R56, [R3+0x10] ;  /* 0x0000100003380984 */ /* 0x0004680000000c00 */
[----:B------:R2:W1:Y:S04]  /*90f0*/  @P0 LDS.128 R64, [R2+0x20] ;  /* 0x0000200002400984 */ /* 0x0004680000000c00 */
[----:B------:R2:W1:Y:S02]  /*9100*/  @P0 LDS.128 R72, [R0+0x30] ;  /* 0x0000300000480984 */ /* 0x0004640000000c00 */
.L_x_111:
[----:B------:R-:W-:Y:S05]  /*9110*/  BSYNC B1 ;  /* 0x0000000000017941 */ /* 0x000fea0003800000 */
.L_x_110:
[----:B--2---:R-:W-:Y:S05]  /*9120*/  VIADD R3, R39, 0x40 ;  /* 0x0000004027037836 */ /* 0x004fea0000000000 */
[----:B------:R-:W-:Y:S04]  /*9130*/  SHF.R.U32.HI R3, RZ, 0x15, R3 ;  /* 0x00000015ff037819 */ /* 0x000fe80000011603 */
[----:B------:R-:W-:Y:S11]  /*9140*/  LOP3.LUT P0, RZ, R3, 0x3, R90, 0x48, !PT ;  /* 0x0000000303ff7812 */ /* 0x000ff6000780485a */
[----:B------:R-:W-:Y:S02]  /*9150*/  @!UPT UIADD3 URZ, UPT, UPT, URZ, URZ, URZ ;  /* 0x000000fffffff290 */ /* 0x000fe4000fffe0ff */
[----:B------:R-:W-:Y:S05]  /*9160*/  @!P0 BRA `(.L_x_115) ;  /* 0x0000000000408947 */ /* 0x000fea0003800000 */
[----:B------:R-:W1:Y:S01]  /*9170*/  LDCU.64 UR8, c[0x4][0x70] ;  /* 0x01000e00ff0877ac */ /* 0x000e620008000a00 */
[----:B------:R-:W-:Y:S01]  /*9180*/  MOV R3, 0x0 ;  /* 0x0000000000037802 */ /* 0x000fe20000000f00 */
[----:B------:R-:W-:Y:S02]  /*9190*/  HFMA2 R12, -RZ, RZ, 0, 5.9604644775390625e-08 ;  /* 0x00000001ff0c7431 */ /* 0x000fe400000001ff */
[----:B------:R-:W-:Y:S02]  /*91a0*/  IMAD.MOV.U32 R8, RZ, RZ, 0x192 ;  /* 0x00000192ff087424 */ /* 0x000fe400078e00ff */
[----:B------:R-:W-:Y:S01]  /*91b0*/  IMAD.MOV.U32 R13, RZ, RZ, RZ ;  /* 0x000000ffff0d7224 */ /* 0x000fe200078e00ff */
[----:B------:R-:W2:Y:S01]  /*91c0*/  LDCU.64 UR6, c[0x4][0x78] ;  /* 0x01000f00ff0677ac */ /* 0x000ea20008000a00 */
[----:B------:R-:W3:Y:S01]  /*91d0*/  LDC.64 R2, c[0x4][R3] ;  /* 0x0100000003027b82 */ /* 0x000ee20000000a00 */
[----:B------:R-:W5:Y:S01]  /*91e0*/  LDCU.64 UR4, c[0x4][0x10] ;  /* 0x01000200ff0477ac */ /* 0x000f620008000a00 */
[----:B-1----:R-:W-:Y:S01]  /*91f0*/  MOV R5, UR9 ;  /* 0x0000000900057c02 */ /* 0x002fe20008000f00 */
[----:B------:R-:W-:Y:S01]  /*9200*/  IMAD.U32 R4, RZ, RZ, UR8 ;  /* 0x00000008ff047e24 */ /* 0x000fe2000f8e00ff */
[----:B--2---:R-:W-:Y:S01]  /*9210*/  MOV R7, UR7 ;  /* 0x0000000700077c02 */ /* 0x004fe20008000f00 */
[----:B------:R-:W-:Y:S01]  /*9220*/  IMAD.U32 R6, RZ, RZ, UR6 ;  /* 0x00000006ff067e24 */ /* 0x000fe2000f8e00ff */
[----:B-----5:R-:W-:Y:S01]  /*9230*/  MOV R11, UR5 ;  /* 0x00000005000b7c02 */ /* 0x020fe20008000f00 */
[----:B------:R-:W-:Y:S02]  /*9240*/  IMAD.U32 R10, RZ, RZ, UR4 ;  /* 0x00000004ff0a7e24 */ /* 0x000fe4000f8e00ff */
[----:B------:R-:W-:Y:S07]  /*9250*/  LEPC R20, `(.L_x_115) ;  /* 0x000000001014794e */ /* 0x000fee0000000000 */
[----:B---34-:R-:W-:Y:S05]  /*9260*/  CALL.ABS.NOINC R2 ;  /* 0x0000000002007343 */ /* 0x018fea0003c00000 */
.L_x_115:
[----:B------:R-:W-:Y:S05]  /*9270*/  WARPSYNC.ALL ;  /* 0x0000000000007948 */ /* 0x000fea0003800000 */
[----:B------:R-:W-:Y:S01]  /*9280*/  R2UR UR4, R39 ;  /* 0x00000000270472ca */ /* 0x000fe200000e0000 */
[--C-:B-1----:R-:W-:Y:S01]  /*9290*/  HADD2.F32 R40, -RZ, R48.reuse.H0_H0 ;  /* 0x20000030ff287230 */ /* 0x102fe20000004100 */
[----:B------:R-:W-:Y:S01]  /*92a0*/  ISETP.NE.AND P6, PT, R98, RZ, PT ;  /* 0x000000ff6200720c */ /* 0x000fe20003fc5270 */
[----:B------:R-:W-:Y:S01]  /*92b0*/  HADD2.F32 R43, -RZ, R48.H1_H1 ;  /* 0x30000030ff2b7230 */ /* 0x000fe20000004100 */
[----:B------:R-:W-:Y:S01]  /*92c0*/  ISETP.NE.AND P0, PT, R88, RZ, PT ;  /* 0x000000ff5800720c */ /* 0x000fe20003f05270 */
[----:B------:R-:W-:Y:S01]  /*92d0*/  HADD2.F32 R42, -RZ, R49.H0_H0 ;  /* 0x20000031ff2a7230 */ /* 0x000fe20000004100 */
[----:B------:R-:W-:Y:S01]  /*92e0*/  MOV R61, UR49 ;  /* 0x00000031003d7c02 */ /* 0x000fe20008000f00 */
[--C-:B------:R-:W-:Y:S01]  /*92f0*/  HADD2.F32 R45, -RZ, R51.reuse.H0_H0 ;  /* 0x20000033ff2d7230 */ /* 0x100fe20000004100 */
[----:B------:R-:W-:Y:S01]  /*9300*/  BSSY.RECONVERGENT B0, `(.L_x_116) ;  /* 0x0000087000007945 */ /* 0x000fe20003800200 */
[----:B------:R-:W-:Y:S01]  /*9310*/  HADD2.F32 R44, -RZ, R51.H1_H1 ;  /* 0x30000033ff2c7230 */ /* 0x000fe20000004100 */
[----:B------:R-:W-:Y:S03]  /*9320*/  LEA R62, R47, UR50, 0x3 ;  /* 0x000000322f3e7c11 */ /* 0x000fe6000f8e18ff */
[----:B------:R-:W1:Y:S02]  /*9330*/  LDTM.x32 R4, tmem[UR4+0x40] ;  /* 0x00004004000479ee */ /* 0x000e6400082c0000 */
[----:B------:R-:W-:Y:S02]  /*9340*/  @P6 LEA R61, R61, UR50, 0x3 ;  /* 0x000000323d3d6c11 */ /* 0x000fe4000f8e18ff */
[----:B------:R-:W-:Y:S02]  /*9350*/  @P6 SHF.L.U32 R63, R85, 0x1f, RZ ;  /* 0x0000001f553f6819 */ /* 0x000fe400000006ff */
[----:B------:R-:W-:Y:S04]  /*9360*/  @P6 IADD3 R61, PT, PT, R61, 0xe0, RZ ;  /* 0x000000e03d3d6810 */ /* 0x000fe80007ffe0ff */
[----:B------:R-:W-:Y:S01]  /*9370*/  @P6 PRMT R61, R104, 0x654, R61 ;  /* 0x00000654683d6816 */ /* 0x000fe2000000003d */
[C---:B-1----:R-:W-:Y:S01]  /*9380*/  FMUL R0, R38.reuse, R4 ;  /* 0x0000000426007220 */ /* 0x042fe20000400000 */
[C---:B------:R-:W-:Y:S01]  /*9390*/  FMUL R2, R38.reuse, R5 ;  /* 0x0000000526027220 */ /* 0x040fe20000400000 */
[C---:B------:R-:W-:Y:S01]  /*93a0*/  FMUL R3, R38.reuse, R6 ;  /* 0x0000000626037220 */ /* 0x040fe20000400000 */
[C---:B------:R-:W-:Y:S01]  /*93b0*/  FMUL R7, R38.reuse, R7 ;  /* 0x0000000726077220 */ /* 0x040fe20000400000 */
[C---:B------:R-:W-:Y:S01]  /*93c0*/  FFMA R0, R41.reuse, R40, R0 ;  /* 0x0000002829007223 */ /* 0x040fe20000000000 */
[----:B------:R-:W-:Y:S02]  /*93d0*/  HADD2.F32 R40, -RZ, R49.H1_H1 ;  /* 0x30000031ff287230 */ /* 0x000fe40000004100 */
[C---:B------:R-:W-:Y:S01]  /*93e0*/  FFMA R2, R41.reuse, R43, R2 ;  /* 0x0000002b29027223 */ /* 0x040fe20000000002 */
[C---:B------:R-:W-:Y:S01]  /*93f0*/  FFMA R3, R41.reuse, R42, R3 ;  /* 0x0000002a29037223 */ /* 0x040fe20000000003 */
[--C-:B------:R-:W-:Y:S02]  /*9400*/  HADD2.F32 R43, -RZ, R50.reuse.H0_H0 ;  /* 0x20000032ff2b7230 */ /* 0x100fe40000004100 */
[----:B------:R-:W-:Y:S01]  /*9410*/  FMUL R4, R38, R8 ;  /* 0x0000000826047220 */ /* 0x000fe20000400000 */
[----:B------:R-:W-:Y:S01]  /*9420*/  HADD2.F32 R42, -RZ, R50.H1_H1 ;  /* 0x30000032ff2a7230 */ /* 0x000fe20000004100 */
[----:B----4-:R-:W-:Y:S01]  /*9430*/  F2FP.F16.F32.PACK_AB R68, R2, R0 ;  /* 0x000000000244723e */ /* 0x010fe200000000ff */
[C---:B------:R-:W-:Y:S01]  /*9440*/  FFMA R7, R41.reuse, R40, R7 ;  /* 0x0000002829077223 */ /* 0x040fe20000000007 */
[----:B------:R-:W-:Y:S01]  /*9450*/  FFMA R4, R41, R43, R4 ;  /* 0x0000002b29047223 */ /* 0x000fe20000000004 */
[C---:B------:R-:W-:Y:S01]  /*9460*/  FMUL R5, R38.reuse, R9 ;  /* 0x0000000926057220 */ /* 0x040fe20000400000 */
[C---:B------:R-:W-:Y:S01]  /*9470*/  FMUL R6, R38.reuse, R10 ;  /* 0x0000000a26067220 */ /* 0x040fe20000400000 */
[C---:B------:R-:W-:Y:S01]  /*9480*/  FMUL R11, R38.reuse, R11 ;  /* 0x0000000b260b7220 */ /* 0x040fe20000400000 */
[--C-:B------:R-:W-:Y:S01]  /*9490*/  HADD2.F32 R40, -RZ, R56.reuse.H0_H0 ;  /* 0x20000038ff287230 */ /* 0x100fe20000004100 */
[----:B------:R-:W-:Y:S01]  /*94a0*/  F2FP.F16.F32.PACK_AB R69, R7, R3 ;  /* 0x000000030745723e */ /* 0x000fe200000000ff */
[C---:B------:R-:W-:Y:S01]  /*94b0*/  FFMA R5, R41.reuse, R42, R5 ;  /* 0x0000002a29057223 */ /* 0x040fe20000000005 */
[C---:B------:R-:W-:Y:S01]  /*94c0*/  FFMA R6, R41.reuse, R45, R6 ;  /* 0x0000002d29067223 */ /* 0x040fe20000000006 */
[----:B------:R-:W-:Y:S01]  /*94d0*/  FFMA R11, R41, R44, R11 ;  /* 0x0000002c290b7223 */ /* 0x000fe2000000000b */
[C---:B------:R-:W-:Y:S01]  /*94e0*/  FMUL R8, R38.reuse, R12 ;  /* 0x0000000c26087220 */ /* 0x040fe20000400000 */
[----:B------:R-:W-:Y:S01]  /*94f0*/  HADD2.F32 R42, -RZ, R56.H1_H1 ;  /* 0x30000038ff2a7230 */ /* 0x000fe20000004100 */
[----:B------:R-:W-:Y:S01]  /*9500*/  F2FP.F16.F32.PACK_AB R70, R5, R4 ;  /* 0x000000040546723e */ /* 0x000fe200000000ff */
[C---:B------:R-:W-:Y:S01]  /*9510*/  FMUL R9, R38.reuse, R13 ;  /* 0x0000000d26097220 */ /* 0x040fe20000400000 */
[----:B------:R-:W-:Y:S01]  /*9520*/  F2FP.F16.F32.PACK_AB R71, R11, R6 ;  /* 0x000000060b47723e */ /* 0x000fe200000000ff */
[C---:B------:R-:W-:Y:S01]  /*9530*/  FFMA R8, R41.reuse, R40, R8 ;  /* 0x0000002829087223 */ /* 0x040fe20000000008 */
[--C-:B------:R-:W-:Y:S02]  /*9540*/  HADD2.F32 R43, -RZ, R57.reuse.H0_H0 ;  /* 0x20000039ff2b7230 */ /* 0x100fe40000004100 */
[----:B------:R-:W-:Y:S01]  /*9550*/  FFMA R9, R41, R42, R9 ;  /* 0x0000002a29097223 */ /* 0x000fe20000000009 */
[C---:B------:R-:W-:Y:S01]  /*9560*/  FMUL R10, R38.reuse, R14 ;  /* 0x0000000e260a7220 */ /* 0x040fe20000400000 */
[----:B------:R1:W-:Y:S01]  /*9570*/  STS.128 [R86+0x4000], R68 ;  /* 0x0040004456007388 */ /* 0x0003e20000000c00 */
[----:B------:R-:W-:Y:S02]  /*9580*/  HADD2.F32 R40, -RZ, R57.H1_H1 ;  /* 0x30000039ff287230 */ /* 0x000fe40000004100 */
[C---:B------:R-:W-:Y:S01]  /*9590*/  FMUL R15, R38.reuse, R15 ;  /* 0x0000000f260f7220 */ /* 0x040fe20000400000 */
        /* <DEDUP_REMOVED lines=14> */
[C---:B------:R-:W-:Y:S01]  /*9680*/  FMUL R16, R38.reuse, R20 ;  /* 0x0000001426107220 */ /* 0x040fe20000400000 */
[C---:B------:R-:W-:Y:S01]  /*9690*/  FFMA R14, R41.reuse, R43, R14 ;  /* 0x0000002b290e7223 */ /* 0x040fe2000000000e */
[--C-:B------:R-:W-:Y:S02]  /*96a0*/  HADD2.F32 R43, -RZ, R64.reuse.H0_H0 ;  /* 0x20000040ff2b7230 */ /* 0x100fe40000004100 */
        /* <DEDUP_REMOVED lines=22> */
[----:B------:R-:W-:Y:S01]  /*9810*/  FFMA R27, R41, R42, R27 ;  /* 0x0000002a291b7223 */ /* 0x000fe2000000001b */
[--C-:B------:R-:W-:Y:S02]  /*9820*/  HADD2.F32 R40, -RZ, R72.reuse.H0_H0 ;  /* 0x20000048ff287230 */ /* 0x100fe40000004100 */
        /* <DEDUP_REMOVED lines=22> */
[----:B-1----:R-:W-:Y:S01]  /*9990*/  F2FP.F16.F32.PACK_AB R68, R17, R16 ;  /* 0x000000101144723e */ /* 0x002fe200000000ff */
        /* <DEDUP_REMOVED lines=29> */
.L_x_117:
[----:B------:R-:W-:Y:S05]  /*9b70*/  BSYNC.RECONVERGENT B0 ;  /* 0x0000000000007941 */ /* 0x000fea0003800200 */
.L_x_116:
[----:B------:R-:W-:Y:S01]  /*9b80*/  BAR.SYNC.DEFER_BLOCKING 0x1, 0x80 ;  /* 0x0042000000007b1d */ /* 0x000fe20000010000 */
[----:B------:R-:W-:Y:S04]  /*9b90*/  UIADD3 UR4, UPT, UPT, UR49, 0x1, URZ ;  /* 0x0000000131047890 */ /* 0x000fe8000fffe0ff */
[----:B------:R-:W-:Y:S04]  /*9ba0*/  UISETP.NE.AND UP0, UPT, UR4, 0x4, UPT ;  /* 0x000000040400788c */ /* 0x000fe8000bf05270 */
[----:B------:R-:W-:Y:S01]  /*9bb0*/  USEL UR51, UR4, URZ, UP0 ;  /* 0x000000ff04337287 */ /* 0x000fe20008000000 */
[----:B------:R1:W-:Y:S01]  /*9bc0*/  @P6 SYNCS.ARRIVE.TRANS64.RED.A1T0 RZ, [R61+URZ], RZ ;  /* 0x000000ff3dff69a7 */ /* 0x0003e200081004ff */
[----:B------:R-:W-:Y:S01]  /*9bd0*/  BSSY B1, `(.L_x_118) ;  /* 0x0000017000017945 */ /* 0x000fe20003800000 */
[----:B------:R-:W4:Y:S02]  /*9be0*/  @P6 SYNCS.PHASECHK.TRANS64.TRYWAIT P0, [R62+URZ+0xc0], R63 ;  /* 0x0000c03f3e0065a7 */ /* 0x000f2400080011ff */
[----:B----4-:R-:W-:Y:S01]  /*9bf0*/  @P6 SEL R46, RZ, 0x1, !P0 ;  /* 0x00000001ff2e6807 */ /* 0x010fe20004000000 */
        /* <DEDUP_REMOVED lines=13> */
.L_x_121:
[----:B------:R-:W-:Y:S05]  /*9cd0*/  BSYNC B0 ;  /* 0x0000000000007941 */ /* 0x000fea0003800000 */
.L_x_120:
[----:B------:R-:W-:Y:S11]  /*9ce0*/  ISETP.NE.AND P0, PT, R60, RZ, PT ;  /* 0x000000ff3c00720c */ /* 0x000ff60003f05270 */
[----:B------:R-:W-:Y:S02]  /*9cf0*/  @!UPT UIADD3 URZ, UPT, UPT, URZ, URZ, URZ ;  /* 0x000000fffffff290 */ /* 0x000fe4000fffe0ff */
[----:B------:R4:W1:Y:S04]  /*9d00*/  @P0 LDS.128 R48, [R3] ;  /* 0x0000000003300984 */ /* 0x0008680000000c00 */
[----:B------:R4:W1:Y:S04]  /*9d10*/  @P0 LDS.128 R56, [R2+0x10] ;  /* 0x0000100002380984 */ /* 0x0008680000000c00 */
[----:B------:R4:W1:Y:S04]  /*9d20*/  @P0 LDS.128 R64, [R0+0x20] ;  /* 0x0000200000400984 */ /* 0x0008680000000c00 */
[----:B------:R4:W1:Y:S02]  /*9d30*/  @P0 LDS.128 R72, [R47+0x30] ;  /* 0x000030002f480984 */ /* 0x0008640000000c00 */
.L_x_119:
[----:B------:R-:W-:Y:S05]  /*9d40*/  BSYNC B1 ;  /* 0x0000000000017941 */ /* 0x000fea0003800000 */
.L_x_118:
[----:B----4-:R-:W-:Y:S05]  /*9d50*/  VIADD R3, R39, 0x60 ;  /* 0x0000006027037836 */ /* 0x010fea0000000000 */
        /* <DEDUP_REMOVED lines=9> */
[----:B------:R-:W4:Y:S01]  /*9df0*/  LDCU.64 UR6, c[0x4][0x78] ;  /* 0x01000f00ff0677ac */ /* 0x000f220008000a00 */
[----:B------:R-:W2:Y:S01]  /*9e00*/  LDC.64 R2, c[0x4][R3] ;  /* 0x0100000003027b82 */ /* 0x000ea20000000a00 */
[----:B------:R-:W5:Y:S01]  /*9e10*/  LDCU.64 UR4, c[0x4][0x10] ;  /* 0x01000200ff0477ac */ /* 0x000f620008000a00 */
[----:B-1----:R-:W-:Y:S01]  /*9e20*/  MOV R5, UR9 ;  /* 0x0000000900057c02 */ /* 0x002fe20008000f00 */
[----:B------:R-:W-:Y:S01]  /*9e30*/  IMAD.U32 R4, RZ, RZ, UR8 ;  /* 0x00000008ff047e24 */ /* 0x000fe2000f8e00ff */
[----:B----4-:R-:W-:Y:S01]  /*9e40*/  MOV R7, UR7 ;  /* 0x0000000700077c02 */ /* 0x010fe20008000f00 */
[----:B------:R-:W-:Y:S01]  /*9e50*/  IMAD.U32 R6, RZ, RZ, UR6 ;  /* 0x00000006ff067e24 */ /* 0x000fe2000f8e00ff */
[----:B-----5:R-:W-:Y:S01]  /*9e60*/  MOV R11, UR5 ;  /* 0x00000005000b7c02 */ /* 0x020fe20008000f00 */
[----:B------:R-:W-:Y:S02]  /*9e70*/  IMAD.U32 R10, RZ, RZ, UR4 ;  /* 0x00000004ff0a7e24 */ /* 0x000fe4000f8e00ff */
[----:B------:R-:W-:Y:S07]  /*9e80*/  LEPC R20, `(.L_x_123) ;  /* 0x000000001014794e */ /* 0x000fee0000000000 */
[----:B--23--:R-:W-:Y:S05]  /*9e90*/  CALL.ABS.NOINC R2 ;  /* 0x0000000002007343 */ /* 0x00cfea0003c00000 */
.L_x_123:
[----:B------:R-:W-:Y:S01]  /*9ea0*/  ISETP.NE.AND P0, PT, R88, RZ, PT ;  /* 0x000000ff5800720c */ /* 0x000fe20003f05270 */
[----:B------:R-:W-:Y:S05]  /*9eb0*/  WARPSYNC.ALL ;  /* 0x0000000000007948 */ /* 0x000fea0003800000 */
[----:B------:R-:W-:Y:S01]  /*9ec0*/  R2UR UR4, R39 ;  /* 0x00000000270472ca */ /* 0x000fe200000e0000 */
[----:B------:R-:W4:Y:S01]  /*9ed0*/  S2UR UR6, SR_CgaCtaId ;  /* 0x00000000000679c3 */ /* 0x000f220000008800 */
[----:B------:R-:W-:Y:S01]  /*9ee0*/  R2UR UR5, R100 ;  /* 0x00000000640572ca */ /* 0x000fe200000e0000 */
[--C-:B-1----:R-:W-:Y:S01]  /*9ef0*/  HADD2.F32 R40, -RZ, R48.reuse.H0_H0 ;  /* 0x20000030ff287230 */ /* 0x102fe20000004100 */
[----:B------:R-:W-:Y:S01]  /*9f00*/  BSSY.RECONVERGENT B0, `(.L_x_124) ;  /* 0x0000089000007945 */ /* 0x000fe20003800200 */
[----:B------:R-:W-:Y:S02]  /*9f10*/  HADD2.F32 R42, -RZ, R48.H1_H1 ;  /* 0x30000030ff2a7230 */ /* 0x000fe40000004100 */
[--C-:B------:R-:W-:Y:S02]  /*9f20*/  HADD2.F32 R43, -RZ, R49.reuse.H0_H0 ;  /* 0x20000031ff2b7230 */ /* 0x100fe40000004100 */
[----:B------:R-:W-:Y:S02]  /*9f30*/  HADD2.F32 R44, -RZ, R49.H1_H1 ;  /* 0x30000031ff2c7230 */ /* 0x000fe40000004100 */
[--C-:B------:R-:W-:Y:S02]  /*9f40*/  HADD2.F32 R45, -RZ, R50.reuse.H0_H0 ;  /* 0x20000032ff2d7230 */ /* 0x100fe40000004100 */
[----:B------:R-:W1:Y:S01]  /*9f50*/  LDTM.x32 R4, tmem[UR4+0x60] ;  /* 0x00006004000479ee */ /* 0x000e6200082c0000 */
[----:B------:R-:W-:Y:S01]  /*9f60*/  NOP ;  /* 0x0000000000007918 */ /* 0x000fe20000000000 */
[----:B------:R-:W-:Y:S01]  /*9f70*/  UIADD3 UR4, UPT, UPT, UR5, 0x130, URZ ;  /* 0x0000013005047890 */ /* 0x000fe2000fffe0ff */
[----:B------:R-:W-:Y:S02]  /*9f80*/  HADD2.F32 R46, -RZ, R50.H1_H1 ;  /* 0x30000032ff2e7230 */ /* 0x000fe40000004100 */
[--C-:B------:R-:W-:Y:S02]  /*9f90*/  HADD2.F32 R47, -RZ, R51.reuse.H0_H0 ;  /* 0x20000033ff2f7230 */ /* 0x100fe40000004100 */
[----:B------:R-:W-:Y:S02]  /*9fa0*/  HADD2.F32 R49, -RZ, R51.H1_H1 ;  /* 0x30000033ff317230 */ /* 0x000fe40000004100 */
[--C-:B------:R-:W-:Y:S02]  /*9fb0*/  HADD2.F32 R48, -RZ, R56.reuse.H0_H0 ;  /* 0x20000038ff307230 */ /* 0x100fe40000004100 */
[----:B------:R-:W-:Y:S02]  /*9fc0*/  HADD2.F32 R51, -RZ, R56.H1_H1 ;  /* 0x30000038ff337230 */ /* 0x000fe40000004100 */
[--C-:B------:R-:W-:Y:S02]  /*9fd0*/  HADD2.F32 R50, -RZ, R57.reuse.H0_H0 ;  /* 0x20000039ff327230 */ /* 0x100fe40000004100 */
[----:B--2---:R-:W-:Y:S02]  /*9fe0*/  HADD2.F32 R52, -RZ, R57.H1_H1 ;  /* 0x30000039ff347230 */ /* 0x004fe40000004100 */
[--C-:B------:R-:W-:Y:S02]  /*9ff0*/  HADD2.F32 R53, -RZ, R58.reuse.H0_H0 ;  /* 0x2000003aff357230 */ /* 0x100fe40000004100 */
[----:B------:R-:W-:Y:S02]  /*a000*/  HADD2.F32 R54, -RZ, R58.H1_H1 ;  /* 0x3000003aff367230 */ /* 0x000fe40000004100 */
[--C-:B------:R-:W-:Y:S02]  /*a010*/  HADD2.F32 R55, -RZ, R59.reuse.H0_H0 ;  /* 0x2000003bff377230 */ /* 0x100fe40000004100 */
[----:B------:R-:W-:Y:S01]  /*a020*/  HADD2.F32 R56, -RZ, R59.H1_H1 ;  /* 0x3000003bff387230 */ /* 0x000fe20000004100 */
[----:B----4-:R-:W-:Y:S01]  /*a030*/  UPRMT UR4, UR6, 0x654, UR4 ;  /* 0x0000065406047896 */ /* 0x010fe20008000004 */
[C---:B-1----:R-:W-:Y:S01]  /*a040*/  FMUL R4, R38.reuse, R4 ;  /* 0x0000000426047220 */ /* 0x042fe20000400000 */
[C---:B------:R-:W-:Y:S01]  /*a050*/  FMUL R5, R38.reuse, R5 ;  /* 0x0000000526057220 */ /* 0x040fe20000400000 */
[C---:B------:R-:W-:Y:S01]  /*a060*/  FMUL R6, R38.reuse, R6 ;  /* 0x0000000626067220 */ /* 0x040fe20000400000 */
[C---:B------:R-:W-:Y:S01]  /*a070*/  FMUL R7, R38.reuse, R7 ;  /* 0x0000000726077220 */ /* 0x040fe20000400000 */
[C---:B------:R-:W-:Y:S01]  /*a080*/  FFMA R4, R41.reuse, R40, R4 ;  /* 0x0000002829047223 */ /* 0x040fe20000000004 */
[C---:B------:R-:W-:Y:S01]  /*a090*/  FFMA R5, R41.reuse, R42, R5 ;  /* 0x0000002a29057223 */ /* 0x040fe20000000005 */
[C---:B------:R-:W-:Y:S01]  /*a0a0*/  FFMA R6, R41.reuse, R43, R6 ;  /* 0x0000002b29067223 */ /* 0x040fe20000000006 */
[----:B------:R-:W-:Y:S01]  /*a0b0*/  FFMA R7, R41, R44, R7 ;  /* 0x0000002c29077223 */ /* 0x000fe20000000007 */
[----:B------:R-:W-:Y:S01]  /*a0c0*/  SYNCS.ARRIVE.TRANS64.RED.A1T0 RZ, [UR4], RZ ;  /* 0x000000ffffff79a7 */ /* 0x000fe20008100404 */
[C---:B------:R-:W-:Y:S01]  /*a0d0*/  FMUL R8, R38.reuse, R8 ;  /* 0x0000000826087220 */ /* 0x040fe20000400000 */
[----:B------:R-:W-:Y:S01]  /*a0e0*/  F2FP.F16.F32.PACK_AB R100, R5, R4 ;  /* 0x000000040564723e */ /* 0x000fe200000000ff */
[C---:B------:R-:W-:Y:S01]  /*a0f0*/  FMUL R9, R38.reuse, R9 ;  /* 0x0000000926097220 */ /* 0x040fe20000400000 */
[----:B------:R-:W-:Y:S01]  /*a100*/  F2FP.F16.F32.PACK_AB R101, R7, R6 ;  /* 0x000000060765723e */ /* 0x000fe200000000ff */
[C---:B------:R-:W-:Y:S01]  /*a110*/  FFMA R8, R41.reuse, R45, R8 ;  /* 0x0000002d29087223 */ /* 0x040fe20000000008 */
[C---:B------:R-:W-:Y:S01]  /*a120*/  FMUL R0, R38.reuse, R10 ;  /* 0x0000000a26007220 */ /* 0x040fe20000400000 */
[C---:B------:R-:W-:Y:S01]  /*a130*/  FFMA R9, R41.reuse, R46, R9 ;  /* 0x0000002e29097223 */ /* 0x040fe20000000009 */
[C---:B------:R-:W-:Y:S01]  /*a140*/  FMUL R2, R38.reuse, R11 ;  /* 0x0000000b26027220 */ /* 0x040fe20000400000 */
[C---:B------:R-:W-:Y:S01]  /*a150*/  FMUL R3, R38.reuse, R12 ;  /* 0x0000000c26037220 */ /* 0x040fe20000400000 */
[----:B------:R-:W-:Y:S01]  /*a160*/  FFMA R0, R41, R47, R0 ;  /* 0x0000002f29007223 */ /* 0x000fe20000000000 */
[C---:B------:R-:W-:Y:S01]  /*a170*/  FMUL R10, R38.reuse, R13 ;  /* 0x0000000d260a7220 */ /* 0x040fe20000400000 */
[----:B------:R-:W-:Y:S01]  /*a180*/  F2FP.F16.F32.PACK_AB R102, R9, R8 ;  /* 0x000000080966723e */ /* 0x000fe200000000ff */
[C---:B------:R-:W-:Y:S01]  /*a190*/  FFMA R2, R41.reuse, R49, R2 ;  /* 0x0000003129027223 */ /* 0x040fe20000000002 */
[C---:B------:R-:W-:Y:S01]  /*a1a0*/  FFMA R3, R41.reuse, R48, R3 ;  /* 0x0000003029037223 */ /* 0x040fe20000000003 */
[C---:B------:R-:W-:Y:S01]  /*a1b0*/  FFMA R10, R41.reuse, R51, R10 ;  /* 0x00000033290a7223 */ /* 0x040fe2000000000a */
[C---:B------:R-:W-:Y:S01]  /*a1c0*/  FMUL R11, R38.reuse, R14 ;  /* 0x0000000e260b7220 */ /* 0x040fe20000400000 */
[C---:B------:R-:W-:Y:S01]  /*a1d0*/  FMUL R15, R38.reuse, R15 ;  /* 0x0000000f260f7220 */ /* 0x040fe20000400000 */
[C---:B------:R-:W-:Y:S01]  /*a1e0*/  FMUL R12, R38.reuse, R16 ;  /* 0x00000010260c7220 */ /* 0x040fe20000400000 */
[C---:B------:R-:W-:Y:S01]  /*a1f0*/  FMUL R13, R38.reuse, R17 ;  /* 0x00000011260d7220 */ /* 0x040fe20000400000 */
[C---:B------:R-:W-:Y:S01]  /*a200*/  FFMA R11, R41.reuse, R50, R11 ;  /* 0x00000032290b7223 */ /* 0x040fe2000000000b */
[C---:B------:R-:W-:Y:S01]  /*a210*/  FMUL R14, R38.reuse, R18 ;  /* 0x00000012260e7220 */ /* 0x040fe20000400000 */
[C---:B------:R-:W-:Y:S01]  /*a220*/  FFMA R15, R41.reuse, R52, R15 ;  /* 0x00000034290f7223 */ /* 0x040fe2000000000f */
[--C-:B------:R-:W-:Y:S02]  /*a230*/  HADD2.F32 R57, -RZ, R64.reuse.H0_H0 ;  /* 0x20000040ff397230 */ /* 0x100fe40000004100 */
[----:B------:R-:W-:Y:S01]  /*a240*/  FMUL R19, R38, R19 ;  /* 0x0000001326137220 */ /* 0x000fe20000400000 */
[----:B------:R-:W-:Y:S01]  /*a250*/  F2FP.F16.F32.PACK_AB R103, R2, R0 ;  /* 0x000000000267723e */ /* 0x000fe200000000ff */
[C---:B------:R-:W-:Y:S01]  /*a260*/  FFMA R12, R41.reuse, R53, R12 ;  /* 0x00000035290c7223 */ /* 0x040fe2000000000c */
[----:B------:R-:W-:Y:S02]  /*a270*/  HADD2.F32 R58, -RZ, R64.H1_H1 ;  /* 0x30000040ff3a7230 */ /* 0x000fe40000004100 */
[C---:B------:R-:W-:Y:S01]  /*a280*/  FMUL R16, R38.reuse, R20 ;  /* 0x0000001426107220 */ /* 0x040fe20000400000 */
[C---:B------:R-:W-:Y:S01]  /*a290*/  FFMA R13, R41.reuse, R54, R13 ;  /* 0x00000036290d7223 */ /* 0x040fe2000000000d */
[----:B------:R1:W-:Y:S01]  /*a2a0*/  STS.128 [R86+0x6000], R100 ;  /* 0x0060006456007388 */ /* 0x0003e20000000c00 */
[--C-:B------:R-:W-:Y:S02]  /*a2b0*/  HADD2.F32 R59, -RZ, R65.reuse.H0_H0 ;  /* 0x20000041ff3b7230 */ /* 0x100fe40000004100 */
[C---:B------:R-:W-:Y:S01]  /*a2c0*/  FMUL R17, R38.reuse, R21 ;  /* 0x0000001526117220 */ /* 0x040fe20000400000 */
[C---:B------:R-:W-:Y:S01]  /*a2d0*/  FFMA R14, R41.reuse, R55, R14 ;  /* 0x00000037290e7223 */ /* 0x040fe2000000000e */
[----:B------:R-:W-:Y:S02]  /*a2e0*/  HADD2.F32 R60, -RZ, R65.H1_H1 ;  /* 0x30000041ff3c7230 */ /* 0x000fe40000004100 */
[C---:B------:R-:W-:Y:S01]  /*a2f0*/  FMUL R18, R38.reuse, R22 ;  /* 0x0000001626127220 */ /* 0x040fe20000400000 */
[C---:B------:R-:W-:Y:S01]  /*a300*/  FFMA R19, R41.reuse, R56, R19 ;  /* 0x0000003829137223 */ /* 0x040fe20000000013 */
        /* <DEDUP_REMOVED lines=13> */
[----:B------:R-:W-:Y:S01]  /*a3e0*/  FMUL R27, R38, R27 ;  /* 0x0000001b261b7220 */ /* 0x000fe20000400000 */
[----:B------:R-:W-:Y:S01]  /*a3f0*/  F2FP.F16.F32.PACK_AB R108, R10, R3 ;  /* 0x000000030a6c723e */ /* 0x000fe200000000ff */
[----:B------:R-:W-:Y:S01]  /*a400*/  FFMA R20, R41, R61, R20 ;  /* 0x0000003d29147223 */ /* 0x000fe20000000014 */
[----:B------:R-:W-:Y:S01]  /*a410*/  F2FP.F16.F32.PACK_AB R109, R15, R11 ;  /* 0x0000000b0f6d723e */ /* 0x000fe200000000ff */
[----:B------:R-:W-:Y:S01]  /*a420*/  HADD2.F32 R66, -RZ, R72.H1_H1 ;  /* 0x30000048ff427230 */ /* 0x000fe20000004100 */
[----:B------:R-:W-:Y:S01]  /*a430*/  F2FP.F16.F32.PACK_AB R110, R13, R12 ;  /* 0x0000000c0d6e723e */ /* 0x000fe200000000ff */
[C---:B------:R-:W-:Y:S01]  /*a440*/  FMUL R24, R38.reuse, R28 ;  /* 0x0000001c26187220 */ /* 0x040fe20000400000 */
[----:B------:R-:W-:Y:S01]  /*a450*/  F2FP.F16.F32.PACK_AB R111, R19, R14 ;  /* 0x0000000e136f723e */ /* 0x000fe200000000ff */
[C---:B------:R-:W-:Y:S01]  /*a460*/  FFMA R21, R41.reuse, R62, R21 ;  /* 0x0000003e29157223 */ /* 0x040fe20000000015 */
[--C-:B------:R-:W-:Y:S02]  /*a470*/  HADD2.F32 R67, -RZ, R73.reuse.H0_H0 ;  /* 0x20000049ff437230 */ /* 0x100fe40000004100 */
[C---:B------:R-:W-:Y:S01]  /*a480*/  FMUL R25, R38.reuse, R29 ;  /* 0x0000001d26197220 */ /* 0x040fe20000400000 */
[C---:B------:R-:W-:Y:S01]  /*a490*/  FFMA R22, R41.reuse, R63, R22 ;  /* 0x0000003f29167223 */ /* 0x040fe20000000016 */
[----:B------:R1:W-:Y:S01]  /*a4a0*/  STS.128 [R96+0x6010], R108 ;  /* 0x0060106c60007388 */ /* 0x0003e20000000c00 */
        /* <DEDUP_REMOVED lines=39> */
[----:B------:R-:W-:Y:S02]  /*a720*/  UIADD3 UR40, UPT, UPT, UR50, 0x6200, URZ ;  /* 0x0000620032287890 */ /* 0x000fe4000fffe0ff */
[----:B------:R-:W-:Y:S02]  /*a730*/  UIADD3 UR41, UPT, UPT, UR52, 0x60, URZ ;  /* 0x0000006034297890 */ /* 0x000fe4000fffe0ff */
[----:B--2---:R-:W-:Y:S04]  /*a740*/  UIADD3 UR4, UP0, UPT, UR6, 0x780, URZ ;  /* 0x0000078006047890 */ /* 0x004fe8000ff1e0ff */
[----:B------:R-:W-:Y:S09]  /*a750*/  UIADD3.X UR5, UPT, UPT, URZ, UR7, URZ, UP0, !UPT ;  /* 0x00000007ff057290 */ /* 0x000ff200087fe4ff */
[----:B------:R2:W-:Y:S01]  /*a760*/  UTMASTG.5D [UR40], [UR4] ;  /* 0x00000028040073b5 */ /* 0x0005e20008020000 */
[----:B------:R0:W-:Y:S01]  /*a770*/  UTMACMDFLUSH ;  /* 0x00000000000079b7 */ /* 0x0001e20000000000 */
[----:B--2---:R-:W-:Y:S04]  /*a780*/  DEPBAR.LE SB0, 0x1 ;  /* 0x000080400000791a */ /* 0x004fe80000000000 */
.L_x_125:
[----:B------:R-:W-:Y:S05]  /*a790*/  BSYNC.RECONVERGENT B0 ;  /* 0x0000000000007941 */ /* 0x000fea0003800200 */
.L_x_124:
[----:B------:R-:W-:Y:S01]  /*a7a0*/  BAR.SYNC.DEFER_BLOCKING 0x1, 0x80 ;  /* 0x0042000000007b1d */ /* 0x000fe20000010000 */
[----:B------:R-:W-:Y:S01]  /*a7b0*/  UISETP.NE.AND UP0, UPT, UR54, -0x4, UPT ;  /* 0xfffffffc3600788c */ /* 0x000fe2000bf05270 */
[----:B------:R-:W-:Y:S08]  /*a7c0*/  IADD3 R0, PT, PT, R36, 0x1, RZ ;  /* 0x0000000124007810 */ /* 0x000ff00007ffe0ff */
[----:B------:R-:W-:Y:S05]  /*a7d0*/  BRA.U !UP0, `(.L_x_126) ;  /* 0x0000000108247547 */ /* 0x000fea000b800000 */
[----:B------:R-:W-:Y:S01]  /*a7e0*/  ISETP.NE.AND P0, PT, R98, RZ, PT ;  /* 0x000000ff6200720c */ /* 0x000fe20003f05270 */
[----:B------:R-:W-:Y:S01]  /*a7f0*/  IMAD.U32 R2, RZ, RZ, UR51 ;  /* 0x00000033ff027e24 */ /* 0x000fe2000f8e00ff */
[----:B------:R-:W-:Y:S04]  /*a800*/  UIADD3 UR4, UPT, UPT, UR51, 0x1, URZ ;  /* 0x0000000133047890 */ /* 0x000fe8000fffe0ff */
[----:B------:R-:W-:Y:S04]  /*a810*/  UISETP.NE.AND UP0, UPT, UR4, 0x4, UPT ;  /* 0x000000040400788c */ /* 0x000fe8000bf05270 */
[----:B------:R-:W-:Y:S03]  /*a820*/  USEL UR51, UR4, URZ, UP0 ;  /* 0x000000ff04337287 */ /* 0x000fe60008000000 */
[----:B------:R-:W-:Y:S05]  /*a830*/  @P0 LEA R2, R2, UR50, 0x3 ;  /* 0x0000003202020c11 */ /* 0x000fea000f8e18ff */
[----:B------:R-:W-:Y:S05]  /*a840*/  @P0 VIADD R3, R2, 0xe0 ;  /* 0x000000e002030836 */ /* 0x000fea0000000000 */
[----:B------:R-:W-:Y:S04]  /*a850*/  @P0 PRMT R3, R104, 0x654, R3 ;  /* 0x0000065468030816 */ /* 0x000fe80000000003 */
[----:B------:R2:W-:Y:S03]  /*a860*/  @P0 SYNCS.ARRIVE.TRANS64.RED.A1T0 RZ, [R3+URZ], RZ ;  /* 0x000000ff03ff09a7 */ /* 0x0005e600081004ff */
.L_x_126:
[----:B------:R-:W-:Y:S01]  /*a870*/  R2UR UR5, R81 ;  /* 0x00000000510572ca */ /* 0x000fe200000e0000 */
[----:B------:R-:W-:Y:S01]  /*a880*/  UISETP.NE.AND UP0, UPT, UR63, URZ, UPT ;  /* 0x000000ff3f00728c */ /* 0x000fe2000bf05270 */
[----:B------:R-:W-:Y:S01]  /*a890*/  R2UR UR4, R82 ;  /* 0x00000000520472ca */ /* 0x000fe200000e0000 */
[----:B------:R-:W-:Y:S01]  /*a8a0*/  UIADD3 UR54, UPT, UPT, UR54, 0x4, URZ ;  /* 0x0000000436367890 */ /* 0x000fe2000fffe0ff */
[----:B------:R-:W-:Y:S02]  /*a8b0*/  R2UR UR49, R97 ;  /* 0x00000000613172ca */ /* 0x000fe400000e0000 */
[C---:B------:R-:W-:Y:S02]  /*a8c0*/  ISETP.NE.AND P0, PT, R0.reuse, 0x2, PT ;  /* 0x000000020000780c */ /* 0x040fe40003f05270 */
[----:B------:R-:W-:Y:S02]  /*a8d0*/  LOP3.LUT R83, R83, 0x1, RZ, 0x3c, !PT ;  /* 0x0000000153537812 */ /* 0x000fe400078e3cff */
[----:B--2---:R-:W-:Y:S02]  /*a8e0*/  SEL R3, RZ, 0x1, P0 ;  /* 0x00000001ff037807 */ /* 0x004fe40000000000 */
[----:B------:R-:W-:Y:S01]  /*a8f0*/  SEL R36, R0, RZ, P0 ;  /* 0x000000ff00247207 */ /* 0x000fe20000000000 */
[----:B------:R-:W-:Y:S01]  /*a900*/  UIADD3 UR21, UPT, UPT, UR36, UR5, URZ ;  /* 0x0000000524157290 */ /* 0x000fe2000fffe0ff */
[----:B------:R-:W-:Y:S01]  /*a910*/  LOP3.LUT R84, R84, R3, RZ, 0x3c, !PT ;  /* 0x0000000354547212 */ /* 0x000fe200078e3cff */
[----:B------:R-:W-:Y:S01]  /*a920*/  UIADD3 UR28, UPT, UPT, UR37, UR4, URZ ;  /* 0x00000004251c7290 */ /* 0x000fe2000fffe0ff */
[----:B------:R-:W-:Y:S11]  /*a930*/  BRA.U UP0, `(.L_x_127) ;  /* 0xffffffb900807547 */ /* 0x000ff6000b83ffff */
[----:B------:R-:W-:-:S13]  /*a940*/  R2UR UR4, R93 ;  /* 0x000000005d0472ca */ /* 0x000fda00000e0000 */
[----:B------:R-:W-:-:S09]  /*a950*/  UISETP.NE.AND UP0, UPT, UR4, URZ, UPT ;  /* 0x000000ff0400728c */ /* 0x000fd2000bf05270 */
[----:B------:R-:W-:Y:S05]  /*a960*/  BRA.U !UP0, `(.L_x_128) ;  /* 0x0000000108487547 */ /* 0x000fea000b800000 */
[----:B------:R-:W2:Y:S02]  /*a970*/  LDCU.64 UR4, c[0x0][0x990] ;  /* 0x00013200ff0477ac */ /* 0x000ea40008000a00 */
[----:B--2---:R-:W-:-:S04]  /*a980*/  UISETP.NE.U32.AND UP0, UPT, UR4, URZ, UPT ;  /* 0x000000ff0400728c */ /* 0x004fc8000bf05070 */
[----:B------:R-:W-:-:S09]  /*a990*/  UISETP.NE.AND.EX UP0, UPT, UR5, URZ, UPT, UP0 ;  /* 0x000000ff0500728c */ /* 0x000fd2000bf05300 */
[----:B------:R-:W-:Y:S05]  /*a9a0*/  BRA.U UP0, `(.L_x_129) ;  /* 0x00000001000c7547 */ /* 0x000fea000b800000 */
[----:B------:R-:W-:-:S13]  /*a9b0*/  FSETP.NEU.AND P0, PT, R41, RZ, PT ;  /* 0x000000ff2900720b */ /* 0x000fda0003f0d000 */
[----:B------:R-:W-:Y:S05]  /*a9c0*/  @!P0 EXIT ;  /* 0x000000000000894d */ /* 0x000fea0003800000 */
[----:B------:R-:W-:Y:S05]  /*a9d0*/  BRA `(.L_x_128) ;  /* 0x00000000002c7947 */ /* 0x000fea0003800000 */
.L_x_129:
[----:B------:R-:W-:Y:S01]  /*a9e0*/  ISETP.NE.AND P0, PT, R95, RZ, PT ;  /* 0x000000ff5f00720c */ /* 0x000fe20003f05270 */
[----:B------:R-:W-:-:S12]  /*a9f0*/  BSSY.RECONVERGENT B0, `(.L_x_128) ;  /* 0x0000009000007945 */ /* 0x000fd80003800200 */
[----:B------:R-:W-:Y:S05]  /*aa00*/  @P0 BRA `(.L_x_130) ;  /* 0x0000000000140947 */ /* 0x000fea0003800000 */
[----:B------:R-:W2:Y:S02]  /*aa10*/  LDCU.64 UR4, c[0x0][0x988] ;  /* 0x00013100ff0477ac */ /* 0x000ea40008000a00 */
[----:B--2---:R-:W-:-:S04]  /*aa20*/  ISETP.NE.U32.AND P0, PT, RZ, UR4, PT ;  /* 0x00000004ff007c0c */ /* 0x004fc8000bf05070 */
[----:B------:R-:W-:-:S13]  /*aa30*/  ISETP.NE.AND.EX P0, PT, RZ, UR5, PT, P0 ;  /* 0x00000005ff007c0c */ /* 0x000fda000bf05300 */
[----:B------:R-:W-:Y:S05]  /*aa40*/  @!P0 EXIT ;  /* 0x000000000000894d */ /* 0x000fea0003800000 */
[----:B------:R-:W-:Y:S05]  /*aa50*/  BRA `(.L_x_131) ;  /* 0x0000000000087947 */ /* 0x000fea0003800000 */
.L_x_130:
[----:B------:R-:W-:-:S13]  /*aa60*/  FSETP.NEU.AND P0, PT, R41, RZ, PT ;  /* 0x000000ff2900720b */ /* 0x000fda0003f0d000 */
[----:B------:R-:W-:Y:S05]  /*aa70*/  @!P0 EXIT ;  /* 0x000000000000894d */ /* 0x000fea0003800000 */
.L_x_131:
[----:B------:R-:W-:Y:S05]  /*aa80*/  BSYNC.RECONVERGENT B0 ;  /* 0x0000000000007941 */ /* 0x000fea0003800200 */
.L_x_128:
[----:B------:R-:W2:Y:S01]  /*aa90*/  S2UR UR5, SR_CgaCtaId ;  /* 0x00000000000579c3 */ /* 0x000ea20000008800 */
[----:B------:R-:W-:Y:S01]  /*aaa0*/  ULEA UR4, UR51, UR50, 0x3 ;  /* 0x0000003233047291 */ /* 0x000fe2000f8e18ff */
[----:B------:R-:W-:-:S04]  /*aab0*/  DEPBAR.LE SB0, 0x0 ;  /* 0x000080000000791a */ /* 0x000fc80000000000 */
[----:B------:R-:W-:-:S04]  /*aac0*/  UIADD3 UR4, UPT, UPT, UR4, 0xe0, URZ ;  /* 0x000000e004047890 */ /* 0x000fc8000fffe0ff */
[----:B--2---:R-:W-:-:S09]  /*aad0*/  UPRMT UR4, UR5, 0x654, UR4 ;  /* 0x0000065405047896 */ /* 0x004fd20008000004 */
[----:B------:R-:W-:Y:S01]  /*aae0*/  SYNCS.ARRIVE.TRANS64.RED.A1T0 RZ, [UR4], RZ ;  /* 0x000000ffffff79a7 */ /* 0x000fe20008100404 */
[----:B------:R-:W-:Y:S05]  /*aaf0*/  EXIT ;  /* 0x000000000000794d */ /* 0x000fea0003800000 */
.L_x_20:
[----:B------:R-:W-:Y:S07]  /*ab00*/  MOV R0, UR45 ;  /* 0x0000002d00007c02 */ /* 0x000fee0008000f00 */
.L_x_132:
[----:B-1----:R1:W2:Y:S02]  /*ab10*/  SYNCS.PHASECHK.TRANS64.TRYWAIT P0, [R0+URZ+0x60], R5 ;  /* 0x00006005000075a7 */ /* 0x0022a400080011ff */
[----:B--2---:R-:W-:Y:S05]  /*ab20*/  @!P0 NANOSLEEP.SYNCS 0x989680 ;  /* 0x009896800000895d */ /* 0x004fea0003900000 */
[----:B------:R-:W2:Y:S02]  /*ab30*/  @!P0 SYNCS.PHASECHK.TRANS64 P0, [R0+URZ+0x60], R5 ;  /* 0x00006005000085a7 */ /* 0x000ea400080010ff */
[----:B--2---:R-:W-:Y:S05]  /*ab40*/  @!P0 BRA `(.L_x_132) ;  /* 0xfffffffc00f08947 */ /* 0x004fea000383ffff */
[----:B------:R-:W-:Y:S05]  /*ab50*/  BRA `(.L_x_19) ;  /* 0xffffff7000d47947 */ /* 0x000fea000383ffff */
.L_x_26:
[----:B------:R-:W-:Y:S07]  /*ab60*/  MOV R0, UR41 ;  /* 0x0000002900007c02 */ /* 0x000fee0008000f00 */
.L_x_133:
[----:B-1----:R1:W2:Y:S02]  /*ab70*/  SYNCS.PHASECHK.TRANS64.TRYWAIT P0, [R0+URZ+0x60], R5 ;  /* 0x00006005000075a7 */ /* 0x0022a400080011ff */
[----:B--2---:R-:W-:Y:S05]  /*ab80*/  @!P0 NANOSLEEP.SYNCS 0x989680 ;  /* 0x009896800000895d */ /* 0x004fea0003900000 */
[----:B------:R-:W2:Y:S02]  /*ab90*/  @!P0 SYNCS.PHASECHK.TRANS64 P0, [R0+URZ+0x60], R5 ;  /* 0x00006005000085a7 */ /* 0x000ea400080010ff */
[----:B--2---:R-:W-:Y:S05]  /*aba0*/  @!P0 BRA `(.L_x_133) ;  /* 0xfffffffc00f08947 */ /* 0x004fea000383ffff */
[----:B------:R-:W-:Y:S05]  /*abb0*/  BRA `(.L_x_25) ;  /* 0xffffff7800687947 */ /* 0x000fea000383ffff */
.L_x_30:
[----:B-1----:R-:W-:-:S07]  /*abc0*/  MOV R0, UR48 ;  /* 0x0000003000007c02 */ /* 0x002fce0008000f00 */
.L_x_134:
[----:B-1----:R1:W2:Y:S02]  /*abd0*/  SYNCS.PHASECHK.TRANS64.TRYWAIT P0, [R0+URZ+0x110], R3 ;  /* 0x00011003000075a7 */ /* 0x0022a400080011ff */
[----:B--2---:R-:W-:Y:S05]  /*abe0*/  @!P0 NANOSLEEP.SYNCS 0x989680 ;  /* 0x009896800000895d */ /* 0x004fea0003900000 */
[----:B------:R-:W2:Y:S02]  /*abf0*/  @!P0 SYNCS.PHASECHK.TRANS64 P0, [R0+URZ+0x110], R3 ;  /* 0x00011003000085a7 */ /* 0x000ea400080010ff */
[----:B--2---:R-:W-:Y:S05]  /*ac00*/  @!P0 BRA `(.L_x_134) ;  /* 0xfffffffc00f08947 */ /* 0x004fea000383ffff */
[----:B------:R-:W-:Y:S05]  /*ac10*/  BRA `(.L_x_135) ;  /* 0xffffff7c00787947 */ /* 0x000fea000383ffff */
.L_x_34:
[----:B------:R-:W-:-:S07]  /*ac20*/  MOV R0, UR4 ;  /* 0x0000000400007c02 */ /* 0x000fce0008000f00 */
.L_x_136:
[----:B-1----:R1:W2:Y:S02]  /*ac30*/  SYNCS.PHASECHK.TRANS64.TRYWAIT P0, [R0+URZ], R3 ;  /* 0x00000003000075a7 */ /* 0x0022a400080011ff */
[----:B--2---:R-:W-:Y:S05]  /*ac40*/  @!P0 NANOSLEEP.SYNCS 0x989680 ;  /* 0x009896800000895d */ /* 0x004fea0003900000 */
[----:B------:R-:W2:Y:S02]  /*ac50*/  @!P0 SYNCS.PHASECHK.TRANS64 P0, [R0+URZ], R3 ;  /* 0x00000003000085a7 */ /* 0x000ea400080010ff */
[----:B--2---:R-:W-:Y:S05]  /*ac60*/  @!P0 BRA `(.L_x_136) ;  /* 0xfffffffc00f08947 */ /* 0x004fea000383ffff */
[----:B------:R-:W-:Y:S05]  /*ac70*/  BRA `(.L_x_137) ;  /* 0xffffff84000c7947 */ /* 0x000fea000383ffff */
.L_x_35:
[----:B------:R-:W-:-:S07]  /*ac80*/  MOV R0, UR5 ;  /* 0x0000000500007c02 */ /* 0x000fce0008000f00 */
.L_x_138:
[----:B-1----:R1:W2:Y:S02]  /*ac90*/  SYNCS.PHASECHK.TRANS64.TRYWAIT P0, [R0+URZ], R3 ;  /* 0x00000003000075a7 */ /* 0x0022a400080011ff */
[----:B--2---:R-:W-:Y:S05]  /*aca0*/  @!P0 NANOSLEEP.SYNCS 0x989680 ;  /* 0x009896800000895d */ /* 0x004fea0003900000 */
[----:B------:R-:W2:Y:S02]  /*acb0*/  @!P0 SYNCS.PHASECHK.TRANS64 P0, [R0+URZ], R3 ;  /* 0x00000003000085a7 */ /* 0x000ea400080010ff */
[----:B--2---:R-:W-:Y:S05]  /*acc0*/  @!P0 BRA `(.L_x_138) ;  /* 0xfffffffc00f08947 */ /* 0x004fea000383ffff */
[----:B------:R-:W-:Y:S05]  /*acd0*/  BRA `(.L_x_139) ;  /* 0xffffff84001c7947 */ /* 0x000fea000383ffff */
.L_x_36:
[----:B------:R-:W-:-:S07]  /*ace0*/  MOV R0, UR5 ;  /* 0x0000000500007c02 */ /* 0x000fce0008000f00 */
.L_x_140:
[----:B-1----:R1:W2:Y:S02]  /*acf0*/  SYNCS.PHASECHK.TRANS64.TRYWAIT P0, [R0+URZ], R3 ;  /* 0x00000003000075a7 */ /* 0x0022a400080011ff */
[----:B--2---:R-:W-:Y:S05]  /*ad00*/  @!P0 NANOSLEEP.SYNCS 0x989680 ;  /* 0x009896800000895d */ /* 0x004fea0003900000 */
[----:B------:R-:W2:Y:S02]  /*ad10*/  @!P0 SYNCS.PHASECHK.TRANS64 P0, [R0+URZ], R3 ;  /* 0x00000003000085a7 */ /* 0x000ea400080010ff */
[----:B--2---:R-:W-:Y:S05]  /*ad20*/  @!P0 BRA `(.L_x_140) ;  /* 0xfffffffc00f08947 */ /* 0x004fea000383ffff */
[----:B------:R-:W-:Y:S05]  /*ad30*/  BRA `(.L_x_141) ;  /* 0xffffff84002c7947 */ /* 0x000fea000383ffff */
.L_x_37:
[----:B------:R-:W-:-:S07]  /*ad40*/  MOV R0, UR5 ;  /* 0x0000000500007c02 */ /* 0x000fce0008000f00 */
.L_x_142:
[----:B-1----:R1:W2:Y:S02]  /*ad50*/  SYNCS.PHASECHK.TRANS64.TRYWAIT P0, [R0+URZ], R3 ;  /* 0x00000003000075a7 */ /* 0x0022a400080011ff */
[----:B--2---:R-:W-:Y:S05]  /*ad60*/  @!P0 NANOSLEEP.SYNCS 0x989680 ;  /* 0x009896800000895d */ /* 0x004fea0003900000 */
[----:B------:R-:W2:Y:S02]  /*ad70*/  @!P0 SYNCS.PHASECHK.TRANS64 P0, [R0+URZ], R3 ;  /* 0x00000003000085a7 */ /* 0x000ea400080010ff */
[----:B--2---:R-:W-:Y:S05]  /*ad80*/  @!P0 BRA `(.L_x_142) ;  /* 0xfffffffc00f08947 */ /* 0x004fea000383ffff */
[----:B------:R-:W-:Y:S05]  /*ad90*/  BRA `(.L_x_143) ;  /* 0xffffff84003c7947 */ /* 0x000fea000383ffff */
.L_x_38:
[----:B------:R-:W-:-:S07]  /*ada0*/  MOV R0, UR5 ;  /* 0x0000000500007c02 */ /* 0x000fce0008000f00 */
.L_x_144:
[----:B-1----:R1:W2:Y:S02]  /*adb0*/  SYNCS.PHASECHK.TRANS64.TRYWAIT P0, [R0+URZ], R3 ;  /* 0x00000003000075a7 */ /* 0x0022a400080011ff */
[----:B--2---:R-:W-:Y:S05]  /*adc0*/  @!P0 NANOSLEEP.SYNCS 0x989680 ;  /* 0x009896800000895d */ /* 0x004fea0003900000 */
[----:B------:R-:W2:Y:S02]  /*add0*/  @!P0 SYNCS.PHASECHK.TRANS64 P0, [R0+URZ], R3 ;  /* 0x00000003000085a7 */ /* 0x000ea400080010ff */
[----:B--2---:R-:W-:Y:S05]  /*ade0*/  @!P0 BRA `(.L_x_144) ;  /* 0xfffffffc00f08947 */ /* 0x004fea000383ffff */
[----:B------:R-:W-:Y:S05]  /*adf0*/  BRA `(.L_x_145) ;  /* 0xffffff84004c7947 */ /* 0x000fea000383ffff */
.L_x_39:
[----:B------:R-:W-:-:S07]  /*ae00*/  MOV R0, UR5 ;  /* 0x0000000500007c02 */ /* 0x000fce0008000f00 */
.L_x_146:
[----:B-1----:R1:W2:Y:S02]  /*ae10*/  SYNCS.PHASECHK.TRANS64.TRYWAIT P0, [R0+URZ], R3 ;  /* 0x00000003000075a7 */ /* 0x0022a400080011ff */
[----:B--2---:R-:W-:Y:S05]  /*ae20*/  @!P0 NANOSLEEP.SYNCS 0x989680 ;  /* 0x009896800000895d */ /* 0x004fea0003900000 */
[----:B------:R-:W2:Y:S02]  /*ae30*/  @!P0 SYNCS.PHASECHK.TRANS64 P0, [R0+URZ], R3 ;  /* 0x00000003000085a7 */ /* 0x000ea400080010ff */
[----:B--2---:R-:W-:Y:S05]  /*ae40*/  @!P0 BRA `(.L_x_146) ;  /* 0xfffffffc00f08947 */ /* 0x004fea000383ffff */
[----:B------:R-:W-:Y:S05]  /*ae50*/  BRA `(.L_x_147) ;  /* 0xffffff84005c7947 */ /* 0x000fea000383ffff */
.L_x_40:
[----:B------:R-:W-:-:S07]  /*ae60*/  MOV R0, UR5 ;  /* 0x0000000500007c02 */ /* 0x000fce0008000f00 */
.L_x_148:
[----:B-1----:R1:W2:Y:S02]  /*ae70*/  SYNCS.PHASECHK.TRANS64.TRYWAIT P0, [R0+URZ], R3 ;  /* 0x00000003000075a7 */ /* 0x0022a400080011ff */
[----:B--2---:R-:W-:Y:S05]  /*ae80*/  @!P0 NANOSLEEP.SYNCS 0x989680 ;  /* 0x009896800000895d */ /* 0x004fea0003900000 */
[----:B------:R-:W2:Y:S02]  /*ae90*/  @!P0 SYNCS.PHASECHK.TRANS64 P0, [R0+URZ], R3 ;  /* 0x00000003000085a7 */ /* 0x000ea400080010ff */
[----:B--2---:R-:W-:Y:S05]  /*aea0*/  @!P0 BRA `(.L_x_148) ;  /* 0xfffffffc00f08947 */ /* 0x004fea000383ffff */
[----:B------:R-:W-:Y:S05]  /*aeb0*/  BRA `(.L_x_149) ;  /* 0xffffff84006c7947 */ /* 0x000fea000383ffff */
.L_x_41:
[----:B------:R-:W-:-:S07]  /*aec0*/  MOV R0, UR5 ;  /* 0x0000000500007c02 */ /* 0x000fce0008000f00 */
.L_x_150:
[----:B-1----:R1:W2:Y:S02]  /*aed0*/  SYNCS.PHASECHK.TRANS64.TRYWAIT P0, [R0+URZ], R3 ;  /* 0x00000003000075a7 */ /* 0x0022a400080011ff */
[----:B--2---:R-:W-:Y:S05]  /*aee0*/  @!P0 NANOSLEEP.SYNCS 0x989680 ;  /* 0x009896800000895d */ /* 0x004fea0003900000 */
[----:B------:R-:W2:Y:S02]  /*aef0*/  @!P0 SYNCS.PHASECHK.TRANS64 P0, [R0+URZ], R3 ;  /* 0x00000003000085a7 */ /* 0x000ea400080010ff */
[----:B--2---:R-:W-:Y:S05]  /*af00*/  @!P0 BRA `(.L_x_150) ;  /* 0xfffffffc00f08947 */ /* 0x004fea000383ffff */
[----:B------:R-:W-:Y:S05]  /*af10*/  BRA `(.L_x_151) ;  /* 0xffffff84007c7947 */ /* 0x000fea000383ffff */
.L_x_42:
[----:B------:R-:W-:-:S07]  /*af20*/  MOV R0, UR5 ;  /* 0x0000000500007c02 */ /* 0x000fce0008000f00 */
.L_x_152:
[----:B-1----:R1:W2:Y:S02]  /*af30*/  SYNCS.PHASECHK.TRANS64.TRYWAIT P0, [R0+URZ], R3 ;  /* 0x00000003000075a7 */ /* 0x0022a400080011ff */
[----:B--2---:R-:W-:Y:S05]  /*af40*/  @!P0 NANOSLEEP.SYNCS 0x989680 ;  /* 0x009896800000895d */ /* 0x004fea0003900000 */
[----:B------:R-:W2:Y:S02]  /*af50*/  @!P0 SYNCS.PHASECHK.TRANS64 P0, [R0+URZ], R3 ;  /* 0x00000003000085a7 */ /* 0x000ea400080010ff */
[----:B--2---:R-:W-:Y:S05]  /*af60*/  @!P0 BRA `(.L_x_152) ;  /* 0xfffffffc00f08947 */ /* 0x004fea000383ffff */
[----:B------:R-:W-:Y:S05]  /*af70*/  BRA `(.L_x_153) ;  /* 0xffffff84008c7947 */ /* 0x000fea000383ffff */
.L_x_43:
[----:B------:R-:W-:-:S07]  /*af80*/  MOV R0, UR5 ;  /* 0x0000000500007c02 */ /* 0x000fce0008000f00 */
.L_x_154:
[----:B-1----:R1:W2:Y:S02]  /*af90*/  SYNCS.PHASECHK.TRANS64.TRYWAIT P0, [R0+URZ], R3 ;  /* 0x00000003000075a7 */ /* 0x0022a400080011ff */
[----:B--2---:R-:W-:Y:S05]  /*afa0*/  @!P0 NANOSLEEP.SYNCS 0x989680 ;  /* 0x009896800000895d */ /* 0x004fea0003900000 */
[----:B------:R-:W2:Y:S02]  /*afb0*/  @!P0 SYNCS.PHASECHK.TRANS64 P0, [R0+URZ], R3 ;  /* 0x00000003000085a7 */ /* 0x000ea400080010ff */
[----:B--2---:R-:W-:Y:S05]  /*afc0*/  @!P0 BRA `(.L_x_154) ;  /* 0xfffffffc00f08947 */ /* 0x004fea000383ffff */
[----:B------:R-:W-:Y:S05]  /*afd0*/  BRA `(.L_x_155) ;  /* 0xffffff84009c7947 */ /* 0x000fea000383ffff */
.L_x_44:
[----:B------:R-:W-:-:S07]  /*afe0*/  MOV R0, UR5 ;  /* 0x0000000500007c02 */ /* 0x000fce0008000f00 */
.L_x_156:
[----:B-1----:R1:W2:Y:S02]  /*aff0*/  SYNCS.PHASECHK.TRANS64.TRYWAIT P0, [R0+URZ], R3 ;  /* 0x00000003000075a7 */ /* 0x0022a400080011ff */
[----:B--2---:R-:W-:Y:S05]  /*b000*/  @!P0 NANOSLEEP.SYNCS 0x989680 ;  /* 0x009896800000895d */ /* 0x004fea0003900000 */
[----:B------:R-:W2:Y:S02]  /*b010*/  @!P0 SYNCS.PHASECHK.TRANS64 P0, [R0+URZ], R3 ;  /* 0x00000003000085a7 */ /* 0x000ea400080010ff */
[----:B--2---:R-:W-:Y:S05]  /*b020*/  @!P0 BRA `(.L_x_156) ;  /* 0xfffffffc00f08947 */ /* 0x004fea000383ffff */
[----:B------:R-:W-:Y:S05]  /*b030*/  BRA `(.L_x_157) ;  /* 0xffffff8400ac7947 */ /* 0x000fea000383ffff */
.L_x_47:
[----:B------:R-:W-:-:S07]  /*b040*/  MOV R4, UR4 ;  /* 0x0000000400047c02 */ /* 0x000fce0008000f00 */
.L_x_158:
[----:B--2---:R2:W3:Y:S02]  /*b050*/  SYNCS.PHASECHK.TRANS64.TRYWAIT P1, [R4+URZ+0x118], R7 ;  /* 0x00011807040075a7 */ /* 0x0044e400080211ff */
[----:B---3--:R-:W-:Y:S05]  /*b060*/  @!P1 NANOSLEEP.SYNCS 0x989680 ;  /* 0x009896800000995d */ /* 0x008fea0003900000 */
[----:B------:R-:W3:Y:S02]  /*b070*/  @!P1 SYNCS.PHASECHK.TRANS64 P1, [R4+URZ+0x118], R7 ;  /* 0x00011807040095a7 */ /* 0x000ee400080210ff */
[----:B---3--:R-:W-:Y:S05]  /*b080*/  @!P1 BRA `(.L_x_158) ;  /* 0xfffffffc00f09947 */ /* 0x008fea000383ffff */
[----:B------:R-:W-:Y:S05]  /*b090*/  BRA `(.L_x_159) ;  /* 0xffffff88001c7947 */ /* 0x000fea000383ffff */
.L_x_48:
[----:B--2---:R-:W-:-:S07]  /*b0a0*/  MOV R4, UR4 ;  /* 0x0000000400047c02 */ /* 0x004fce0008000f00 */
.L_x_160:
[----:B--2---:R2:W3:Y:S02]  /*b0b0*/  SYNCS.PHASECHK.TRANS64.TRYWAIT P1, [R4+URZ+0x110], R5 ;  /* 0x00011005040075a7 */ /* 0x0044e400080211ff */
[----:B---3--:R-:W-:Y:S05]  /*b0c0*/  @!P1 NANOSLEEP.SYNCS 0x989680 ;  /* 0x009896800000995d */ /* 0x008fea0003900000 */
[----:B------:R-:W3:Y:S02]  /*b0d0*/  @!P1 SYNCS.PHASECHK.TRANS64 P1, [R4+URZ+0x110], R5 ;  /* 0x00011005040095a7 */ /* 0x000ee400080210ff */
[----:B---3--:R-:W-:Y:S05]  /*b0e0*/  @!P1 BRA `(.L_x_160) ;  /* 0xfffffffc00f09947 */ /* 0x008fea000383ffff */
[----:B------:R-:W-:Y:S05]  /*b0f0*/  BRA `(.L_x_161) ;  /* 0xffffff8800247947 */ /* 0x000fea000383ffff */
.L_x_56:
[----:B------:R-:W-:-:S07]  /*b100*/  MOV R0, UR19 ;  /* 0x0000001300007c02 */ /* 0x000fce0008000f00 */
.L_x_162:
[----:B-1----:R1:W2:Y:S02]  /*b110*/  SYNCS.PHASECHK.TRANS64.TRYWAIT P0, [R0+URZ+0x110], R5 ;  /* 0x00011005000075a7 */ /* 0x0022a400080011ff */
[----:B--2---:R-:W-:Y:S05]  /*b120*/  @!P0 NANOSLEEP.SYNCS 0x989680 ;  /* 0x009896800000895d */ /* 0x004fea0003900000 */
[----:B------:R-:W2:Y:S02]  /*b130*/  @!P0 SYNCS.PHASECHK.TRANS64 P0, [R0+URZ+0x110], R5 ;  /* 0x00011005000085a7 */ /* 0x000ea400080010ff */
[----:B--2---:R-:W-:Y:S05]  /*b140*/  @!P0 BRA `(.L_x_162) ;  /* 0xfffffffc00f08947 */ /* 0x004fea000383ffff */
[----:B------:R-:W-:Y:S05]  /*b150*/  BRA `(.L_x_163) ;  /* 0xffffff8c009c7947 */ /* 0x000fea000383ffff */
.L_x_57:
[----:B------:R-:W-:-:S07]  /*b160*/  MOV R5, UR23 ;  /* 0x0000001700057c02 */ /* 0x000fce0008000f00 */
.L_x_164:
[----:B-1----:R1:W2:Y:S02]  /*b170*/  SYNCS.PHASECHK.TRANS64.TRYWAIT P0, [R5+URZ+0x130], R0 ;  /* 0x00013000050075a7 */ /* 0x0022a400080011ff */
[----:B--2---:R-:W-:Y:S05]  /*b180*/  @!P0 NANOSLEEP.SYNCS 0x989680 ;  /* 0x009896800000895d */ /* 0x004fea0003900000 */
[----:B------:R-:W2:Y:S02]  /*b190*/  @!P0 SYNCS.PHASECHK.TRANS64 P0, [R5+URZ+0x130], R0 ;  /* 0x00013000050085a7 */ /* 0x000ea400080010ff */
[----:B--2---:R-:W-:Y:S05]  /*b1a0*/  @!P0 BRA `(.L_x_164) ;  /* 0xfffffffc00f08947 */ /* 0x004fea000383ffff */
[----:B------:R-:W-:Y:S05]  /*b1b0*/  BRA `(.L_x_165) ;  /* 0xffffff8c00b87947 */ /* 0x000fea000383ffff */
.L_x_60:
[----:B-1----:R-:W-:Y:S07]  /*b1c0*/  MOV R0, UR15 ;  /* 0x0000000f00007c02 */ /* 0x002fee0008000f00 */
.L_x_166:
[----:B-1----:R1:W2:Y:S02]  /*b1d0*/  SYNCS.PHASECHK.TRANS64.TRYWAIT P0, [R0+URZ], R5 ;  /* 0x00000005000075a7 */ /* 0x0022a400080011ff */
[----:B--2---:R-:W-:Y:S05]  /*b1e0*/  @!P0 NANOSLEEP.SYNCS 0x989680 ;  /* 0x009896800000895d */ /* 0x004fea0003900000 */
[----:B------:R-:W2:Y:S02]  /*b1f0*/  @!P0 SYNCS.PHASECHK.TRANS64 P0, [R0+URZ], R5 ;  /* 0x00000005000085a7 */ /* 0x000ea400080010ff */
[----:B--2---:R-:W-:Y:S05]  /*b200*/  @!P0 BRA `(.L_x_166) ;  /* 0xfffffffc00f08947 */ /* 0x004fea000383ffff */
[----:B------:R-:W-:Y:S05]  /*b210*/  BRA `(.L_x_59) ;  /* 0xffffff8c00e87947 */ /* 0x000fea000383ffff */
.L_x_63:
[----:B------:R-:W-:-:S07]  /*b220*/  MOV R0, UR4 ;  /* 0x0000000400007c02 */ /* 0x000fce0008000f00 */
.L_x_167:
[----:B-1----:R1:W3:Y:S02]  /*b230*/  SYNCS.PHASECHK.TRANS64.TRYWAIT P0, [R0+URZ], R3 ;  /* 0x00000003000075a7 */ /* 0x0022e400080011ff */
[----:B---3--:R-:W-:Y:S05]  /*b240*/  @!P0 NANOSLEEP.SYNCS 0x989680 ;  /* 0x009896800000895d */ /* 0x008fea0003900000 */
[----:B------:R-:W3:Y:S02]  /*b250*/  @!P0 SYNCS.PHASECHK.TRANS64 P0, [R0+URZ], R3 ;  /* 0x00000003000085a7 */ /* 0x000ee400080010ff */
[----:B---3--:R-:W-:Y:S05]  /*b260*/  @!P0 BRA `(.L_x_167) ;  /* 0xfffffffc00f08947 */ /* 0x008fea000383ffff */
[----:B------:R-:W-:Y:S05]  /*b270*/  BRA `(.L_x_168) ;  /* 0xffffff9000a87947 */ /* 0x000fea000383ffff */
.L_x_64:
[----:B------:R-:W-:-:S07]  /*b280*/  MOV R0, UR4 ;  /* 0x0000000400007c02 */ /* 0x000fce0008000f00 */
.L_x_169:
[----:B-1----:R1:W2:Y:S02]  /*b290*/  SYNCS.PHASECHK.TRANS64.TRYWAIT P0, [R0+URZ], R3 ;  /* 0x00000003000075a7 */ /* 0x0022a400080011ff */
[----:B--2---:R-:W-:Y:S05]  /*b2a0*/  @!P0 NANOSLEEP.SYNCS 0x989680 ;  /* 0x009896800000895d */ /* 0x004fea0003900000 */
[----:B------:R-:W2:Y:S02]  /*b2b0*/  @!P0 SYNCS.PHASECHK.TRANS64 P0, [R0+URZ], R3 ;  /* 0x00000003000085a7 */ /* 0x000ea400080010ff */
[----:B--2---:R-:W-:Y:S05]  /*b2c0*/  @!P0 BRA `(.L_x_169) ;  /* 0xfffffffc00f08947 */ /* 0x004fea000383ffff */
[----:B------:R-:W-:Y:S05]  /*b2d0*/  BRA `(.L_x_170) ;  /* 0xffffff9000b47947 */ /* 0x000fea000383ffff */
.L_x_69:
[----:B------:R-:W-:Y:S07]  /*b2e0*/  MOV R0, UR20 ;  /* 0x0000001400007c02 */ /* 0x000fee0008000f00 */
.L_x_171:
[----:B-1----:R1:W2:Y:S02]  /*b2f0*/  SYNCS.PHASECHK.TRANS64.TRYWAIT P0, [R0+URZ+0x110], R3 ;  /* 0x00011003000075a7 */ /* 0x0022a400080011ff */
[----:B--2---:R-:W-:Y:S05]  /*b300*/  @!P0 NANOSLEEP.SYNCS 0x989680 ;  /* 0x009896800000895d */ /* 0x004fea0003900000 */
[----:B------:R-:W2:Y:S02]  /*b310*/  @!P0 SYNCS.PHASECHK.TRANS64 P0, [R0+URZ+0x110], R3 ;  /* 0x00011003000085a7 */ /* 0x000ea400080010ff */
[----:B--2---:R-:W-:Y:S05]  /*b320*/  @!P0 BRA `(.L_x_171) ;  /* 0xfffffffc00f08947 */ /* 0x004fea000383ffff */
[----:B------:R-:W-:Y:S05]  /*b330*/  BRA `(.L_x_172) ;  /* 0xffffff9800987947 */ /* 0x000fea000383ffff */
.L_x_72:
[----:B------:R-:W-:Y:S07]  /*b340*/  MOV R3, UR20 ;  /* 0x0000001400037c02 */ /* 0x000fee0008000f00 */
.L_x_173:
[----:B-1----:R1:W2:Y:S02]  /*b350*/  SYNCS.PHASECHK.TRANS64.TRYWAIT P1, [R3+URZ+0x108], R12 ;  /* 0x0001080c030075a7 */ /* 0x0022a400080211ff */
[----:B--2---:R-:W-:Y:S05]  /*b360*/  @!P1 NANOSLEEP.SYNCS 0x989680 ;  /* 0x009896800000995d */ /* 0x004fea0003900000 */
[----:B------:R-:W2:Y:S02]  /*b370*/  @!P1 SYNCS.PHASECHK.TRANS64 P1, [R3+URZ+0x108], R12 ;  /* 0x0001080c030095a7 */ /* 0x000ea400080210ff */
[----:B--2---:R-:W-:Y:S05]  /*b380*/  @!P1 BRA `(.L_x_173) ;  /* 0xfffffffc00f09947 */ /* 0x004fea000383ffff */
[----:B------:R-:W-:Y:S05]  /*b390*/  BRA `(.L_x_71) ;  /* 0xffffff9c00f47947 */ /* 0x000fea000383ffff */
.L_x_75:
[----:B------:R-:W-:Y:S07]  /*b3a0*/  MOV R0, UR20 ;  /* 0x0000001400007c02 */ /* 0x000fee0008000f00 */
.L_x_174:
[----:B-1----:R1:W2:Y:S02]  /*b3b0*/  SYNCS.PHASECHK.TRANS64.TRYWAIT P1, [R0+URZ+0xe0], R9 ;  /* 0x0000e009000075a7 */ /* 0x0022a400080211ff */
[----:B--2---:R-:W-:Y:S05]  /*b3c0*/  @!P1 NANOSLEEP.SYNCS 0x989680 ;  /* 0x009896800000995d */ /* 0x004fea0003900000 */
[----:B------:R-:W2:Y:S02]  /*b3d0*/  @!P1 SYNCS.PHASECHK.TRANS64 P1, [R0+URZ+0xe0], R9 ;  /* 0x0000e009000095a7 */ /* 0x000ea400080210ff */
[----:B--2---:R-:W-:Y:S05]  /*b3e0*/  @!P1 BRA `(.L_x_174) ;  /* 0xfffffffc00f09947 */ /* 0x004fea000383ffff */
[----:B------:R-:W-:Y:S05]  /*b3f0*/  BRA `(.L_x_175) ;  /* 0xffffffa400647947 */ /* 0x000fea000383ffff */
.L_x_76:
[----:B------:R-:W-:Y:S07]  /*b400*/  MOV R0, UR20 ;  /* 0x0000001400007c02 */ /* 0x000fee0008000f00 */
.L_x_176:
[----:B-1----:R1:W2:Y:S02]  /*b410*/  SYNCS.PHASECHK.TRANS64.TRYWAIT P1, [R0+URZ+0xe8], R9 ;  /* 0x0000e809000075a7 */ /* 0x0022a400080211ff */
[----:B--2---:R-:W-:Y:S05]  /*b420*/  @!P1 NANOSLEEP.SYNCS 0x989680 ;  /* 0x009896800000995d */ /* 0x004fea0003900000 */
[----:B------:R-:W2:Y:S02]  /*b430*/  @!P1 SYNCS.PHASECHK.TRANS64 P1, [R0+URZ+0xe8], R9 ;  /* 0x0000e809000095a7 */ /* 0x000ea400080210ff */
[----:B--2---:R-:W-:Y:S05]  /*b440*/  @!P1 BRA `(.L_x_176) ;  /* 0xfffffffc00f09947 */ /* 0x004fea000383ffff */
[----:B------:R-:W-:Y:S05]  /*b450*/  BRA `(.L_x_177) ;  /* 0xffffffa400a47947 */ /* 0x000fea000383ffff */
.L_x_77:
[----:B------:R-:W-:Y:S07]  /*b460*/  MOV R0, UR20 ;  /* 0x0000001400007c02 */ /* 0x000fee0008000f00 */
.L_x_178:
[----:B-1----:R1:W2:Y:S02]  /*b470*/  SYNCS.PHASECHK.TRANS64.TRYWAIT P1, [R0+URZ+0xf0], R9 ;  /* 0x0000f009000075a7 */ /* 0x0022a400080211ff */
[----:B--2---:R-:W-:Y:S05]  /*b480*/  @!P1 NANOSLEEP.SYNCS 0x989680 ;  /* 0x009896800000995d */ /* 0x004fea0003900000 */
[----:B------:R-:W2:Y:S02]  /*b490*/  @!P1 SYNCS.PHASECHK.TRANS64 P1, [R0+URZ+0xf0], R9 ;  /* 0x0000f009000095a7 */ /* 0x000ea400080210ff */
[----:B--2---:R-:W-:Y:S05]  /*b4a0*/  @!P1 BRA `(.L_x_178) ;  /* 0xfffffffc00f09947 */ /* 0x004fea000383ffff */
[----:B------:R-:W-:Y:S05]  /*b4b0*/  BRA `(.L_x_179) ;  /* 0xffffffa400e47947 */ /* 0x000fea000383ffff */
.L_x_78:
[----:B------:R-:W-:Y:S07]  /*b4c0*/  MOV R0, UR20 ;  /* 0x0000001400007c02 */ /* 0x000fee0008000f00 */
.L_x_180:
[----:B-1----:R1:W2:Y:S02]  /*b4d0*/  SYNCS.PHASECHK.TRANS64.TRYWAIT P0, [R0+URZ+0xf8], R9 ;  /* 0x0000f809000075a7 */ /* 0x0022a400080011ff */
[----:B--2---:R-:W-:Y:S05]  /*b4e0*/  @!P0 NANOSLEEP.SYNCS 0x989680 ;  /* 0x009896800000895d */ /* 0x004fea0003900000 */
[----:B------:R-:W2:Y:S02]  /*b4f0*/  @!P0 SYNCS.PHASECHK.TRANS64 P0, [R0+URZ+0xf8], R9 ;  /* 0x0000f809000085a7 */ /* 0x000ea400080010ff */
[----:B--2---:R-:W-:Y:S05]  /*b500*/  @!P0 BRA `(.L_x_180) ;  /* 0xfffffffc00f08947 */ /* 0x004fea000383ffff */
[----:B------:R-:W-:Y:S05]  /*b510*/  BRA `(.L_x_181) ;  /* 0xffffffa8002c7947 */ /* 0x000fea000383ffff */
.L_x_80:
[----:B------:R-:W-:-:S07]  /*b520*/  MOV R0, UR20 ;  /* 0x0000001400007c02 */ /* 0x000fce0008000f00 */
.L_x_182:
[----:B--2---:R2:W3:Y:S02]  /*b530*/  SYNCS.PHASECHK.TRANS64.TRYWAIT P0, [R0+URZ+0xe0], R3 ;  /* 0x0000e003000075a7 */ /* 0x0044e400080011ff */
[----:B---3--:R-:W-:Y:S05]  /*b540*/  @!P0 NANOSLEEP.SYNCS 0x989680 ;  /* 0x009896800000895d */ /* 0x008fea0003900000 */
[----:B------:R-:W3:Y:S02]  /*b550*/  @!P0 SYNCS.PHASECHK.TRANS64 P0, [R0+URZ+0xe0], R3 ;  /* 0x0000e003000085a7 */ /* 0x000ee400080010ff */
[----:B---3--:R-:W-:Y:S05]  /*b560*/  @!P0 BRA `(.L_x_182) ;  /* 0xfffffffc00f08947 */ /* 0x008fea000383ffff */
[----:B------:R-:W-:Y:S05]  /*b570*/  BRA `(.L_x_183) ;  /* 0xffffffa800847947 */ /* 0x000fea000383ffff */
.L_x_81:
[----:B--2---:R-:W-:-:S07]  /*b580*/  MOV R0, UR20 ;  /* 0x0000001400007c02 */ /* 0x004fce0008000f00 */
.L_x_184:
[----:B--2---:R2:W3:Y:S02]  /*b590*/  SYNCS.PHASECHK.TRANS64.TRYWAIT P0, [R0+URZ+0xe8], R3 ;  /* 0x0000e803000075a7 */ /* 0x0044e400080011ff */
[----:B---3--:R-:W-:Y:S05]  /*b5a0*/  @!P0 NANOSLEEP.SYNCS 0x989680 ;  /* 0x009896800000895d */ /* 0x008fea0003900000 */
[----:B------:R-:W3:Y:S02]  /*b5b0*/  @!P0 SYNCS.PHASECHK.TRANS64 P0, [R0+URZ+0xe8], R3 ;  /* 0x0000e803000085a7 */ /* 0x000ee400080010ff */
[----:B---3--:R-:W-:Y:S05]  /*b5c0*/  @!P0 BRA `(.L_x_184) ;  /* 0xfffffffc00f08947 */ /* 0x008fea000383ffff */
[----:B------:R-:W-:Y:S05]  /*b5d0*/  BRA `(.L_x_185) ;  /* 0xffffffa800747947 */ /* 0x000fea000383ffff */
.L_x_82:
[----:B--2---:R-:W-:-:S07]  /*b5e0*/  MOV R0, UR20 ;  /* 0x0000001400007c02 */ /* 0x004fce0008000f00 */
.L_x_186:
[----:B--2---:R2:W3:Y:S02]  /*b5f0*/  SYNCS.PHASECHK.TRANS64.TRYWAIT P0, [R0+URZ+0xf0], R3 ;  /* 0x0000f003000075a7 */ /* 0x0044e400080011ff */
[----:B---3--:R-:W-:Y:S05]  /*b600*/  @!P0 NANOSLEEP.SYNCS 0x989680 ;  /* 0x009896800000895d */ /* 0x008fea0003900000 */
[----:B------:R-:W3:Y:S02]  /*b610*/  @!P0 SYNCS.PHASECHK.TRANS64 P0, [R0+URZ+0xf0], R3 ;  /* 0x0000f003000085a7 */ /* 0x000ee400080010ff */
[----:B---3--:R-:W-:Y:S05]  /*b620*/  @!P0 BRA `(.L_x_186) ;  /* 0xfffffffc00f08947 */ /* 0x008fea000383ffff */
[----:B------:R-:W-:Y:S05]  /*b630*/  BRA `(.L_x_187) ;  /* 0xffffffa800647947 */ /* 0x000fea000383ffff */
.L_x_84:
[----:B------:R-:W-:Y:S07]  /*b640*/  MOV R0, UR50 ;  /* 0x0000003200007c02 */ /* 0x000fee0008000f00 */
.L_x_188:
[----:B-1----:R1:W2:Y:S02]  /*b650*/  SYNCS.PHASECHK.TRANS64.TRYWAIT P0, [R0+URZ+0x110], R3 ;  /* 0x00011003000075a7 */ /* 0x0022a400080011ff */
[----:B--2---:R-:W-:Y:S05]  /*b660*/  @!P0 NANOSLEEP.SYNCS 0x989680 ;  /* 0x009896800000895d */ /* 0x004fea0003900000 */
[----:B------:R-:W2:Y:S02]  /*b670*/  @!P0 SYNCS.PHASECHK.TRANS64 P0, [R0+URZ+0x110], R3 ;  /* 0x00011003000085a7 */ /* 0x000ea400080010ff */
[----:B--2---:R-:W-:Y:S05]  /*b680*/  @!P0 BRA `(.L_x_188) ;  /* 0xfffffffc00f08947 */ /* 0x004fea000383ffff */
[----:B------:R-:W-:Y:S05]  /*b690*/  BRA `(.L_x_189) ;  /* 0xffffffac00347947 */ /* 0x000fea000383ffff */
.L_x_95:
[----:B-1----:R-:W-:Y:S04]  /*b6a0*/  MOV R0, UR50 ;  /* 0x0000003200007c02 */ /* 0x002fe80008000f00 */
[----:B------:R1:W3:Y:S03]  /*b6b0*/  SYNCS.PHASECHK.TRANS64.TRYWAIT P1, [R0+URZ+0xc0], R5 ;  /* 0x0000c005000075a7 */ /* 0x0002e600080211ff */
[----:B---3--:R-:W-:Y:S05]  /*b6c0*/  @!P1 NANOSLEEP.SYNCS 0x989680 ;  /* 0x009896800000995d */ /* 0x008fea0003900000 */
[----:B------:R-:W3:Y:S02]  /*b6d0*/  @!P1 SYNCS.PHASECHK.TRANS64 P1, [R0+URZ+0xc0], R5 ;  /* 0x0000c005000095a7 */ /* 0x000ee400080210ff */
[----:B---3--:R-:W-:Y:S05]  /*b6e0*/  @!P1 BRA `(.L_x_95) ;  /* 0xfffffffc00ec9947 */ /* 0x008fea000383ffff */
[----:B------:R-:W-:Y:S05]  /*b6f0*/  BRA `(.L_x_94) ;  /* 0xffffffc0002c7947 */ /* 0x000fea000383ffff */
.L_x_97:
[----:B-1----:R1:W4:Y:S02]  /*b700*/  SYNCS.PHASECHK.TRANS64.TRYWAIT P0, [R100+URZ+0x120], R3 ;  /* 0x00012003640075a7 */ /* 0x00232400080011ff */
[----:B----4-:R-:W-:Y:S05]  /*b710*/  @!P0 NANOSLEEP.SYNCS 0x989680 ;  /* 0x009896800000895d */ /* 0x010fea0003900000 */
[----:B------:R-:W4:Y:S02]  /*b720*/  @!P0 SYNCS.PHASECHK.TRANS64 P0, [R100+URZ+0x120], R3 ;  /* 0x00012003640085a7 */ /* 0x000f2400080010ff */
[----:B----4-:R-:W-:Y:S05]  /*b730*/  @!P0 BRA `(.L_x_97) ;  /* 0xfffffffc00f08947 */ /* 0x010fea000383ffff */
[----:B------:R-:W-:Y:S05]  /*b740*/  BRA `(.L_x_96) ;  /* 0xffffffc000547947 */ /* 0x000fea000383ffff */
.L_x_106:
[----:B--2---:R2:W4:Y:S02]  /*b750*/  SYNCS.PHASECHK.TRANS64.TRYWAIT P0, [R3+URZ+0xc0], R0 ;  /* 0x0000c000030075a7 */ /* 0x00452400080011ff */
[----:B----4-:R-:W-:Y:S05]  /*b760*/  @!P0 NANOSLEEP.SYNCS 0x989680 ;  /* 0x009896800000895d */ /* 0x010fea0003900000 */
[----:B------:R-:W4:Y:S02]  /*b770*/  @!P0 SYNCS.PHASECHK.TRANS64 P0, [R3+URZ+0xc0], R0 ;  /* 0x0000c000030085a7 */ /* 0x000f2400080010ff */
[----:B----4-:R-:W-:Y:S05]  /*b780*/  @!P0 BRA `(.L_x_106) ;  /* 0xfffffffc00f08947 */ /* 0x010fea000383ffff */
[----:B------:R-:W-:Y:S05]  /*b790*/  BRA `(.L_x_105) ;  /* 0xffffffcc00307947 */ /* 0x000fea000383ffff */
.L_x_114:
[----:B-1----:R1:W2:Y:S02]  /*b7a0*/  SYNCS.PHASECHK.TRANS64.TRYWAIT P0, [R62+URZ+0xc0], R5 ;  /* 0x0000c0053e0075a7 */ /* 0x0022a400080011ff */
[----:B--2---:R-:W-:Y:S05]  /*b7b0*/  @!P0 NANOSLEEP.SYNCS 0x989680 ;  /* 0x009896800000895d */ /* 0x004fea0003900000 */
[----:B------:R-:W2:Y:S02]  /*b7c0*/  @!P0 SYNCS.PHASECHK.TRANS64 P0, [R62+URZ+0xc0], R5 ;  /* 0x0000c0053e0085a7 */ /* 0x000ea400080010ff */
[----:B--2---:R-:W-:Y:S05]  /*b7d0*/  @!P0 BRA `(.L_x_114) ;  /* 0xfffffffc00f08947 */ /* 0x004fea000383ffff */
[----:B------:R-:W-:Y:S05]  /*b7e0*/  BRA `(.L_x_113) ;  /* 0xffffffd8002c7947 */ /* 0x000fea000383ffff */
.L_x_122:
[----:B-1----:R1:W4:Y:S02]  /*b7f0*/  SYNCS.PHASECHK.TRANS64.TRYWAIT P0, [R62+URZ+0xc0], R5 ;  /* 0x0000c0053e0075a7 */ /* 0x00232400080011ff */
[----:B----4-:R-:W-:Y:S05]  /*b800*/  @!P0 NANOSLEEP.SYNCS 0x989680 ;  /* 0x009896800000895d */ /* 0x010fea0003900000 */
[----:B------:R-:W4:Y:S02]  /*b810*/  @!P0 SYNCS.PHASECHK.TRANS64 P0, [R62+URZ+0xc0], R5 ;  /* 0x0000c0053e0085a7 */ /* 0x000f2400080010ff */
[----:B----4-:R-:W-:Y:S05]  /*b820*/  @!P0 BRA `(.L_x_122) ;  /* 0xfffffffc00f08947 */ /* 0x010fea000383ffff */
[----:B------:R-:W-:Y:S05]  /*b830*/  BRA `(.L_x_121) ;  /* 0xffffffe400247947 */ /* 0x000fea000383ffff */
        .weak           $__internal_0_$__cuda_sm10x_tcgen05_guardrail_trap_col_being_dealloced_not_returned_by_alloc
        .type           $__internal_0_$__cuda_sm10x_tcgen05_guardrail_trap_col_being_dealloced_not_returned_by_alloc,@function
        .size           $__internal_0_$__cuda_sm10x_tcgen05_guardrail_trap_col_being_dealloced_not_returned_by_alloc,($__internal_1_$__cuda_sm10x_tcgen05_guardrail_trap_phase_invalid_during_alloc - $__internal_0_$__cuda_sm10x_tcgen05_guardrail_trap_col_being_dealloced_not_returned_by_alloc)
$__internal_0_$__cuda_sm10x_tcgen05_guardrail_trap_col_being_dealloced_not_returned_by_alloc:
[----:B------:R-:W-:Y:S05]  /*b840*/  BPT.TRAP 0x1 ;  /* 0x000000040000795c */ /* 0x000fea0000300000 */
[----:B------:R-:W-:-:S04]  /*b850*/  MOV R3, 0x0 ;  /* 0x0000000000037802 */ /* 0x000fc80000000f00 */
[----:B------:R-:W-:Y:S05]  /*b860*/  RET.REL.NODEC R2 `(_ZN7cutlass13device_kernelINS_4conv6kernel13ConvUniversalINS1_16ConvProblemShapeILNS1_8OperatorE2ELi3EEENS1_10collective14CollectiveConvINS1_47MainloopSm100TmaUmmaWarpSpecializedImplicitGemmILS5_2ELi12ELi3ELi1ELi2EN4cute5tupleIJNSA_1CILi1EEESD_SD_EEEEENSB_IJNSC_ILi128EEENSB_IJSG_EEENSB_IJNSC_ILi32EEEEEEEEENS_6half_tESL_NSA_8TiledMMAINSA_8MMA_AtomIJNSA_20SM100_MMA_F16BF16_SSISL_SL_fLi128ELi128ELNSA_4UMMA5MajorE1ELSQ_1ELNSP_7ScaleInE0ELSR_0EEEEEENSA_6LayoutISE_NSB_IJNSC_ILi0EEESV_SV_EEEEENSB_IJNSA_10UnderscoreESY_SY_EEEEENS7_6detail27Sm100ImplicitGemmTileTraitsINSA_13SM90_TMA_LOADENSA_14ComposedLayoutINSA_7SwizzleILi3ELi4ELi3EEENSA_18smem_ptr_flag_bitsILi16EEENSU_INSB_IJNSC_ILi64EEENSC_ILi8EEEEEENSB_IJSD_S19_EEEEEEEvEENS12_INSA_20SM90_TMA_LOAD_IM2COLES1E_vEEEENS_8epilogue10collective18CollectiveEpilogueINS1J_23Sm100TmaWarpSpecializedILi4ELi2ELi32ELb1ELb0EEEJSK_NSB_IJNSU_ISG_SD_EENSU_ISI_SD_EEEEESL_NSB_IJlNSB_IJSD_lllEEESV_EEESL_S1S_NS1J_6fusion15FusionCallbacksIS1N_NS1T_17LinearCombinationISL_fSL_fLNS_15FloatRoundStyleE2EEESK_S1Q_JEEENSA_5SM1004TMEM4LOAD26SM100_TMEM_LOAD_32dp32b32xES13_NS14_INS15_ILi2ELi4ELi3EEES18_NSU_INSB_IJS1A_SI_EEENSB_IJSI_SD_EEEEEEENSA_39AutoVectorizingCopyWithAssumedAlignmentILi128EEENSA_14SM90_TMA_STOREES27_S29_S29_EEEvvEEEEvNT_6ParamsE) ;  /* 0xffffff4402e47950 */ /* 0x000fea0003c3ffff */
        .weak           $__internal_1_$__cuda_sm10x_tcgen05_guardrail_trap_phase_invalid_during_alloc
        .type           $__internal_1_$__cuda_sm10x_tcgen05_guardrail_trap_phase_invalid_during_alloc,@function
        .size           $__internal_1_$__cuda_sm10x_tcgen05_guardrail_trap_phase_invalid_during_alloc,($__internal_2_$__cuda_sm10x_tcgen05_guardrail_trap_unallocated_columns_being_dealloced - $__internal_1_$__cuda_sm10x_tcgen05_guardrail_trap_phase_invalid_during_alloc)
$__internal_1_$__cuda_sm10x_tcgen05_guardrail_trap_phase_invalid_during_alloc:
[----:B------:R-:W-:Y:S05]  /*b870*/  BPT.TRAP 0x1 ;  /* 0x000000040000795c */ /* 0x000fea0000300000 */
[----:B------:R-:W-:-:S04]  /*b880*/  HFMA2 R3, -RZ, RZ, 0, 0 ;  /* 0x00000000ff037431 */ /* 0x000fc800000001ff */
[----:B------:R-:W-:Y:S05]  /*b890*/  RET.REL.NODEC R2 `(_ZN7cutlass13device_kernelINS_4conv6kernel13ConvUniversalINS1_16ConvProblemShapeILNS1_8OperatorE2ELi3EEENS1_10collective14CollectiveConvINS1_47MainloopSm100TmaUmmaWarpSpecializedImplicitGemmILS5_2ELi12ELi3ELi1ELi2EN4cute5tupleIJNSA_1CILi1EEESD_SD_EEEEENSB_IJNSC_ILi128EEENSB_IJSG_EEENSB_IJNSC_ILi32EEEEEEEEENS_6half_tESL_NSA_8TiledMMAINSA_8MMA_AtomIJNSA_20SM100_MMA_F16BF16_SSISL_SL_fLi128ELi128ELNSA_4UMMA5MajorE1ELSQ_1ELNSP_7ScaleInE0ELSR_0EEEEEENSA_6LayoutISE_NSB_IJNSC_ILi0EEESV_SV_EEEEENSB_IJNSA_10UnderscoreESY_SY_EEEEENS7_6detail27Sm100ImplicitGemmTileTraitsINSA_13SM90_TMA_LOADENSA_14ComposedLayoutINSA_7SwizzleILi3ELi4ELi3EEENSA_18smem_ptr_flag_bitsILi16EEENSU_INSB_IJNSC_ILi64EEENSC_ILi8EEEEEENSB_IJSD_S19_EEEEEEEvEENS12_INSA_20SM90_TMA_LOAD_IM2COLES1E_vEEEENS_8epilogue10collective18CollectiveEpilogueINS1J_23Sm100TmaWarpSpecializedILi4ELi2ELi32ELb1ELb0EEEJSK_NSB_IJNSU_ISG_SD_EENSU_ISI_SD_EEEEESL_NSB_IJlNSB_IJSD_lllEEESV_EEESL_S1S_NS1J_6fusion15FusionCallbacksIS1N_NS1T_17LinearCombinationISL_fSL_fLNS_15FloatRoundStyleE2EEESK_S1Q_JEEENSA_5SM1004TMEM4LOAD26SM100_TMEM_LOAD_32dp32b32xES13_NS14_INS15_ILi2ELi4ELi3EEES18_NSU_INSB_IJS1A_SI_EEENSB_IJSI_SD_EEEEEEENSA_39AutoVectorizingCopyWithAssumedAlignmentILi128EEENSA_14SM90_TMA_STOREES27_S29_S29_EEEvvEEEEvNT_6ParamsE) ;  /* 0xffffff4402d87950 */ /* 0x000fea0003c3ffff */
        .weak           $__internal_2_$__cuda_sm10x_tcgen05_guardrail_trap_unallocated_columns_being_dealloced
        .type           $__internal_2_$__cuda_sm10x_tcgen05_guardrail_trap_unallocated_columns_being_dealloced,@function
        .size           $__internal_2_$__cuda_sm10x_tcgen05_guardrail_trap_unallocated_columns_being_dealloced,(.L_x_191 - $__internal_2_$__cuda_sm10x_tcgen05_guardrail_trap_unallocated_columns_being_dealloced)
$__internal_2_$__cuda_sm10x_tcgen05_guardrail_trap_unallocated_columns_being_dealloced:
[----:B------:R-:W-:Y:S05]  /*b8a0*/  BPT.TRAP 0x1 ;  /* 0x000000040000795c */ /* 0x000fea0000300000 */
[----:B------:R-:W-:-:S04]  /*b8b0*/  MOV R3, 0x0 ;  /* 0x0000000000037802 */ /* 0x000fc80000000f00 */
[----:B------:R-:W-:Y:S05]  /*b8c0*/  RET.REL.NODEC R2 `(_ZN7cutlass13device_kernelINS_4conv6kernel13ConvUniversalINS1_16ConvProblemShapeILNS1_8OperatorE2ELi3EEENS1_10collective14CollectiveConvINS1_47MainloopSm100TmaUmmaWarpSpecializedImplicitGemmILS5_2ELi12ELi3ELi1ELi2EN4cute5tupleIJNSA_1CILi1EEESD_SD_EEEEENSB_IJNSC_ILi128EEENSB_IJSG_EEENSB_IJNSC_ILi32EEEEEEEEENS_6half_tESL_NSA_8TiledMMAINSA_8MMA_AtomIJNSA_20SM100_MMA_F16BF16_SSISL_SL_fLi128ELi128ELNSA_4UMMA5MajorE1ELSQ_1ELNSP_7ScaleInE0ELSR_0EEEEEENSA_6LayoutISE_NSB_IJNSC_ILi0EEESV_SV_EEEEENSB_IJNSA_10UnderscoreESY_SY_EEEEENS7_6detail27Sm100ImplicitGemmTileTraitsINSA_13SM90_TMA_LOADENSA_14ComposedLayoutINSA_7SwizzleILi3ELi4ELi3EEENSA_18smem_ptr_flag_bitsILi16EEENSU_INSB_IJNSC_ILi64EEENSC_ILi8EEEEEENSB_IJSD_S19_EEEEEEEvEENS12_INSA_20SM90_TMA_LOAD_IM2COLES1E_vEEEENS_8epilogue10collective18CollectiveEpilogueINS1J_23Sm100TmaWarpSpecializedILi4ELi2ELi32ELb1ELb0EEEJSK_NSB_IJNSU_ISG_SD_EENSU_ISI_SD_EEEEESL_NSB_IJlNSB_IJSD_lllEEESV_EEESL_S1S_NS1J_6fusion15FusionCallbacksIS1N_NS1T_17LinearCombinationISL_fSL_fLNS_15FloatRoundStyleE2EEESK_S1Q_JEEENSA_5SM1004TMEM4LOAD26SM100_TMEM_LOAD_32dp32b32xES13_NS14_INS15_ILi2ELi4ELi3EEES18_NSU_INSB_IJS1A_SI_EEENSB_IJSI_SD_EEEEEEENSA_39AutoVectorizingCopyWithAssumedAlignmentILi128EEENSA_14SM90_TMA_STOREES27_S29_S29_EEEvvEEEEvNT_6ParamsE) ;  /* 0xffffff4402cc7950 */ /* 0x000fea0003c3ffff */
.L_x_190:
[----:B------:R-:W-:-:S00]  /*b8d0*/  BRA `(.L_x_190) ;  /* 0xfffffffc00fc7947 */ /* 0x000fc0000383ffff */
[----:B------:R-:W-:-:S00]  /*b8e0*/  NOP ;  /* 0x0000000000007918 */ /* 0x000fc00000000000 */
        /* <DEDUP_REMOVED lines=9> */
.L_x_191:


//--------------------- .nv.global.init           --------------------------
	.section	.nv.global.init,"aw",@progbits
.nv.global.init:
	.type		$str$29,@object
	.size		$str$29,($str$30 - $str$29)
$str$29:
        /*0000*/ 	.byte	0x28, 0x61, 0x64, 0x64, 0x72, 0x65, 0x73, 0x73, 0x20, 0x26, 0x20, 0x6d, 0x61, 0x73, 0x6b, 0x29
        /*0010*/ 	.byte	0x20, 0x3d, 0x3d, 0x20, 0x30, 0x00
	.type		$str$30,@object
	.size		$str$30,($str$28 - $str$30)
$str$30:
        /*0016*/ 	.byte	0x2f, 0x74, 0x6d, 0x70, 0x2f, 0x63, 0x75, 0x74, 0x6c, 0x61, 0x73, 0x73, 0x5f, 0x73, 0x77, 0x65
        /*0026*/ 	.byte	0x65, 0x70, 0x5f, 0x73, 0x72, 0x63, 0x2f, 0x69, 0x6e, 0x63, 0x6c, 0x75, 0x64, 0x65, 0x2f, 0x63
        /*0036*/ 	.byte	0x75, 0x74, 0x65, 0x2f, 0x70, 0x6f, 0x69, 0x6e, 0x74, 0x65, 0x72, 0x5f, 0x66, 0x6c, 0x61, 0x67
        /*0046*/ 	.byte	0x67, 0x65, 0x64, 0x2e, 0x68, 0x70, 0x70, 0x00
	.type		$str$28,@object
	.size		$str$28,($str$27 - $str$28)
$str$28:
        /*004e*/ 	.byte	0x2f, 0x74, 0x6d, 0x70, 0x2f, 0x63, 0x75, 0x74, 0x6c, 0x61, 0x73, 0x73, 0x5f, 0x73, 0x77, 0x65
        /*005e*/ 	.byte	0x65, 0x70, 0x5f, 0x73, 0x72, 0x63, 0x2f, 0x69, 0x6e, 0x63, 0x6c, 0x75, 0x64, 0x65, 0x2f, 0x63
        /*006e*/ 	.byte	0x75, 0x74, 0x65, 0x2f, 0x61, 0x74, 0x6f, 0x6d, 0x2f, 0x63, 0x6f, 0x70, 0x79, 0x5f, 0x74, 0x72
        /*007e*/ 	.byte	0x61, 0x69, 0x74, 0x73, 0x5f, 0x73, 0x6d, 0x31, 0x30, 0x30, 0x2e, 0x68, 0x70, 0x70, 0x00
	.type		$str$27,@object
	.size		$str$27,(__unnamed_1 - $str$27)
$str$27:
        /*008d*/ 	.byte	0x28, 0x28, 0x75, 0x69, 0x6e, 0x74, 0x33, 0x32, 0x5f, 0x74, 0x28, 0x74, 0x68, 0x72, 0x65, 0x61
        /*009d*/ 	.byte	0x64, 0x49, 0x64, 0x78, 0x2e, 0x78, 0x29, 0x20, 0x2f, 0x20, 0x33, 0x32, 0x29, 0x20, 0x25, 0x20
        /*00ad*/ 	.byte	0x34, 0x29, 0x20, 0x3d, 0x3d, 0x20, 0x28, 0x28, 0x28, 0x74, 0x6d, 0x65, 0x6d, 0x5f, 0x61, 0x64
        /*00bd*/ 	.byte	0x64, 0x72, 0x20, 0x3e, 0x3e, 0x20, 0x31, 0x36, 0x29, 0x20, 0x2f, 0x20, 0x33, 0x32, 0x29, 0x20
        /*00cd*/ 	.byte	0x25, 0x20, 0x34, 0x29, 0x00
	.type		__unnamed_1,@object
	.size		__unnamed_1,(__unnamed_2 - __unnamed_1)
__unnamed_1:
        /*00d2*/ 	.byte	0x61, 0x75, 0x74, 0x6f, 0x20, 0x63, 0x75, 0x74, 0x65, 0x3a, 0x3a, 0x61, 0x73, 0x5f, 0x70, 0x6f
        /* <DEDUP_REMOVED lines=24> */
        /*0262*/ 	.byte	0x3e, 0x3e, 0x3e, 0x3e, 0x5d, 0x00
	.type		__unnamed_2,@object
	.size		__unnamed_2,(.L_2 - __unnamed_2)
__unnamed_2:
        /* <DEDUP_REMOVED lines=42> */
        /*0508*/ 	.byte	0x3e, 0x3e, 0x5d, 0x00
.L_2:


//--------------------- .nv.shared._ZN7cutlass13device_kernelINS_4conv6kernel13ConvUniversalINS1_16ConvProblemShapeILNS1_8OperatorE2ELi3EEENS1_10collective14CollectiveConvINS1_47MainloopSm100TmaUmmaWarpSpecializedImplicitGemmILS5_2ELi12ELi3ELi1ELi2EN4cute5tupleIJNSA_1CILi1EEESD_SD_EEEEENSB_IJNSC_ILi128EEENSB_IJSG_EEENSB_IJNSC_ILi32EEEEEEEEENS_6half_tESL_NSA_8TiledMMAINSA_8MMA_AtomIJNSA_20SM100_MMA_F16BF16_SSISL_SL_fLi128ELi128ELNSA_4UMMA5MajorE1ELSQ_1ELNSP_7ScaleInE0ELSR_0EEEEEENSA_6LayoutISE_NSB_IJNSC_ILi0EEESV_SV_EEEEENSB_IJNSA_10UnderscoreESY_SY_EEEEENS7_6detail27Sm100ImplicitGemmTileTraitsINSA_13SM90_TMA_LOADENSA_14ComposedLayoutINSA_7SwizzleILi3ELi4ELi3EEENSA_18smem_ptr_flag_bitsILi16EEENSU_INSB_IJNSC_ILi64EEENSC_ILi8EEEEEENSB_IJSD_S19_EEEEEEEvEENS12_INSA_20SM90_TMA_LOAD_IM2COLES1E_vEEEENS_8epilogue10collective18CollectiveEpilogueINS1J_23Sm100TmaWarpSpecializedILi4ELi2ELi32ELb1ELb0EEEJSK_NSB_IJNSU_ISG_SD_EENSU_ISI_SD_EEEEESL_NSB_IJlNSB_IJSD_lllEEESV_EEESL_S1S_NS1J_6fusion15FusionCallbacksIS1N_NS1T_17LinearCombinationISL_fSL_fLNS_15FloatRoundStyleE2EEESK_S1Q_JEEENSA_5SM1004TMEM4LOAD26SM100_TMEM_LOAD_32dp32b32xES13_NS14_INS15_ILi2ELi4ELi3EEES18_NSU_INSB_IJS1A_SI_EEENSB_IJSI_SD_EEEEEEENSA_39AutoVectorizingCopyWithAssumedAlignmentILi128EEENSA_14SM90_TMA_STOREES27_S29_S29_EEEvvEEEEvNT_6ParamsE --------------------------
	.section	.nv.shared._ZN7cutlass13device_kernelINS_4conv6kernel13ConvUniversalINS1_16ConvProblemShapeILNS1_8OperatorE2ELi3EEENS1_10collective14CollectiveConvINS1_47MainloopSm100TmaUmmaWarpSpecializedImplicitGemmILS5_2ELi12ELi3ELi1ELi2EN4cute5tupleIJNSA_1CILi1EEESD_SD_EEEEENSB_IJNSC_ILi128EEENSB_IJSG_EEENSB_IJNSC_ILi32EEEEEEEEENS_6half_tESL_NSA_8TiledMMAINSA_8MMA_AtomIJNSA_20SM100_MMA_F16BF16_SSISL_SL_fLi128ELi128ELNSA_4UMMA5MajorE1ELSQ_1ELNSP_7ScaleInE0ELSR_0EEEEEENSA_6LayoutISE_NSB_IJNSC_ILi0EEESV_SV_EEEEENSB_IJNSA_10UnderscoreESY_SY_EEEEENS7_6detail27Sm100ImplicitGemmTileTraitsINSA_13SM90_TMA_LOADENSA_14ComposedLayoutINSA_7SwizzleILi3ELi4ELi3EEENSA_18smem_ptr_flag_bitsILi16EEENSU_INSB_IJNSC_ILi64EEENSC_ILi8EEEEEENSB_IJSD_S19_EEEEEEEvEENS12_INSA_20SM90_TMA_LOAD_IM2COLES1E_vEEEENS_8epilogue10collective18CollectiveEpilogueINS1J_23Sm100TmaWarpSpecializedILi4ELi2ELi32ELb1ELb0EEEJSK_NSB_IJNSU_ISG_SD_EENSU_ISI_SD_EEEEESL_NSB_IJlNSB_IJSD_lllEEESV_EEESL_S1S_NS1J_6fusion15FusionCallbacksIS1N_NS1T_17LinearCombinationISL_fSL_fLNS_15FloatRoundStyleE2EEESK_S1Q_JEEENSA_5SM1004TMEM4LOAD26SM100_TMEM_LOAD_32dp32b32xES13_NS14_INS15_ILi2ELi4ELi3EEES18_NSU_INSB_IJS1A_SI_EEENSB_IJSI_SD_EEEEEEENSA_39AutoVectorizingCopyWithAssumedAlignmentILi128EEENSA_14SM90_TMA_STOREES27_S29_S29_EEEvvEEEEvNT_6ParamsE,"aw",@nobits
	.sectionflags	@""
	.align	16
	.zero		1024


//--------------------- .nv.shared.reserved.0     --------------------------
	.section	.nv.shared.reserved.0,"aw",@nobits
	.weak		__nv_reservedSMEM_offset_0_alias
	.size		__nv_reservedSMEM_offset_0_alias, 0, 64
	.other		__nv_reservedSMEM_offset_0_alias,@"STO_CUDA_RESERVED_SHARED STV_DEFAULT"
__nv_reservedSMEM_offset_0_alias:
	.zero		0
.nv.shared.reserved.0:
	.zero		64
	.weak		__nv_reservedSMEM_tcgen05_partition
	.type		__nv_reservedSMEM_tcgen05_partition,@object
	.size		__nv_reservedSMEM_tcgen05_partition,(.L_0 - __nv_reservedSMEM_tcgen05_partition)
__nv_reservedSMEM_tcgen05_partition:
	.zero		32
.L_0:


//--------------------- .nv.global                --------------------------
	.section	.nv.global,"aw",@nobits
.nv.global:
	.type		_ZN39_INTERNAL_52900877_4_k_cu_f1b33136_49594cute1_E,@object
	.size		_ZN39_INTERNAL_52900877_4_k_cu_f1b33136_49594cute1_E,(_ZN39_INTERNAL_52900877_4_k_cu_f1b33136_49594cuda3std3__45__cpo6cbeginE - _ZN39_INTERNAL_52900877_4_k_cu_f1b33136_49594cute1_E)
_ZN39_INTERNAL_52900877_4_k_cu_f1b33136_49594cute1_E:
	.zero		1
	.type		_ZN39_INTERNAL_52900877_4_k_cu_f1b33136_49594cuda3std3__45__cpo6cbeginE,@object
	.size		_ZN39_INTERNAL_52900877_4_k_cu_f1b33136_49594cuda3std3__45__cpo6cbeginE,(_ZN39_INTERNAL_52900877_4_k_cu_f1b33136_49594cuda3std3__48in_placeE - _ZN39_INTERNAL_52900877_4_k_cu_f1b33136_49594cuda3std3__45__cpo6cbeginE)
_ZN39_INTERNAL_52900877_4_k_cu_f1b33136_49594cuda3std3__45__cpo6cbeginE:
	.zero		1
	.type		_ZN39_INTERNAL_52900877_4_k_cu_f1b33136_49594cuda3std3__48in_placeE,@object
	.size		_ZN39_INTERNAL_52900877_4_k_cu_f1b33136_49594cuda3std3__48in_placeE,(_ZN39_INTERNAL_52900877_4_k_cu_f1b33136_49594cuda3std6ranges3__45__cpo9iter_moveE - _ZN39_INTERNAL_52900877_4_k_cu_f1b33136_49594cuda3std3__48in_placeE)
_ZN39_INTERNAL_52900877_4_k_cu_f1b33136_49594cuda3std3__48in_placeE:
	.zero		1
	.type		_ZN39_INTERNAL_52900877_4_k_cu_f1b33136_49594cuda3std6ranges3__45__cpo9iter_moveE,@object
	.size		_ZN39_INTERNAL_52900877_4_k_cu_f1b33136_49594cuda3std6ranges3__45__cpo9iter_moveE,(_ZN39_INTERNAL_52900877_4_k_cu_f1b33136_49594cuda3std3__45__cpo5beginE - _ZN39_INTERNAL_52900877_4_k_cu_f1b33136_49594cuda3std6ranges3__45__cpo9iter_moveE)
_ZN39_INTERNAL_52900877_4_k_cu_f1b33136_49594cuda3std6ranges3__45__cpo9iter_moveE:
	.zero		1
	.type		_ZN39_INTERNAL_52900877_4_k_cu_f1b33136_49594cuda3std3__45__cpo5beginE,@object
	.size		_ZN39_INTERNAL_52900877_4_k_cu_f1b33136_49594cuda3std3__45__cpo5beginE,(_ZN39_INTERNAL_52900877_4_k_cu_f1b33136_49594cuda3std3__441_GLOBAL__N__52900877_4_k_cu_f1b33136_49596ignoreE - _ZN39_INTERNAL_52900877_4_k_cu_f1b33136_49594cuda3std3__45__cpo5beginE)
_ZN39_INTERNAL_52900877_4_k_cu_f1b33136_49594cuda3std3__45__cpo5beginE:
	.zero		1
	.type		_ZN39_INTERNAL_52900877_4_k_cu_f1b33136_49594cuda3std3__441_GLOBAL__N__52900877_4_k_cu_f1b33136_49596ignoreE,@object
	.size		_ZN39_INTERNAL_52900877_4_k_cu_f1b33136_49594cuda3std3__441_GLOBAL__N__52900877_4_k_cu_f1b33136_49596ignoreE,(_ZN39_INTERNAL_52900877_4_k_cu_f1b33136_49594cute7productE - _ZN39_INTERNAL_52900877_4_k_cu_f1b33136_49594cuda3std3__441_GLOBAL__N__52900877_4_k_cu_f1b33136_49596ignoreE)
_ZN39_INTERNAL_52900877_4_k_cu_f1b33136_49594cuda3std3__441_GLOBAL__N__52900877_4_k_cu_f1b33136_49596ignoreE:
	.zero		1
	.type		_ZN39_INTERNAL_52900877_4_k_cu_f1b33136_49594cute7productE,@object
	.size		_ZN39_INTERNAL_52900877_4_k_cu_f1b33136_49594cute7productE,(_ZN39_INTERNAL_52900877_4_k_cu_f1b33136_49594cuda3std3__45__cpo3endE - _ZN39_INTERNAL_52900877_4_k_cu_f1b33136_49594cute7productE)
_ZN39_INTERNAL_52900877_4_k_cu_f1b33136_49594cute7productE:
	.zero		1
	.type		_ZN39_INTERNAL_52900877_4_k_cu_f1b33136_49594cuda3std3__45__cpo3endE,@object
	.size		_ZN39_INTERNAL_52900877_4_k_cu_f1b33136_49594cuda3std3__45__cpo3endE,(_ZN39_INTERNAL_52900877_4_k_cu_f1b33136_49594cuda3std3__419piecewise_constructE - _ZN39_INTERNAL_52900877_4_k_cu_f1b33136_49594cuda3std3__45__cpo3endE)
_ZN39_INTERNAL_52900877_4_k_cu_f1b33136_49594cuda3std3__45__cpo3endE:
	.zero		1
	.type		_ZN39_INTERNAL_52900877_4_k_cu_f1b33136_49594cuda3std3__419piecewise_constructE,@object
	.size		_ZN39_INTERNAL_52900877_4_k_cu_f1b33136_49594cuda3std3__419piecewise_constructE,(_ZN39_INTERNAL_52900877_4_k_cu_f1b33136_49594cuda3std3__45__cpo4cendE - _ZN39_INTERNAL_52900877_4_k_cu_f1b33136_49594cuda3std3__419piecewise_constructE)
_ZN39_INTERNAL_52900877_4_k_cu_f1b33136_49594cuda3std3__419piecewise_constructE:
	.zero		1
	.type		_ZN39_INTERNAL_52900877_4_k_cu_f1b33136_49594cuda3std3__45__cpo4cendE,@object
	.size		_ZN39_INTERNAL_52900877_4_k_cu_f1b33136_49594cuda3std3__45__cpo4cendE,(_ZN39_INTERNAL_52900877_4_k_cu_f1b33136_49594cuda3std6ranges3__45__cpo4swapE - _ZN39_INTERNAL_52900877_4_k_cu_f1b33136_49594cuda3std3__45__cpo4cendE)
_ZN39_INTERNAL_52900877_4_k_cu_f1b33136_49594cuda3std3__45__cpo4cendE:
	.zero		1
	.type		_ZN39_INTERNAL_52900877_4_k_cu_f1b33136_49594cuda3std6ranges3__45__cpo4swapE,@object
	.size		_ZN39_INTERNAL_52900877_4_k_cu_f1b33136_49594cuda3std6ranges3__45__cpo4swapE,(.L_10 - _ZN39_INTERNAL_52900877_4_k_cu_f1b33136_49594cuda3std6ranges3__45__cpo4swapE)
_ZN39_INTERNAL_52900877_4_k_cu_f1b33136_49594cuda3std6ranges3__45__cpo4swapE:
	.zero		1
.L_10:


//--------------------- .nv.constant0._ZN7cutlass13device_kernelINS_4conv6kernel13ConvUniversalINS1_16ConvProblemShapeILNS1_8OperatorE2ELi3EEENS1_10collective14CollectiveConvINS1_47MainloopSm100TmaUmmaWarpSpecializedImplicitGemmILS5_2ELi12ELi3ELi1ELi2EN4cute5tupleIJNSA_1CILi1EEESD_SD_EEEEENSB_IJNSC_ILi128EEENSB_IJSG_EEENSB_IJNSC_ILi32EEEEEEEEENS_6half_tESL_NSA_8TiledMMAINSA_8MMA_AtomIJNSA_20SM100_MMA_F16BF16_SSISL_SL_fLi128ELi128ELNSA_4UMMA5MajorE1ELSQ_1ELNSP_7ScaleInE0ELSR_0EEEEEENSA_6LayoutISE_NSB_IJNSC_ILi0EEESV_SV_EEEEENSB_IJNSA_10UnderscoreESY_SY_EEEEENS7_6detail27Sm100ImplicitGemmTileTraitsINSA_13SM90_TMA_LOADENSA_14ComposedLayoutINSA_7SwizzleILi3ELi4ELi3EEENSA_18smem_ptr_flag_bitsILi16EEENSU_INSB_IJNSC_ILi64EEENSC_ILi8EEEEEENSB_IJSD_S19_EEEEEEEvEENS12_INSA_20SM90_TMA_LOAD_IM2COLES1E_vEEEENS_8epilogue10collective18CollectiveEpilogueINS1J_23Sm100TmaWarpSpecializedILi4ELi2ELi32ELb1ELb0EEEJSK_NSB_IJNSU_ISG_SD_EENSU_ISI_SD_EEEEESL_NSB_IJlNSB_IJSD_lllEEESV_EEESL_S1S_NS1J_6fusion15FusionCallbacksIS1N_NS1T_17LinearCombinationISL_fSL_fLNS_15FloatRoundStyleE2EEESK_S1Q_JEEENSA_5SM1004TMEM4LOAD26SM100_TMEM_LOAD_32dp32b32xES13_NS14_INS15_ILi2ELi4ELi3EEES18_NSU_INSB_IJS1A_SI_EEENSB_IJSI_SD_EEEEEEENSA_39AutoVectorizingCopyWithAssumedAlignmentILi128EEENSA_14SM90_TMA_STOREES27_S29_S29_EEEvvEEEEvNT_6ParamsE --------------------------
	.section	.nv.constant0._ZN7cutlass13device_kernelINS_4conv6kernel13ConvUniversalINS1_16ConvProblemShapeILNS1_8OperatorE2ELi3EEENS1_10collective14CollectiveConvINS1_47MainloopSm100TmaUmmaWarpSpecializedImplicitGemmILS5_2ELi12ELi3ELi1ELi2EN4cute5tupleIJNSA_1CILi1EEESD_SD_EEEEENSB_IJNSC_ILi128EEENSB_IJSG_EEENSB_IJNSC_ILi32EEEEEEEEENS_6half_tESL_NSA_8TiledMMAINSA_8MMA_AtomIJNSA_20SM100_MMA_F16BF16_SSISL_SL_fLi128ELi128ELNSA_4UMMA5MajorE1ELSQ_1ELNSP_7ScaleInE0ELSR_0EEEEEENSA_6LayoutISE_NSB_IJNSC_ILi0EEESV_SV_EEEEENSB_IJNSA_10UnderscoreESY_SY_EEEEENS7_6detail27Sm100ImplicitGemmTileTraitsINSA_13SM90_TMA_LOADENSA_14ComposedLayoutINSA_7SwizzleILi3ELi4ELi3EEENSA_18smem_ptr_flag_bitsILi16EEENSU_INSB_IJNSC_ILi64EEENSC_ILi8EEEEEENSB_IJSD_S19_EEEEEEEvEENS12_INSA_20SM90_TMA_LOAD_IM2COLES1E_vEEEENS_8epilogue10collective18CollectiveEpilogueINS1J_23Sm100TmaWarpSpecializedILi4ELi2ELi32ELb1ELb0EEEJSK_NSB_IJNSU_ISG_SD_EENSU_ISI_SD_EEEEESL_NSB_IJlNSB_IJSD_lllEEESV_EEESL_S1S_NS1J_6fusion15FusionCallbacksIS1N_NS1T_17LinearCombinationISL_fSL_fLNS_15FloatRoundStyleE2EEESK_S1Q_JEEENSA_5SM1004TMEM4LOAD26SM100_TMEM_LOAD_32dp32b32xES13_NS14_INS15_ILi2ELi4ELi3EEES18_NSU_INSB_IJS1A_SI_EEENSB_IJSI_SD_EEEEEEENSA_39AutoVectorizingCopyWithAssumedAlignmentILi128EEENSA_14SM90_TMA_STOREES27_S29_S29_EEEvvEEEEvNT_6ParamsE,"a",@progbits
	.sectionflags	@""
	.align	4
.nv.constant0._ZN7cutlass13device_kernelINS_4conv6kernel13ConvUniversalINS1_16ConvProblemShapeILNS1_8OperatorE2ELi3EEENS1_10collective14CollectiveConvINS1_47MainloopSm100TmaUmmaWarpSpecializedImplicitGemmILS5_2ELi12ELi3ELi1ELi2EN4cute5tupleIJNSA_1CILi1EEESD_SD_EEEEENSB_IJNSC_ILi128EEENSB_IJSG_EEENSB_IJNSC_ILi32EEEEEEEEENS_6half_tESL_NSA_8TiledMMAINSA_8MMA_AtomIJNSA_20SM100_MMA_F16BF16_SSISL_SL_fLi128ELi128ELNSA_4UMMA5MajorE1ELSQ_1ELNSP_7ScaleInE0ELSR_0EEEEEENSA_6LayoutISE_NSB_IJNSC_ILi0EEESV_SV_EEEEENSB_IJNSA_10UnderscoreESY_SY_EEEEENS7_6detail27Sm100ImplicitGemmTileTraitsINSA_13SM90_TMA_LOADENSA_14ComposedLayoutINSA_7SwizzleILi3ELi4ELi3EEENSA_18smem_ptr_flag_bitsILi16EEENSU_INSB_IJNSC_ILi64EEENSC_ILi8EEEEEENSB_IJSD_S19_EEEEEEEvEENS12_INSA_20SM90_TMA_LOAD_IM2COLES1E_vEEEENS_8epilogue10collective18CollectiveEpilogueINS1J_23Sm100TmaWarpSpecializedILi4ELi2ELi32ELb1ELb0EEEJSK_NSB_IJNSU_ISG_SD_EENSU_ISI_SD_EEEEESL_NSB_IJlNSB_IJSD_lllEEESV_EEESL_S1S_NS1J_6fusion15FusionCallbacksIS1N_NS1T_17LinearCombinationISL_fSL_fLNS_15FloatRoundStyleE2EEESK_S1Q_JEEENSA_5SM1004TMEM4LOAD26SM100_TMEM_LOAD_32dp32b32xES13_NS14_INS15_ILi2ELi4ELi3EEES18_NSU_INSB_IJS1A_SI_EEENSB_IJSI_SD_EEEEEEENSA_39AutoVectorizingCopyWithAssumedAlignmentILi128EEENSA_14SM90_TMA_STOREES27_S29_S29_EEEvvEEEEvNT_6ParamsE:
	.zero		3200


//--------------------- SYMBOLS --------------------------

	.type		.nv.reservedSmem.offset0,@object
	.size		.nv.reservedSmem.offset0,0x4
	.type		.nv.reservedSmem.cap,@object
	.size		.nv.reservedSmem.cap,0x4
	.type		__assertfail,@function
